	.target	sm_100a

	.elftype	@"ET_EXEC"


//--------------------- .note.nv.tkinfo           --------------------------
	.section	.note.nv.tkinfo,"",@"SHT_NOTE"
	.sectionflags	@"SHF_NOTE_NV_TKINFO"
	.tkinfo
        /*0018*/ 	.word	0x00000002
        /*0030*/ 	.string	""
        /*0030*/ 	.string	"ptxas"
        /*0030*/ 	.string	"Cuda compilation tools, release 13.0, V13.0.88"
        /*0030*/ 	.string	"Build cuda_13.0.r13.0/compiler.36424714_0"
        /*0030*/ 	.string	"-arch sm_100a -m 64 "



//--------------------- .note.nv.cuinfo           --------------------------
	.section	.note.nv.cuinfo,"",@"SHT_NOTE"
	.sectionflags	@"SHF_NOTE_NV_CUINFO"
        /*0018*/ 	.short	0x0002
        /*001a*/ 	.short	0x0064
        /*001c*/ 	.short	0x0082
	.zero		2


//--------------------- .nv.info                  --------------------------
	.section	.nv.info,"",@"SHT_CUDA_INFO"
	.align	4


	//----- nvinfo : EIATTR_REGCOUNT
	.align		4
        /*0000*/ 	.byte	0x04, 0x2f
        /*0002*/ 	.short	(.L_29 - .L_28)
	.align		4
.L_28:
        /*0004*/ 	.word	index@(_ZN2at6native38_GLOBAL__N__9a469cfd_6_RNN_cu_eca79a6d6kernel17lstm_cell_forwardIddiLi1EEEvNS_4cuda6detail10TensorInfoIT_T1_EES9_S9_S9_S9_S9_S9_S9_S8_S8_)
        /*0008*/ 	.word	0x00000020


	//----- nvinfo : EIATTR_FRAME_SIZE
	.align		4
.L_29:
        /*000c*/ 	.byte	0x04, 0x11
        /*000e*/ 	.short	(.L_31 - .L_30)
	.align		4
.L_30:
        /*0010*/ 	.word	index@($__internal_42_$__cuda_sm20_dblrcp_rn_slowpath_v3)
        /*0014*/ 	.word	0x00000030


	//----- nvinfo : EIATTR_FRAME_SIZE
	.align		4
.L_31:
        /*0018*/ 	.byte	0x04, 0x11
        /*001a*/ 	.short	(.L_33 - .L_32)
	.align		4
.L_32:
        /*001c*/ 	.word	index@(_ZN2at6native38_GLOBAL__N__9a469cfd_6_RNN_cu_eca79a6d6kernel17lstm_cell_forwardIddiLi1EEEvNS_4cuda6detail10TensorInfoIT_T1_EES9_S9_S9_S9_S9_S9_S9_S8_S8_)
        /*0020*/ 	.word	0x00000030


	//----- nvinfo : EIATTR_REGCOUNT
	.align		4
.L_33:
        /*0024*/ 	.byte	0x04, 0x2f
        /*0026*/ 	.short	(.L_35 - .L_34)
	.align		4
.L_34:
        /*0028*/ 	.word	index@(_ZN2at6native38_GLOBAL__N__9a469cfd_6_RNN_cu_eca79a6d6kernel17lstm_cell_forwardIddiLi2EEEvNS_4cuda6detail10TensorInfoIT_T1_EES9_S9_S9_S9_S9_S9_S9_S8_S8_)
        /*002c*/ 	.word	0x00000020


	//----- nvinfo : EIATTR_FRAME_SIZE
	.align		4
.L_35:
        /*0030*/ 	.byte	0x04, 0x11
        /*0032*/ 	.short	(.L_37 - .L_36)
	.align		4
.L_36:
        /*0034*/ 	.word	index@($__internal_41_$__cuda_sm20_dblrcp_rn_slowpath_v3)
        /*0038*/ 	.word	0x00000030


	//----- nvinfo : EIATTR_FRAME_SIZE
	.align		4
.L_37:
        /*003c*/ 	.byte	0x04, 0x11
        /*003e*/ 	.short	(.L_39 - .L_38)
	.align		4
.L_38:
        /*0040*/ 	.word	index@(_ZN2at6native38_GLOBAL__N__9a469cfd_6_RNN_cu_eca79a6d6kernel17lstm_cell_forwardIddiLi2EEEvNS_4cuda6detail10TensorInfoIT_T1_EES9_S9_S9_S9_S9_S9_S9_S8_S8_)
        /*0044*/ 	.word	0x00000030


	//----- nvinfo : EIATTR_REGCOUNT
	.align		4
.L_39:
        /*0048*/ 	.byte	0x04, 0x2f
        /*004a*/ 	.short	(.L_41 - .L_40)
	.align		4
.L_40:
        /*004c*/ 	.word	index@(_ZN2at6native38_GLOBAL__N__9a469cfd_6_RNN_cu_eca79a6d6kernel17lstm_cell_forwardIddlLi1EEEvNS_4cuda6detail10TensorInfoIT_T1_EES9_S9_S9_S9_S9_S9_S9_S8_S8_)
        /*0050*/ 	.word	0x00000020


	//----- nvinfo : EIATTR_FRAME_SIZE
	.align		4
.L_41:
        /*0054*/ 	.byte	0x04, 0x11
        /*0056*/ 	.short	(.L_43 - .L_42)
	.align		4
.L_42:
        /*0058*/ 	.word	index@($__internal_40_$__cuda_sm20_div_s64)
        /*005c*/ 	.word	0x00000088


	//----- nvinfo : EIATTR_FRAME_SIZE
	.align		4
.L_43:
        /*0060*/ 	.byte	0x04, 0x11
        /*0062*/ 	.short	(.L_45 - .L_44)
	.align		4
.L_44:
        /*0064*/ 	.word	index@($__internal_39_$__cuda_sm20_dblrcp_rn_slowpath_v3)
        /*0068*/ 	.word	0x00000088


	//----- nvinfo : EIATTR_FRAME_SIZE
	.align		4
.L_45:
        /*006c*/ 	.byte	0x04, 0x11
        /*006e*/ 	.short	(.L_47 - .L_46)
	.align		4
.L_46:
        /*0070*/ 	.word	index@(_ZN2at6native38_GLOBAL__N__9a469cfd_6_RNN_cu_eca79a6d6kernel17lstm_cell_forwardIddlLi1EEEvNS_4cuda6detail10TensorInfoIT_T1_EES9_S9_S9_S9_S9_S9_S9_S8_S8_)
        /*0074*/ 	.word	0x00000088


	//----- nvinfo : EIATTR_REGCOUNT
	.align		4
.L_47:
        /*0078*/ 	.byte	0x04, 0x2f
        /*007a*/ 	.short	(.L_49 - .L_48)
	.align		4
.L_48:
        /*007c*/ 	.word	index@(_ZN2at6native38_GLOBAL__N__9a469cfd_6_RNN_cu_eca79a6d6kernel17lstm_cell_forwardIddlLi2EEEvNS_4cuda6detail10TensorInfoIT_T1_EES9_S9_S9_S9_S9_S9_S9_S8_S8_)
        /*0080*/ 	.word	0x00000020


	//----- nvinfo : EIATTR_FRAME_SIZE
	.align		4
.L_49:
        /*0084*/ 	.byte	0x04, 0x11
        /*0086*/ 	.short	(.L_51 - .L_50)
	.align		4
.L_50:
        /*0088*/ 	.word	index@($__internal_38_$__cuda_sm20_div_s64)
        /*008c*/ 	.word	0x00000080


	//----- nvinfo : EIATTR_FRAME_SIZE
	.align		4
.L_51:
        /*0090*/ 	.byte	0x04, 0x11
        /*0092*/ 	.short	(.L_53 - .L_52)
	.align		4
.L_52:
        /*0094*/ 	.word	index@($__internal_37_$__cuda_sm20_dblrcp_rn_slowpath_v3)
        /*0098*/ 	.word	0x00000080


	//----- nvinfo : EIATTR_FRAME_SIZE
	.align		4
.L_53:
        /*009c*/ 	.byte	0x04, 0x11
        /*009e*/ 	.short	(.L_55 - .L_54)
	.align		4
.L_54:
        /*00a0*/ 	.word	index@(_ZN2at6native38_GLOBAL__N__9a469cfd_6_RNN_cu_eca79a6d6kernel17lstm_cell_forwardIddlLi2EEEvNS_4cuda6detail10TensorInfoIT_T1_EES9_S9_S9_S9_S9_S9_S9_S8_S8_)
        /*00a4*/ 	.word	0x00000080


	//----- nvinfo : EIATTR_REGCOUNT
	.align		4
.L_55:
        /*00a8*/ 	.byte	0x04, 0x2f
        /*00aa*/ 	.short	(.L_57 - .L_56)
	.align		4
.L_56:
        /*00ac*/ 	.word	index@(_ZN2at6native38_GLOBAL__N__9a469cfd_6_RNN_cu_eca79a6d6kernel17lstm_cell_forwardIffiLi1EEEvNS_4cuda6detail10TensorInfoIT_T1_EES9_S9_S9_S9_S9_S9_S9_S8_S8_)
        /*00b0*/ 	.word	0x00000020


	//----- nvinfo : EIATTR_FRAME_SIZE
	.align		4
.L_57:
        /*00b4*/ 	.byte	0x04, 0x11
        /*00b6*/ 	.short	(.L_59 - .L_58)
	.align		4
.L_58:
        /*00b8*/ 	.word	index@(_ZN2at6native38_GLOBAL__N__9a469cfd_6_RNN_cu_eca79a6d6kernel17lstm_cell_forwardIffiLi1EEEvNS_4cuda6detail10TensorInfoIT_T1_EES9_S9_S9_S9_S9_S9_S9_S8_S8_)
        /*00bc*/ 	.word	0x00000000


	//----- nvinfo : EIATTR_REGCOUNT
	.align		4
.L_59:
        /*00c0*/ 	.byte	0x04, 0x2f
        /*00c2*/ 	.short	(.L_61 - .L_60)
	.align		4
.L_60:
        /*00c4*/ 	.word	index@(_ZN2at6native38_GLOBAL__N__9a469cfd_6_RNN_cu_eca79a6d6kernel17lstm_cell_forwardIffiLi2EEEvNS_4cuda6detail10TensorInfoIT_T1_EES9_S9_S9_S9_S9_S9_S9_S8_S8_)
        /*00c8*/ 	.word	0x00000020


	//----- nvinfo : EIATTR_FRAME_SIZE
	.align		4
.L_61:
        /*00cc*/ 	.byte	0x04, 0x11
        /*00ce*/ 	.short	(.L_63 - .L_62)
	.align		4
.L_62:
        /*00d0*/ 	.word	index@(_ZN2at6native38_GLOBAL__N__9a469cfd_6_RNN_cu_eca79a6d6kernel17lstm_cell_forwardIffiLi2EEEvNS_4cuda6detail10TensorInfoIT_T1_EES9_S9_S9_S9_S9_S9_S9_S8_S8_)
        /*00d4*/ 	.word	0x00000010


	//----- nvinfo : EIATTR_REGCOUNT
	.align		4
.L_63:
        /*00d8*/ 	.byte	0x04, 0x2f
        /*00da*/ 	.short	(.L_65 - .L_64)
	.align		4
.L_64:
        /*00dc*/ 	.word	index@(_ZN2at6native38_GLOBAL__N__9a469cfd_6_RNN_cu_eca79a6d6kernel17lstm_cell_forwardIfflLi1EEEvNS_4cuda6detail10TensorInfoIT_T1_EES9_S9_S9_S9_S9_S9_S9_S8_S8_)
        /*00e0*/ 	.word	0x00000020


	//----- nvinfo : EIATTR_FRAME_SIZE
	.align		4
.L_65:
        /*00e4*/ 	.byte	0x04, 0x11
        /*00e6*/ 	.short	(.L_67 - .L_66)
	.align		4
.L_66:
        /*00e8*/ 	.word	index@($__internal_36_$__cuda_sm20_div_s64)
        /*00ec*/ 	.word	0x00000038


	//----- nvinfo : EIATTR_FRAME_SIZE
	.align		4
.L_67:
        /*00f0*/ 	.byte	0x04, 0x11
        /*00f2*/ 	.short	(.L_69 - .L_68)
	.align		4
.L_68:
        /*00f4*/ 	.word	index@(_ZN2at6native38_GLOBAL__N__9a469cfd_6_RNN_cu_eca79a6d6kernel17lstm_cell_forwardIfflLi1EEEvNS_4cuda6detail10TensorInfoIT_T1_EES9_S9_S9_S9_S9_S9_S9_S8_S8_)
        /*00f8*/ 	.word	0x00000038


	//----- nvinfo : EIATTR_REGCOUNT
	.align		4
.L_69:
        /*00fc*/ 	.byte	0x04, 0x2f
        /*00fe*/ 	.short	(.L_71 - .L_70)
	.align		4
.L_70:
        /*0100*/ 	.word	index@(_ZN2at6native38_GLOBAL__N__9a469cfd_6_RNN_cu_eca79a6d6kernel17lstm_cell_forwardIfflLi2EEEvNS_4cuda6detail10TensorInfoIT_T1_EES9_S9_S9_S9_S9_S9_S9_S8_S8_)
        /*0104*/ 	.word	0x00000020


	//----- nvinfo : EIATTR_FRAME_SIZE
	.align		4
.L_71:
        /*0108*/ 	.byte	0x04, 0x11
        /*010a*/ 	.short	(.L_73 - .L_72)
	.align		4
.L_72:
        /*010c*/ 	.word	index@($__internal_35_$__cuda_sm20_div_s64)
        /*0110*/ 	.word	0x00000048


	//----- nvinfo : EIATTR_FRAME_SIZE
	.align		4
.L_73:
        /*0114*/ 	.byte	0x04, 0x11
        /*0116*/ 	.short	(.L_75 - .L_74)
	.align		4
.L_74:
        /*0118*/ 	.word	index@(_ZN2at6native38_GLOBAL__N__9a469cfd_6_RNN_cu_eca79a6d6kernel17lstm_cell_forwardIfflLi2EEEvNS_4cuda6detail10TensorInfoIT_T1_EES9_S9_S9_S9_S9_S9_S9_S8_S8_)
        /*011c*/ 	.word	0x00000048


	//----- nvinfo : EIATTR_REGCOUNT
	.align		4
.L_75:
        /*0120*/ 	.byte	0x04, 0x2f
        /*0122*/ 	.short	(.L_77 - .L_76)
	.align		4
.L_76:
        /*0124*/ 	.word	index@(_ZN2at6native38_GLOBAL__N__9a469cfd_6_RNN_cu_eca79a6d6kernel17lstm_cell_forwardIN3c104HalfEfiLi1EEEvNS_4cuda6detail10TensorInfoIT_T1_EESB_SB_SB_SB_SB_SB_SB_SA_SA_)
        /*0128*/ 	.word	0x00000020


	//----- nvinfo : EIATTR_FRAME_SIZE
	.align		4
.L_77:
        /*012c*/ 	.byte	0x04, 0x11
        /*012e*/ 	.short	(.L_79 - .L_78)
	.align		4
.L_78:
        /*0130*/ 	.word	index@(_ZN2at6native38_GLOBAL__N__9a469cfd_6_RNN_cu_eca79a6d6kernel17lstm_cell_forwardIN3c104HalfEfiLi1EEEvNS_4cuda6detail10TensorInfoIT_T1_EESB_SB_SB_SB_SB_SB_SB_SA_SA_)
        /*0134*/ 	.word	0x00000000


	//----- nvinfo : EIATTR_REGCOUNT
	.align		4
.L_79:
        /*0138*/ 	.byte	0x04, 0x2f
        /*013a*/ 	.short	(.L_81 - .L_80)
	.align		4
.L_80:
        /*013c*/ 	.word	index@(_ZN2at6native38_GLOBAL__N__9a469cfd_6_RNN_cu_eca79a6d6kernel17lstm_cell_forwardIN3c104HalfEfiLi2EEEvNS_4cuda6detail10TensorInfoIT_T1_EESB_SB_SB_SB_SB_SB_SB_SA_SA_)
        /*0140*/ 	.word	0x00000020


	//----- nvinfo : EIATTR_FRAME_SIZE
	.align		4
.L_81:
        /*0144*/ 	.byte	0x04, 0x11
        /*0146*/ 	.short	(.L_83 - .L_82)
	.align		4
.L_82:
        /*0148*/ 	.word	index@(_ZN2at6native38_GLOBAL__N__9a469cfd_6_RNN_cu_eca79a6d6kernel17lstm_cell_forwardIN3c104HalfEfiLi2EEEvNS_4cuda6detail10TensorInfoIT_T1_EESB_SB_SB_SB_SB_SB_SB_SA_SA_)
        /*014c*/ 	.word	0x00000010


	//----- nvinfo : EIATTR_REGCOUNT
	.align		4
.L_83:
        /*0150*/ 	.byte	0x04, 0x2f
        /*0152*/ 	.short	(.L_85 - .L_84)
	.align		4
.L_84:
        /*0154*/ 	.word	index@(_ZN2at6native38_GLOBAL__N__9a469cfd_6_RNN_cu_eca79a6d6kernel17lstm_cell_forwardIN3c104HalfEflLi1EEEvNS_4cuda6detail10TensorInfoIT_T1_EESB_SB_SB_SB_SB_SB_SB_SA_SA_)
        /*0158*/ 	.word	0x00000020


	//----- nvinfo : EIATTR_FRAME_SIZE
	.align		4
.L_85:
        /*015c*/ 	.byte	0x04, 0x11
        /*015e*/ 	.short	(.L_87 - .L_86)
	.align		4
.L_86:
        /*0160*/ 	.word	index@($__internal_34_$__cuda_sm20_div_s64)
        /*0164*/ 	.word	0x00000038


	//----- nvinfo : EIATTR_FRAME_SIZE
	.align		4
.L_87:
        /*0168*/ 	.byte	0x04, 0x11
        /*016a*/ 	.short	(.L_89 - .L_88)
	.align		4
.L_88:
        /*016c*/ 	.word	index@(_ZN2at6native38_GLOBAL__N__9a469cfd_6_RNN_cu_eca79a6d6kernel17lstm_cell_forwardIN3c104HalfEflLi1EEEvNS_4cuda6detail10TensorInfoIT_T1_EESB_SB_SB_SB_SB_SB_SB_SA_SA_)
        /*0170*/ 	.word	0x00000038


	//----- nvinfo : EIATTR_REGCOUNT
	.align		4
.L_89:
        /*0174*/ 	.byte	0x04, 0x2f
        /*0176*/ 	.short	(.L_91 - .L_90)
	.align		4
.L_90:
        /*0178*/ 	.word	index@(_ZN2at6native38_GLOBAL__N__9a469cfd_6_RNN_cu_eca79a6d6kernel17lstm_cell_forwardIN3c104HalfEflLi2EEEvNS_4cuda6detail10TensorInfoIT_T1_EESB_SB_SB_SB_SB_SB_SB_SA_SA_)
        /*017c*/ 	.word	0x00000020


	//----- nvinfo : EIATTR_FRAME_SIZE
	.align		4
.L_91:
        /*0180*/ 	.byte	0x04, 0x11
        /*0182*/ 	.short	(.L_93 - .L_92)
	.align		4
.L_92:
        /*0184*/ 	.word	index@($__internal_33_$__cuda_sm20_div_s64)
        /*0188*/ 	.word	0x00000040


	//----- nvinfo : EIATTR_FRAME_SIZE
	.align		4
.L_93:
        /*018c*/ 	.byte	0x04, 0x11
        /*018e*/ 	.short	(.L_95 - .L_94)
	.align		4
.L_94:
        /*0190*/ 	.word	index@(_ZN2at6native38_GLOBAL__N__9a469cfd_6_RNN_cu_eca79a6d6kernel17lstm_cell_forwardIN3c104HalfEflLi2EEEvNS_4cuda6detail10TensorInfoIT_T1_EESB_SB_SB_SB_SB_SB_SB_SA_SA_)
        /*0194*/ 	.word	0x00000040


	//----- nvinfo : EIATTR_REGCOUNT
	.align		4
.L_95:
        /*0198*/ 	.byte	0x04, 0x2f
        /*019a*/ 	.short	(.L_97 - .L_96)
	.align		4
.L_96:
        /*019c*/ 	.word	index@(_ZN2at6native38_GLOBAL__N__9a469cfd_6_RNN_cu_eca79a6d6kernel17lstm_cell_forwardIN3c108BFloat16EfiLi1EEEvNS_4cuda6detail10TensorInfoIT_T1_EESB_SB_SB_SB_SB_SB_SB_SA_SA_)
        /*01a0*/ 	.word	0x00000020


	//----- nvinfo : EIATTR_FRAME_SIZE
	.align		4
.L_97:
        /*01a4*/ 	.byte	0x04, 0x11
        /*01a6*/ 	.short	(.L_99 - .L_98)
	.align		4
.L_98:
        /*01a8*/ 	.word	index@(_ZN2at6native38_GLOBAL__N__9a469cfd_6_RNN_cu_eca79a6d6kernel17lstm_cell_forwardIN3c108BFloat16EfiLi1EEEvNS_4cuda6detail10TensorInfoIT_T1_EESB_SB_SB_SB_SB_SB_SB_SA_SA_)
        /*01ac*/ 	.word	0x00000000


	//----- nvinfo : EIATTR_REGCOUNT
	.align		4
.L_99:
        /*01b0*/ 	.byte	0x04, 0x2f
        /*01b2*/ 	.short	(.L_101 - .L_100)
	.align		4
.L_100:
        /*01b4*/ 	.word	index@(_ZN2at6native38_GLOBAL__N__9a469cfd_6_RNN_cu_eca79a6d6kernel17lstm_cell_forwardIN3c108BFloat16EfiLi2EEEvNS_4cuda6detail10TensorInfoIT_T1_EESB_SB_SB_SB_SB_SB_SB_SA_SA_)
        /*01b8*/ 	.word	0x00000020


	//----- nvinfo : EIATTR_FRAME_SIZE
	.align		4
.L_101:
        /*01bc*/ 	.byte	0x04, 0x11
        /*01be*/ 	.short	(.L_103 - .L_102)
	.align		4
.L_102:
        /*01c0*/ 	.word	index@(_ZN2at6native38_GLOBAL__N__9a469cfd_6_RNN_cu_eca79a6d6kernel17lstm_cell_forwardIN3c108BFloat16EfiLi2EEEvNS_4cuda6detail10TensorInfoIT_T1_EESB_SB_SB_SB_SB_SB_SB_SA_SA_)
        /*01c4*/ 	.word	0x00000010


	//----- nvinfo : EIATTR_REGCOUNT
	.align		4
.L_103:
        /*01c8*/ 	.byte	0x04, 0x2f
        /*01ca*/ 	.short	(.L_105 - .L_104)
	.align		4
.L_104:
        /*01cc*/ 	.word	index@(_ZN2at6native38_GLOBAL__N__9a469cfd_6_RNN_cu_eca79a6d6kernel17lstm_cell_forwardIN3c108BFloat16EflLi1EEEvNS_4cuda6detail10TensorInfoIT_T1_EESB_SB_SB_SB_SB_SB_SB_SA_SA_)
        /*01d0*/ 	.word	0x00000020


	//----- nvinfo : EIATTR_FRAME_SIZE
	.align		4
.L_105:
        /*01d4*/ 	.byte	0x04, 0x11
        /*01d6*/ 	.short	(.L_107 - .L_106)
	.align		4
.L_106:
        /*01d8*/ 	.word	index@($__internal_32_$__cuda_sm20_div_s64)
        /*01dc*/ 	.word	0x00000038


	//----- nvinfo : EIATTR_FRAME_SIZE
	.align		4
.L_107:
        /*01e0*/ 	.byte	0x04, 0x11
        /*01e2*/ 	.short	(.L_109 - .L_108)
	.align		4
.L_108:
        /*01e4*/ 	.word	index@(_ZN2at6native38_GLOBAL__N__9a469cfd_6_RNN_cu_eca79a6d6kernel17lstm_cell_forwardIN3c108BFloat16EflLi1EEEvNS_4cuda6detail10TensorInfoIT_T1_EESB_SB_SB_SB_SB_SB_SB_SA_SA_)
        /*01e8*/ 	.word	0x00000038


	//----- nvinfo : EIATTR_REGCOUNT
	.align		4
.L_109:
        /*01ec*/ 	.byte	0x04, 0x2f
        /*01ee*/ 	.short	(.L_111 - .L_110)
	.align		4
.L_110:
        /*01f0*/ 	.word	index@(_ZN2at6native38_GLOBAL__N__9a469cfd_6_RNN_cu_eca79a6d6kernel17lstm_cell_forwardIN3c108BFloat16EflLi2EEEvNS_4cuda6detail10TensorInfoIT_T1_EESB_SB_SB_SB_SB_SB_SB_SA_SA_)
        /*01f4*/ 	.word	0x00000020


	//----- nvinfo : EIATTR_FRAME_SIZE
	.align		4
.L_111:
        /*01f8*/ 	.byte	0x04, 0x11
        /*01fa*/ 	.short	(.L_113 - .L_112)
	.align		4
.L_112:
        /*01fc*/ 	.word	index@($__internal_31_$__cuda_sm20_div_s64)
        /*0200*/ 	.word	0x00000040


	//----- nvinfo : EIATTR_FRAME_SIZE
	.align		4
.L_113:
        /*0204*/ 	.byte	0x04, 0x11
        /*0206*/ 	.short	(.L_115 - .L_114)
	.align		4
.L_114:
        /*0208*/ 	.word	index@(_ZN2at6native38_GLOBAL__N__9a469cfd_6_RNN_cu_eca79a6d6kernel17lstm_cell_forwardIN3c108BFloat16EflLi2EEEvNS_4cuda6detail10TensorInfoIT_T1_EESB_SB_SB_SB_SB_SB_SB_SA_SA_)
        /*020c*/ 	.word	0x00000040


	//----- nvinfo : EIATTR_REGCOUNT
	.align		4
.L_115:
        /*0210*/ 	.byte	0x04, 0x2f
        /*0212*/ 	.short	(.L_117 - .L_116)
	.align		4
.L_116:
        /*0214*/ 	.word	index@(_ZN2at6native38_GLOBAL__N__9a469cfd_6_RNN_cu_eca79a6d6kernel18lstm_cell_backwardIddiLi1EEEvNS_4cuda6detail10TensorInfoIT_T1_EES9_S9_S9_S9_S9_S9_S8_S8_)
        /*0218*/ 	.word	0x00000020


	//----- nvinfo : EIATTR_FRAME_SIZE
	.align		4
.L_117:
        /*021c*/ 	.byte	0x04, 0x11
        /*021e*/ 	.short	(.L_119 - .L_118)
	.align		4
.L_118:
        /*0220*/ 	.word	index@(_ZN2at6native38_GLOBAL__N__9a469cfd_6_RNN_cu_eca79a6d6kernel18lstm_cell_backwardIddiLi1EEEvNS_4cuda6detail10TensorInfoIT_T1_EES9_S9_S9_S9_S9_S9_S8_S8_)
        /*0224*/ 	.word	0x00000000


	//----- nvinfo : EIATTR_REGCOUNT
	.align		4
.L_119:
        /*0228*/ 	.byte	0x04, 0x2f
        /*022a*/ 	.short	(.L_121 - .L_120)
	.align		4
.L_120:
        /*022c*/ 	.word	index@(_ZN2at6native38_GLOBAL__N__9a469cfd_6_RNN_cu_eca79a6d6kernel18lstm_cell_backwardIddiLi2EEEvNS_4cuda6detail10TensorInfoIT_T1_EES9_S9_S9_S9_S9_S9_S8_S8_)
        /*0230*/ 	.word	0x00000020


	//----- nvinfo : EIATTR_FRAME_SIZE
	.align		4
.L_121:
        /*0234*/ 	.byte	0x04, 0x11
        /*0236*/ 	.short	(.L_123 - .L_122)
	.align		4
.L_122:
        /*0238*/ 	.word	index@(_ZN2at6native38_GLOBAL__N__9a469cfd_6_RNN_cu_eca79a6d6kernel18lstm_cell_backwardIddiLi2EEEvNS_4cuda6detail10TensorInfoIT_T1_EES9_S9_S9_S9_S9_S9_S8_S8_)
        /*023c*/ 	.word	0x00000008


	//----- nvinfo : EIATTR_REGCOUNT
	.align		4
.L_123:
        /*0240*/ 	.byte	0x04, 0x2f
        /*0242*/ 	.short	(.L_125 - .L_124)
	.align		4
.L_124:
        /*0244*/ 	.word	index@(_ZN2at6native38_GLOBAL__N__9a469cfd_6_RNN_cu_eca79a6d6kernel18lstm_cell_backwardIddlLi1EEEvNS_4cuda6detail10TensorInfoIT_T1_EES9_S9_S9_S9_S9_S9_S8_S8_)
        /*0248*/ 	.word	0x00000020


	//----- nvinfo : EIATTR_FRAME_SIZE
	.align		4
.L_125:
        /*024c*/ 	.byte	0x04, 0x11
        /*024e*/ 	.short	(.L_127 - .L_126)
	.align		4
.L_126:
        /*0250*/ 	.word	index@($__internal_30_$__cuda_sm20_div_s64)
        /*0254*/ 	.word	0x00000048


	//----- nvinfo : EIATTR_FRAME_SIZE
	.align		4
.L_127:
        /*0258*/ 	.byte	0x04, 0x11
        /*025a*/ 	.short	(.L_129 - .L_128)
	.align		4
.L_128:
        /*025c*/ 	.word	index@(_ZN2at6native38_GLOBAL__N__9a469cfd_6_RNN_cu_eca79a6d6kernel18lstm_cell_backwardIddlLi1EEEvNS_4cuda6detail10TensorInfoIT_T1_EES9_S9_S9_S9_S9_S9_S8_S8_)
        /*0260*/ 	.word	0x00000048


	//----- nvinfo : EIATTR_REGCOUNT
	.align		4
.L_129:
        /*0264*/ 	.byte	0x04, 0x2f
        /*0266*/ 	.short	(.L_131 - .L_130)
	.align		4
.L_130:
        /*0268*/ 	.word	index@(_ZN2at6native38_GLOBAL__N__9a469cfd_6_RNN_cu_eca79a6d6kernel18lstm_cell_backwardIddlLi2EEEvNS_4cuda6detail10TensorInfoIT_T1_EES9_S9_S9_S9_S9_S9_S8_S8_)
        /*026c*/ 	.word	0x00000020


	//----- nvinfo : EIATTR_FRAME_SIZE
	.align		4
.L_131:
        /*0270*/ 	.byte	0x04, 0x11
        /*0272*/ 	.short	(.L_133 - .L_132)
	.align		4
.L_132:
        /*0274*/ 	.word	index@($__internal_29_$__cuda_sm20_div_s64)
        /*0278*/ 	.word	0x00000050


	//----- nvinfo : EIATTR_FRAME_SIZE
	.align		4
.L_133:
        /*027c*/ 	.byte	0x04, 0x11
        /*027e*/ 	.short	(.L_135 - .L_134)
	.align		4
.L_134:
        /*0280*/ 	.word	index@(_ZN2at6native38_GLOBAL__N__9a469cfd_6_RNN_cu_eca79a6d6kernel18lstm_cell_backwardIddlLi2EEEvNS_4cuda6detail10TensorInfoIT_T1_EES9_S9_S9_S9_S9_S9_S8_S8_)
        /*0284*/ 	.word	0x00000050


	//----- nvinfo : EIATTR_REGCOUNT
	.align		4
.L_135:
        /*0288*/ 	.byte	0x04, 0x2f
        /*028a*/ 	.short	(.L_137 - .L_136)
	.align		4
.L_136:
        /*028c*/ 	.word	index@(_ZN2at6native38_GLOBAL__N__9a469cfd_6_RNN_cu_eca79a6d6kernel18lstm_cell_backwardIffiLi1EEEvNS_4cuda6detail10TensorInfoIT_T1_EES9_S9_S9_S9_S9_S9_S8_S8_)
        /*0290*/ 	.word	0x00000020


	//----- nvinfo : EIATTR_FRAME_SIZE
	.align		4
.L_137:
        /*0294*/ 	.byte	0x04, 0x11
        /*0296*/ 	.short	(.L_139 - .L_138)
	.align		4
.L_138:
        /*0298*/ 	.word	index@(_ZN2at6native38_GLOBAL__N__9a469cfd_6_RNN_cu_eca79a6d6kernel18lstm_cell_backwardIffiLi1EEEvNS_4cuda6detail10TensorInfoIT_T1_EES9_S9_S9_S9_S9_S9_S8_S8_)
        /*029c*/ 	.word	0x00000000


	//----- nvinfo : EIATTR_REGCOUNT
	.align		4
.L_139:
        /*02a0*/ 	.byte	0x04, 0x2f
        /*02a2*/ 	.short	(.L_141 - .L_140)
	.align		4
.L_140:
        /*02a4*/ 	.word	index@(_ZN2at6native38_GLOBAL__N__9a469cfd_6_RNN_cu_eca79a6d6kernel18lstm_cell_backwardIffiLi2EEEvNS_4cuda6detail10TensorInfoIT_T1_EES9_S9_S9_S9_S9_S9_S8_S8_)
        /*02a8*/ 	.word	0x00000020


	//----- nvinfo : EIATTR_FRAME_SIZE
	.align		4
.L_141:
        /*02ac*/ 	.byte	0x04, 0x11
        /*02ae*/ 	.short	(.L_143 - .L_142)
	.align		4
.L_142:
        /*02b0*/ 	.word	index@(_ZN2at6native38_GLOBAL__N__9a469cfd_6_RNN_cu_eca79a6d6kernel18lstm_cell_backwardIffiLi2EEEvNS_4cuda6detail10TensorInfoIT_T1_EES9_S9_S9_S9_S9_S9_S8_S8_)
        /*02b4*/ 	.word	0x00000000


	//----- nvinfo : EIATTR_REGCOUNT
	.align		4
.L_143:
        /*02b8*/ 	.byte	0x04, 0x2f
        /*02ba*/ 	.short	(.L_145 - .L_144)
	.align		4
.L_144:
        /*02bc*/ 	.word	index@(_ZN2at6native38_GLOBAL__N__9a469cfd_6_RNN_cu_eca79a6d6kernel18lstm_cell_backwardIfflLi1EEEvNS_4cuda6detail10TensorInfoIT_T1_EES9_S9_S9_S9_S9_S9_S8_S8_)
        /*02c0*/ 	.word	0x00000020


	//----- nvinfo : EIATTR_FRAME_SIZE
	.align		4
.L_145:
        /*02c4*/ 	.byte	0x04, 0x11
        /*02c6*/ 	.short	(.L_147 - .L_146)
	.align		4
.L_146:
        /*02c8*/ 	.word	index@($__internal_28_$__cuda_sm20_div_u64)
        /*02cc*/ 	.word	0x00000008


	//----- nvinfo : EIATTR_FRAME_SIZE
	.align		4
.L_147:
        /*02d0*/ 	.byte	0x04, 0x11
        /*02d2*/ 	.short	(.L_149 - .L_148)
	.align		4
.L_148:
        /*02d4*/ 	.word	index@($__internal_27_$__cuda_sm20_div_s64)
        /*02d8*/ 	.word	0x00000008


	//----- nvinfo : EIATTR_FRAME_SIZE
	.align		4
.L_149:
        /*02dc*/ 	.byte	0x04, 0x11
        /*02de*/ 	.short	(.L_151 - .L_150)
	.align		4
.L_150:
        /*02e0*/ 	.word	index@(_ZN2at6native38_GLOBAL__N__9a469cfd_6_RNN_cu_eca79a6d6kernel18lstm_cell_backwardIfflLi1EEEvNS_4cuda6detail10TensorInfoIT_T1_EES9_S9_S9_S9_S9_S9_S8_S8_)
        /*02e4*/ 	.word	0x00000008


	//----- nvinfo : EIATTR_REGCOUNT
	.align		4
.L_151:
        /*02e8*/ 	.byte	0x04, 0x2f
        /*02ea*/ 	.short	(.L_153 - .L_152)
	.align		4
.L_152:
        /*02ec*/ 	.word	index@(_ZN2at6native38_GLOBAL__N__9a469cfd_6_RNN_cu_eca79a6d6kernel18lstm_cell_backwardIfflLi2EEEvNS_4cuda6detail10TensorInfoIT_T1_EES9_S9_S9_S9_S9_S9_S8_S8_)
        /*02f0*/ 	.word	0x00000020


	//----- nvinfo : EIATTR_FRAME_SIZE
	.align		4
.L_153:
        /*02f4*/ 	.byte	0x04, 0x11
        /*02f6*/ 	.short	(.L_155 - .L_154)
	.align		4
.L_154:
        /*02f8*/ 	.word	index@($__internal_26_$__cuda_sm20_div_s64)
        /*02fc*/ 	.word	0x00000020


	//----- nvinfo : EIATTR_FRAME_SIZE
	.align		4
.L_155:
        /*0300*/ 	.byte	0x04, 0x11
        /*0302*/ 	.short	(.L_157 - .L_156)
	.align		4
.L_156:
        /*0304*/ 	.word	index@(_ZN2at6native38_GLOBAL__N__9a469cfd_6_RNN_cu_eca79a6d6kernel18lstm_cell_backwardIfflLi2EEEvNS_4cuda6detail10TensorInfoIT_T1_EES9_S9_S9_S9_S9_S9_S8_S8_)
        /*0308*/ 	.word	0x00000020


	//----- nvinfo : EIATTR_REGCOUNT
	.align		4
.L_157:
        /*030c*/ 	.byte	0x04, 0x2f
        /*030e*/ 	.short	(.L_159 - .L_158)
	.align		4
.L_158:
        /*0310*/ 	.word	index@(_ZN2at6native38_GLOBAL__N__9a469cfd_6_RNN_cu_eca79a6d6kernel18lstm_cell_backwardIN3c104HalfEfiLi1EEEvNS_4cuda6detail10TensorInfoIT_T1_EESB_SB_SB_SB_SB_SB_SA_SA_)
        /*0314*/ 	.word	0x00000020


	//----- nvinfo : EIATTR_FRAME_SIZE
	.align		4
.L_159:
        /*0318*/ 	.byte	0x04, 0x11
        /*031a*/ 	.short	(.L_161 - .L_160)
	.align		4
.L_160:
        /*031c*/ 	.word	index@(_ZN2at6native38_GLOBAL__N__9a469cfd_6_RNN_cu_eca79a6d6kernel18lstm_cell_backwardIN3c104HalfEfiLi1EEEvNS_4cuda6detail10TensorInfoIT_T1_EESB_SB_SB_SB_SB_SB_SA_SA_)
        /*0320*/ 	.word	0x00000000


	//----- nvinfo : EIATTR_REGCOUNT
	.align		4
.L_161:
        /*0324*/ 	.byte	0x04, 0x2f
        /*0326*/ 	.short	(.L_163 - .L_162)
	.align		4
.L_162:
        /*0328*/ 	.word	index@(_ZN2at6native38_GLOBAL__N__9a469cfd_6_RNN_cu_eca79a6d6kernel18lstm_cell_backwardIN3c104HalfEfiLi2EEEvNS_4cuda6detail10TensorInfoIT_T1_EESB_SB_SB_SB_SB_SB_SA_SA_)
        /*032c*/ 	.word	0x00000020


	//----- nvinfo : EIATTR_FRAME_SIZE
	.align		4
.L_163:
        /*0330*/ 	.byte	0x04, 0x11
        /*0332*/ 	.short	(.L_165 - .L_164)
	.align		4
.L_164:
        /*0334*/ 	.word	index@(_ZN2at6native38_GLOBAL__N__9a469cfd_6_RNN_cu_eca79a6d6kernel18lstm_cell_backwardIN3c104HalfEfiLi2EEEvNS_4cuda6detail10TensorInfoIT_T1_EESB_SB_SB_SB_SB_SB_SA_SA_)
        /*0338*/ 	.word	0x00000000


	//----- nvinfo : EIATTR_REGCOUNT
	.align		4
.L_165:
        /*033c*/ 	.byte	0x04, 0x2f
        /*033e*/ 	.short	(.L_167 - .L_166)
	.align		4
.L_166:
        /*0340*/ 	.word	index@(_ZN2at6native38_GLOBAL__N__9a469cfd_6_RNN_cu_eca79a6d6kernel18lstm_cell_backwardIN3c104HalfEflLi1EEEvNS_4cuda6detail10TensorInfoIT_T1_EESB_SB_SB_SB_SB_SB_SA_SA_)
        /*0344*/ 	.word	0x00000020


	//----- nvinfo : EIATTR_FRAME_SIZE
	.align		4
.L_167:
        /*0348*/ 	.byte	0x04, 0x11
        /*034a*/ 	.short	(.L_169 - .L_168)
	.align		4
.L_168:
        /*034c*/ 	.word	index@($__internal_25_$__cuda_sm20_div_u64)
        /*0350*/ 	.word	0x00000000


	//----- nvinfo : EIATTR_FRAME_SIZE
	.align		4
.L_169:
        /*0354*/ 	.byte	0x04, 0x11
        /*0356*/ 	.short	(.L_171 - .L_170)
	.align		4
.L_170:
        /*0358*/ 	.word	index@($__internal_24_$__cuda_sm20_div_s64)
        /*035c*/ 	.word	0x00000000


	//----- nvinfo : EIATTR_FRAME_SIZE
	.align		4
.L_171:
        /*0360*/ 	.byte	0x04, 0x11
        /*0362*/ 	.short	(.L_173 - .L_172)
	.align		4
.L_172:
        /*0364*/ 	.word	index@(_ZN2at6native38_GLOBAL__N__9a469cfd_6_RNN_cu_eca79a6d6kernel18lstm_cell_backwardIN3c104HalfEflLi1EEEvNS_4cuda6detail10TensorInfoIT_T1_EESB_SB_SB_SB_SB_SB_SA_SA_)
        /*0368*/ 	.word	0x00000000


	//----- nvinfo : EIATTR_REGCOUNT
	.align		4
.L_173:
        /*036c*/ 	.byte	0x04, 0x2f
        /*036e*/ 	.short	(.L_175 - .L_174)
	.align		4
.L_174:
        /*0370*/ 	.word	index@(_ZN2at6native38_GLOBAL__N__9a469cfd_6_RNN_cu_eca79a6d6kernel18lstm_cell_backwardIN3c104HalfEflLi2EEEvNS_4cuda6detail10TensorInfoIT_T1_EESB_SB_SB_SB_SB_SB_SA_SA_)
        /*0374*/ 	.word	0x00000020


	//----- nvinfo : EIATTR_FRAME_SIZE
	.align		4
.L_175:
        /*0378*/ 	.byte	0x04, 0x11
        /*037a*/ 	.short	(.L_177 - .L_176)
	.align		4
.L_176:
        /*037c*/ 	.word	index@($__internal_23_$__cuda_sm20_div_s64)
        /*0380*/ 	.word	0x00000020


	//----- nvinfo : EIATTR_FRAME_SIZE
	.align		4
.L_177:
        /*0384*/ 	.byte	0x04, 0x11
        /*0386*/ 	.short	(.L_179 - .L_178)
	.align		4
.L_178:
        /*0388*/ 	.word	index@(_ZN2at6native38_GLOBAL__N__9a469cfd_6_RNN_cu_eca79a6d6kernel18lstm_cell_backwardIN3c104HalfEflLi2EEEvNS_4cuda6detail10TensorInfoIT_T1_EESB_SB_SB_SB_SB_SB_SA_SA_)
        /*038c*/ 	.word	0x00000020


	//----- nvinfo : EIATTR_REGCOUNT
	.align		4
.L_179:
        /*0390*/ 	.byte	0x04, 0x2f
        /*0392*/ 	.short	(.L_181 - .L_180)
	.align		4
.L_180:
        /*0394*/ 	.word	index@(_ZN2at6native38_GLOBAL__N__9a469cfd_6_RNN_cu_eca79a6d6kernel18lstm_cell_backwardIN3c108BFloat16EfiLi1EEEvNS_4cuda6detail10TensorInfoIT_T1_EESB_SB_SB_SB_SB_SB_SA_SA_)
        /*0398*/ 	.word	0x00000020


	//----- nvinfo : EIATTR_FRAME_SIZE
	.align		4
.L_181:
        /*039c*/ 	.byte	0x04, 0x11
        /*039e*/ 	.short	(.L_183 - .L_182)
	.align		4
.L_182:
        /*03a0*/ 	.word	index@(_ZN2at6native38_GLOBAL__N__9a469cfd_6_RNN_cu_eca79a6d6kernel18lstm_cell_backwardIN3c108BFloat16EfiLi1EEEvNS_4cuda6detail10TensorInfoIT_T1_EESB_SB_SB_SB_SB_SB_SA_SA_)
        /*03a4*/ 	.word	0x00000000


	//----- nvinfo : EIATTR_REGCOUNT
	.align		4
.L_183:
        /*03a8*/ 	.byte	0x04, 0x2f
        /*03aa*/ 	.short	(.L_185 - .L_184)
	.align		4
.L_184:
        /*03ac*/ 	.word	index@(_ZN2at6native38_GLOBAL__N__9a469cfd_6_RNN_cu_eca79a6d6kernel18lstm_cell_backwardIN3c108BFloat16EfiLi2EEEvNS_4cuda6detail10TensorInfoIT_T1_EESB_SB_SB_SB_SB_SB_SA_SA_)
        /*03b0*/ 	.word	0x00000020


	//----- nvinfo : EIATTR_FRAME_SIZE
	.align		4
.L_185:
        /*03b4*/ 	.byte	0x04, 0x11
        /*03b6*/ 	.short	(.L_187 - .L_186)
	.align		4
.L_186:
        /*03b8*/ 	.word	index@(_ZN2at6native38_GLOBAL__N__9a469cfd_6_RNN_cu_eca79a6d6kernel18lstm_cell_backwardIN3c108BFloat16EfiLi2EEEvNS_4cuda6detail10TensorInfoIT_T1_EESB_SB_SB_SB_SB_SB_SA_SA_)
        /*03bc*/ 	.word	0x00000000


	//----- nvinfo : EIATTR_REGCOUNT
	.align		4
.L_187:
        /*03c0*/ 	.byte	0x04, 0x2f
        /*03c2*/ 	.short	(.L_189 - .L_188)
	.align		4
.L_188:
        /*03c4*/ 	.word	index@(_ZN2at6native38_GLOBAL__N__9a469cfd_6_RNN_cu_eca79a6d6kernel18lstm_cell_backwardIN3c108BFloat16EflLi1EEEvNS_4cuda6detail10TensorInfoIT_T1_EESB_SB_SB_SB_SB_SB_SA_SA_)
        /*03c8*/ 	.word	0x00000020


	//----- nvinfo : EIATTR_FRAME_SIZE
	.align		4
.L_189:
        /*03cc*/ 	.byte	0x04, 0x11
        /*03ce*/ 	.short	(.L_191 - .L_190)
	.align		4
.L_190:
        /*03d0*/ 	.word	index@($__internal_22_$__cuda_sm20_div_u64)
        /*03d4*/ 	.word	0x00000000


	//----- nvinfo : EIATTR_FRAME_SIZE
	.align		4
.L_191:
        /*03d8*/ 	.byte	0x04, 0x11
        /*03da*/ 	.short	(.L_193 - .L_192)
	.align		4
.L_192:
        /*03dc*/ 	.word	index@($__internal_21_$__cuda_sm20_div_s64)
        /*03e0*/ 	.word	0x00000000


	//----- nvinfo : EIATTR_FRAME_SIZE
	.align		4
.L_193:
        /*03e4*/ 	.byte	0x04, 0x11
        /*03e6*/ 	.short	(.L_195 - .L_194)
	.align		4
.L_194:
        /*03e8*/ 	.word	index@(_ZN2at6native38_GLOBAL__N__9a469cfd_6_RNN_cu_eca79a6d6kernel18lstm_cell_backwardIN3c108BFloat16EflLi1EEEvNS_4cuda6detail10TensorInfoIT_T1_EESB_SB_SB_SB_SB_SB_SA_SA_)
        /*03ec*/ 	.word	0x00000000


	//----- nvinfo : EIATTR_REGCOUNT
	.align		4
.L_195:
        /*03f0*/ 	.byte	0x04, 0x2f
        /*03f2*/ 	.short	(.L_197 - .L_196)
	.align		4
.L_196:
        /*03f4*/ 	.word	index@(_ZN2at6native38_GLOBAL__N__9a469cfd_6_RNN_cu_eca79a6d6kernel18lstm_cell_backwardIN3c108BFloat16EflLi2EEEvNS_4cuda6detail10TensorInfoIT_T1_EESB_SB_SB_SB_SB_SB_SA_SA_)
        /*03f8*/ 	.word	0x00000020


	//----- nvinfo : EIATTR_FRAME_SIZE
	.align		4
.L_197:
        /*03fc*/ 	.byte	0x04, 0x11
        /*03fe*/ 	.short	(.L_199 - .L_198)
	.align		4
.L_198:
        /*0400*/ 	.word	index@($__internal_20_$__cuda_sm20_div_s64)
        /*0404*/ 	.word	0x00000020


	//----- nvinfo : EIATTR_FRAME_SIZE
	.align		4
.L_199:
        /*0408*/ 	.byte	0x04, 0x11
        /*040a*/ 	.short	(.L_201 - .L_200)
	.align		4
.L_200:
        /*040c*/ 	.word	index@(_ZN2at6native38_GLOBAL__N__9a469cfd_6_RNN_cu_eca79a6d6kernel18lstm_cell_backwardIN3c108BFloat16EflLi2EEEvNS_4cuda6detail10TensorInfoIT_T1_EESB_SB_SB_SB_SB_SB_SA_SA_)
        /*0410*/ 	.word	0x00000020


	//----- nvinfo : EIATTR_REGCOUNT
	.align		4
.L_201:
        /*0414*/ 	.byte	0x04, 0x2f
        /*0416*/ 	.short	(.L_203 - .L_202)
	.align		4
.L_202:
        /*0418*/ 	.word	index@(_ZN2at6native38_GLOBAL__N__9a469cfd_6_RNN_cu_eca79a6d6kernel16gru_cell_forwardIddiLi1EEEvNS_4cuda6detail10TensorInfoIT_T1_EES9_S9_S9_S9_S9_S9_S8_S8_)
        /*041c*/ 	.word	0x00000020


	//----- nvinfo : EIATTR_FRAME_SIZE
	.align		4
.L_203:
        /*0420*/ 	.byte	0x04, 0x11
        /*0422*/ 	.short	(.L_205 - .L_204)
	.align		4
.L_204:
        /*0424*/ 	.word	index@($__internal_19_$__cuda_sm20_dblrcp_rn_slowpath_v3)
        /*0428*/ 	.word	0x00000008


	//----- nvinfo : EIATTR_FRAME_SIZE
	.align		4
.L_205:
        /*042c*/ 	.byte	0x04, 0x11
        /*042e*/ 	.short	(.L_207 - .L_206)
	.align		4
.L_206:
        /*0430*/ 	.word	index@(_ZN2at6native38_GLOBAL__N__9a469cfd_6_RNN_cu_eca79a6d6kernel16gru_cell_forwardIddiLi1EEEvNS_4cuda6detail10TensorInfoIT_T1_EES9_S9_S9_S9_S9_S9_S8_S8_)
        /*0434*/ 	.word	0x00000008


	//----- nvinfo : EIATTR_REGCOUNT
	.align		4
.L_207:
        /*0438*/ 	.byte	0x04, 0x2f
        /*043a*/ 	.short	(.L_209 - .L_208)
	.align		4
.L_208:
        /*043c*/ 	.word	index@(_ZN2at6native38_GLOBAL__N__9a469cfd_6_RNN_cu_eca79a6d6kernel16gru_cell_forwardIddiLi2EEEvNS_4cuda6detail10TensorInfoIT_T1_EES9_S9_S9_S9_S9_S9_S8_S8_)
        /*0440*/ 	.word	0x00000020


	//----- nvinfo : EIATTR_FRAME_SIZE
	.align		4
.L_209:
        /*0444*/ 	.byte	0x04, 0x11
        /*0446*/ 	.short	(.L_211 - .L_210)
	.align		4
.L_210:
        /*0448*/ 	.word	index@($__internal_18_$__cuda_sm20_dblrcp_rn_slowpath_v3)
        /*044c*/ 	.word	0x00000010


	//----- nvinfo : EIATTR_FRAME_SIZE
	.align		4
.L_211:
        /*0450*/ 	.byte	0x04, 0x11
        /*0452*/ 	.short	(.L_213 - .L_212)
	.align		4
.L_212:
        /*0454*/ 	.word	index@(_ZN2at6native38_GLOBAL__N__9a469cfd_6_RNN_cu_eca79a6d6kernel16gru_cell_forwardIddiLi2EEEvNS_4cuda6detail10TensorInfoIT_T1_EES9_S9_S9_S9_S9_S9_S8_S8_)
        /*0458*/ 	.word	0x00000010


	//----- nvinfo : EIATTR_REGCOUNT
	.align		4
.L_213:
        /*045c*/ 	.byte	0x04, 0x2f
        /*045e*/ 	.short	(.L_215 - .L_214)
	.align		4
.L_214:
        /*0460*/ 	.word	index@(_ZN2at6native38_GLOBAL__N__9a469cfd_6_RNN_cu_eca79a6d6kernel16gru_cell_forwardIddlLi1EEEvNS_4cuda6detail10TensorInfoIT_T1_EES9_S9_S9_S9_S9_S9_S8_S8_)
        /*0464*/ 	.word	0x00000020


	//----- nvinfo : EIATTR_FRAME_SIZE
	.align		4
.L_215:
        /*0468*/ 	.byte	0x04, 0x11
        /*046a*/ 	.short	(.L_217 - .L_216)
	.align		4
.L_216:
        /*046c*/ 	.word	index@($__internal_17_$__cuda_sm20_div_s64)
        /*0470*/ 	.word	0x00000028


	//----- nvinfo : EIATTR_FRAME_SIZE
	.align		4
.L_217:
        /*0474*/ 	.byte	0x04, 0x11
        /*0476*/ 	.short	(.L_219 - .L_218)
	.align		4
.L_218:
        /*0478*/ 	.word	index@($__internal_16_$__cuda_sm20_dblrcp_rn_slowpath_v3)
        /*047c*/ 	.word	0x00000028


	//----- nvinfo : EIATTR_FRAME_SIZE
	.align		4
.L_219:
        /*0480*/ 	.byte	0x04, 0x11
        /*0482*/ 	.short	(.L_221 - .L_220)
	.align		4
.L_220:
        /*0484*/ 	.word	index@(_ZN2at6native38_GLOBAL__N__9a469cfd_6_RNN_cu_eca79a6d6kernel16gru_cell_forwardIddlLi1EEEvNS_4cuda6detail10TensorInfoIT_T1_EES9_S9_S9_S9_S9_S9_S8_S8_)
        /*0488*/ 	.word	0x00000028


	//----- nvinfo : EIATTR_REGCOUNT
	.align		4
.L_221:
        /*048c*/ 	.byte	0x04, 0x2f
        /*048e*/ 	.short	(.L_223 - .L_222)
	.align		4
.L_222:
        /*0490*/ 	.word	index@(_ZN2at6native38_GLOBAL__N__9a469cfd_6_RNN_cu_eca79a6d6kernel16gru_cell_forwardIddlLi2EEEvNS_4cuda6detail10TensorInfoIT_T1_EES9_S9_S9_S9_S9_S9_S8_S8_)
        /*0494*/ 	.word	0x00000020


	//----- nvinfo : EIATTR_FRAME_SIZE
	.align		4
.L_223:
        /*0498*/ 	.byte	0x04, 0x11
        /*049a*/ 	.short	(.L_225 - .L_224)
	.align		4
.L_224:
        /*049c*/ 	.word	index@($__internal_15_$__cuda_sm20_div_s64)
        /*04a0*/ 	.word	0x00000028


	//----- nvinfo : EIATTR_FRAME_SIZE
	.align		4
.L_225:
        /*04a4*/ 	.byte	0x04, 0x11
        /*04a6*/ 	.short	(.L_227 - .L_226)
	.align		4
.L_226:
        /*04a8*/ 	.word	index@($__internal_14_$__cuda_sm20_dblrcp_rn_slowpath_v3)
        /*04ac*/ 	.word	0x00000028


	//----- nvinfo : EIATTR_FRAME_SIZE
	.align		4
.L_227:
        /*04b0*/ 	.byte	0x04, 0x11
        /*04b2*/ 	.short	(.L_229 - .L_228)
	.align		4
.L_228:
        /*04b4*/ 	.word	index@(_ZN2at6native38_GLOBAL__N__9a469cfd_6_RNN_cu_eca79a6d6kernel16gru_cell_forwardIddlLi2EEEvNS_4cuda6detail10TensorInfoIT_T1_EES9_S9_S9_S9_S9_S9_S8_S8_)
        /*04b8*/ 	.word	0x00000028


	//----- nvinfo : EIATTR_REGCOUNT
	.align		4
.L_229:
        /*04bc*/ 	.byte	0x04, 0x2f
        /*04be*/ 	.short	(.L_231 - .L_230)
	.align		4
.L_230:
        /*04c0*/ 	.word	index@(_ZN2at6native38_GLOBAL__N__9a469cfd_6_RNN_cu_eca79a6d6kernel16gru_cell_forwardIffiLi1EEEvNS_4cuda6detail10TensorInfoIT_T1_EES9_S9_S9_S9_S9_S9_S8_S8_)
        /*04c4*/ 	.word	0x00000020


	//----- nvinfo : EIATTR_FRAME_SIZE
	.align		4
.L_231:
        /*04c8*/ 	.byte	0x04, 0x11
        /*04ca*/ 	.short	(.L_233 - .L_232)
	.align		4
.L_232:
        /*04cc*/ 	.word	index@(_ZN2at6native38_GLOBAL__N__9a469cfd_6_RNN_cu_eca79a6d6kernel16gru_cell_forwardIffiLi1EEEvNS_4cuda6detail10TensorInfoIT_T1_EES9_S9_S9_S9_S9_S9_S8_S8_)
        /*04d0*/ 	.word	0x00000000


	//----- nvinfo : EIATTR_REGCOUNT
	.align		4
.L_233:
        /*04d4*/ 	.byte	0x04, 0x2f
        /*04d6*/ 	.short	(.L_235 - .L_234)
	.align		4
.L_234:
        /*04d8*/ 	.word	index@(_ZN2at6native38_GLOBAL__N__9a469cfd_6_RNN_cu_eca79a6d6kernel16gru_cell_forwardIffiLi2EEEvNS_4cuda6detail10TensorInfoIT_T1_EES9_S9_S9_S9_S9_S9_S8_S8_)
        /*04dc*/ 	.word	0x00000020


	//----- nvinfo : EIATTR_FRAME_SIZE
	.align		4
.L_235:
        /*04e0*/ 	.byte	0x04, 0x11
        /*04e2*/ 	.short	(.L_237 - .L_236)
	.align		4
.L_236:
        /*04e4*/ 	.word	index@(_ZN2at6native38_GLOBAL__N__9a469cfd_6_RNN_cu_eca79a6d6kernel16gru_cell_forwardIffiLi2EEEvNS_4cuda6detail10TensorInfoIT_T1_EES9_S9_S9_S9_S9_S9_S8_S8_)
        /*04e8*/ 	.word	0x00000000


	//----- nvinfo : EIATTR_REGCOUNT
	.align		4
.L_237:
        /*04ec*/ 	.byte	0x04, 0x2f
        /*04ee*/ 	.short	(.L_239 - .L_238)
	.align		4
.L_238:
        /*04f0*/ 	.word	index@(_ZN2at6native38_GLOBAL__N__9a469cfd_6_RNN_cu_eca79a6d6kernel16gru_cell_forwardIfflLi1EEEvNS_4cuda6detail10TensorInfoIT_T1_EES9_S9_S9_S9_S9_S9_S8_S8_)
        /*04f4*/ 	.word	0x00000020


	//----- nvinfo : EIATTR_FRAME_SIZE
	.align		4
.L_239:
        /*04f8*/ 	.byte	0x04, 0x11
        /*04fa*/ 	.short	(.L_241 - .L_240)
	.align		4
.L_240:
        /*04fc*/ 	.word	index@($__internal_13_$__cuda_sm20_div_s64)
        /*0500*/ 	.word	0x00000000


	//----- nvinfo : EIATTR_FRAME_SIZE
	.align		4
.L_241:
        /*0504*/ 	.byte	0x04, 0x11
        /*0506*/ 	.short	(.L_243 - .L_242)
	.align		4
.L_242:
        /*0508*/ 	.word	index@(_ZN2at6native38_GLOBAL__N__9a469cfd_6_RNN_cu_eca79a6d6kernel16gru_cell_forwardIfflLi1EEEvNS_4cuda6detail10TensorInfoIT_T1_EES9_S9_S9_S9_S9_S9_S8_S8_)
        /*050c*/ 	.word	0x00000000


	//----- nvinfo : EIATTR_REGCOUNT
	.align		4
.L_243:
        /*0510*/ 	.byte	0x04, 0x2f
        /*0512*/ 	.short	(.L_245 - .L_244)
	.align		4
.L_244:
        /*0514*/ 	.word	index@(_ZN2at6native38_GLOBAL__N__9a469cfd_6_RNN_cu_eca79a6d6kernel16gru_cell_forwardIfflLi2EEEvNS_4cuda6detail10TensorInfoIT_T1_EES9_S9_S9_S9_S9_S9_S8_S8_)
        /*0518*/ 	.word	0x00000020


	//----- nvinfo : EIATTR_FRAME_SIZE
	.align		4
.L_245:
        /*051c*/ 	.byte	0x04, 0x11
        /*051e*/ 	.short	(.L_247 - .L_246)
	.align		4
.L_246:
        /*0520*/ 	.word	index@($__internal_12_$__cuda_sm20_div_s64)
        /*0524*/ 	.word	0x00000000


	//----- nvinfo : EIATTR_FRAME_SIZE
	.align		4
.L_247:
        /*0528*/ 	.byte	0x04, 0x11
        /*052a*/ 	.short	(.L_249 - .L_248)
	.align		4
.L_248:
        /*052c*/ 	.word	index@(_ZN2at6native38_GLOBAL__N__9a469cfd_6_RNN_cu_eca79a6d6kernel16gru_cell_forwardIfflLi2EEEvNS_4cuda6detail10TensorInfoIT_T1_EES9_S9_S9_S9_S9_S9_S8_S8_)
        /*0530*/ 	.word	0x00000000


	//----- nvinfo : EIATTR_REGCOUNT
	.align		4
.L_249:
        /*0534*/ 	.byte	0x04, 0x2f
        /*0536*/ 	.short	(.L_251 - .L_250)
	.align		4
.L_250:
        /*0538*/ 	.word	index@(_ZN2at6native38_GLOBAL__N__9a469cfd_6_RNN_cu_eca79a6d6kernel16gru_cell_forwardIN3c104HalfEfiLi1EEEvNS_4cuda6detail10TensorInfoIT_T1_EESB_SB_SB_SB_SB_SB_SA_SA_)
        /*053c*/ 	.word	0x00000020


	//----- nvinfo : EIATTR_FRAME_SIZE
	.align		4
.L_251:
        /*0540*/ 	.byte	0x04, 0x11
        /*0542*/ 	.short	(.L_253 - .L_252)
	.align		4
.L_252:
        /*0544*/ 	.word	index@(_ZN2at6native38_GLOBAL__N__9a469cfd_6_RNN_cu_eca79a6d6kernel16gru_cell_forwardIN3c104HalfEfiLi1EEEvNS_4cuda6detail10TensorInfoIT_T1_EESB_SB_SB_SB_SB_SB_SA_SA_)
        /*0548*/ 	.word	0x00000000


	//----- nvinfo : EIATTR_REGCOUNT
	.align		4
.L_253:
        /*054c*/ 	.byte	0x04, 0x2f
        /*054e*/ 	.short	(.L_255 - .L_254)
	.align		4
.L_254:
        /*0550*/ 	.word	index@(_ZN2at6native38_GLOBAL__N__9a469cfd_6_RNN_cu_eca79a6d6kernel16gru_cell_forwardIN3c104HalfEfiLi2EEEvNS_4cuda6detail10TensorInfoIT_T1_EESB_SB_SB_SB_SB_SB_SA_SA_)
        /*0554*/ 	.word	0x00000020


	//----- nvinfo : EIATTR_FRAME_SIZE
	.align		4
.L_255:
        /*0558*/ 	.byte	0x04, 0x11
        /*055a*/ 	.short	(.L_257 - .L_256)
	.align		4
.L_256:
        /*055c*/ 	.word	index@(_ZN2at6native38_GLOBAL__N__9a469cfd_6_RNN_cu_eca79a6d6kernel16gru_cell_forwardIN3c104HalfEfiLi2EEEvNS_4cuda6detail10TensorInfoIT_T1_EESB_SB_SB_SB_SB_SB_SA_SA_)
        /*0560*/ 	.word	0x00000000


	//----- nvinfo : EIATTR_REGCOUNT
	.align		4
.L_257:
        /*0564*/ 	.byte	0x04, 0x2f
        /*0566*/ 	.short	(.L_259 - .L_258)
	.align		4
.L_258:
        /*0568*/ 	.word	index@(_ZN2at6native38_GLOBAL__N__9a469cfd_6_RNN_cu_eca79a6d6kernel16gru_cell_forwardIN3c104HalfEflLi1EEEvNS_4cuda6detail10TensorInfoIT_T1_EESB_SB_SB_SB_SB_SB_SA_SA_)
        /*056c*/ 	.word	0x00000020


	//----- nvinfo : EIATTR_FRAME_SIZE
	.align		4
.L_259:
        /*0570*/ 	.byte	0x04, 0x11
        /*0572*/ 	.short	(.L_261 - .L_260)
	.align		4
.L_260:
        /*0574*/ 	.word	index@($__internal_11_$__cuda_sm20_div_s64)
        /*0578*/ 	.word	0x00000000


	//----- nvinfo : EIATTR_FRAME_SIZE
	.align		4
.L_261:
        /*057c*/ 	.byte	0x04, 0x11
        /*057e*/ 	.short	(.L_263 - .L_262)
	.align		4
.L_262:
        /*0580*/ 	.word	index@(_ZN2at6native38_GLOBAL__N__9a469cfd_6_RNN_cu_eca79a6d6kernel16gru_cell_forwardIN3c104HalfEflLi1EEEvNS_4cuda6detail10TensorInfoIT_T1_EESB_SB_SB_SB_SB_SB_SA_SA_)
        /*0584*/ 	.word	0x00000000


	//----- nvinfo : EIATTR_REGCOUNT
	.align		4
.L_263:
        /*0588*/ 	.byte	0x04, 0x2f
        /*058a*/ 	.short	(.L_265 - .L_264)
	.align		4
.L_264:
        /*058c*/ 	.word	index@(_ZN2at6native38_GLOBAL__N__9a469cfd_6_RNN_cu_eca79a6d6kernel16gru_cell_forwardIN3c104HalfEflLi2EEEvNS_4cuda6detail10TensorInfoIT_T1_EESB_SB_SB_SB_SB_SB_SA_SA_)
        /*0590*/ 	.word	0x00000020


	//----- nvinfo : EIATTR_FRAME_SIZE
	.align		4
.L_265:
        /*0594*/ 	.byte	0x04, 0x11
        /*0596*/ 	.short	(.L_267 - .L_266)
	.align		4
.L_266:
        /*0598*/ 	.word	index@($__internal_10_$__cuda_sm20_div_s64)
        /*059c*/ 	.word	0x00000008


	//----- nvinfo : EIATTR_FRAME_SIZE
	.align		4
.L_267:
        /*05a0*/ 	.byte	0x04, 0x11
        /*05a2*/ 	.short	(.L_269 - .L_268)
	.align		4
.L_268:
        /*05a4*/ 	.word	index@(_ZN2at6native38_GLOBAL__N__9a469cfd_6_RNN_cu_eca79a6d6kernel16gru_cell_forwardIN3c104HalfEflLi2EEEvNS_4cuda6detail10TensorInfoIT_T1_EESB_SB_SB_SB_SB_SB_SA_SA_)
        /*05a8*/ 	.word	0x00000008


	//----- nvinfo : EIATTR_REGCOUNT
	.align		4
.L_269:
        /*05ac*/ 	.byte	0x04, 0x2f
        /*05ae*/ 	.short	(.L_271 - .L_270)
	.align		4
.L_270:
        /*05b0*/ 	.word	index@(_ZN2at6native38_GLOBAL__N__9a469cfd_6_RNN_cu_eca79a6d6kernel16gru_cell_forwardIN3c108BFloat16EfiLi1EEEvNS_4cuda6detail10TensorInfoIT_T1_EESB_SB_SB_SB_SB_SB_SA_SA_)
        /*05b4*/ 	.word	0x00000020


	//----- nvinfo : EIATTR_FRAME_SIZE
	.align		4
.L_271:
        /*05b8*/ 	.byte	0x04, 0x11
        /*05ba*/ 	.short	(.L_273 - .L_272)
	.align		4
.L_272:
        /*05bc*/ 	.word	index@(_ZN2at6native38_GLOBAL__N__9a469cfd_6_RNN_cu_eca79a6d6kernel16gru_cell_forwardIN3c108BFloat16EfiLi1EEEvNS_4cuda6detail10TensorInfoIT_T1_EESB_SB_SB_SB_SB_SB_SA_SA_)
        /*05c0*/ 	.word	0x00000000


	//----- nvinfo : EIATTR_REGCOUNT
	.align		4
.L_273:
        /*05c4*/ 	.byte	0x04, 0x2f
        /*05c6*/ 	.short	(.L_275 - .L_274)
	.align		4
.L_274:
        /*05c8*/ 	.word	index@(_ZN2at6native38_GLOBAL__N__9a469cfd_6_RNN_cu_eca79a6d6kernel16gru_cell_forwardIN3c108BFloat16EfiLi2EEEvNS_4cuda6detail10TensorInfoIT_T1_EESB_SB_SB_SB_SB_SB_SA_SA_)
        /*05cc*/ 	.word	0x00000020


	//----- nvinfo : EIATTR_FRAME_SIZE
	.align		4
.L_275:
        /*05d0*/ 	.byte	0x04, 0x11
        /*05d2*/ 	.short	(.L_277 - .L_276)
	.align		4
.L_276:
        /*05d4*/ 	.word	index@(_ZN2at6native38_GLOBAL__N__9a469cfd_6_RNN_cu_eca79a6d6kernel16gru_cell_forwardIN3c108BFloat16EfiLi2EEEvNS_4cuda6detail10TensorInfoIT_T1_EESB_SB_SB_SB_SB_SB_SA_SA_)
        /*05d8*/ 	.word	0x00000000


	//----- nvinfo : EIATTR_REGCOUNT
	.align		4
.L_277:
        /*05dc*/ 	.byte	0x04, 0x2f
        /*05de*/ 	.short	(.L_279 - .L_278)
	.align		4
.L_278:
        /*05e0*/ 	.word	index@(_ZN2at6native38_GLOBAL__N__9a469cfd_6_RNN_cu_eca79a6d6kernel16gru_cell_forwardIN3c108BFloat16EflLi1EEEvNS_4cuda6detail10TensorInfoIT_T1_EESB_SB_SB_SB_SB_SB_SA_SA_)
        /*05e4*/ 	.word	0x00000020


	//----- nvinfo : EIATTR_FRAME_SIZE
	.align		4
.L_279:
        /*05e8*/ 	.byte	0x04, 0x11
        /*05ea*/ 	.short	(.L_281 - .L_280)
	.align		4
.L_280:
        /*05ec*/ 	.word	index@($__internal_9_$__cuda_sm20_div_s64)
        /*05f0*/ 	.word	0x00000000


	//----- nvinfo : EIATTR_FRAME_SIZE
	.align		4
.L_281:
        /*05f4*/ 	.byte	0x04, 0x11
        /*05f6*/ 	.short	(.L_283 - .L_282)
	.align		4
.L_282:
        /*05f8*/ 	.word	index@(_ZN2at6native38_GLOBAL__N__9a469cfd_6_RNN_cu_eca79a6d6kernel16gru_cell_forwardIN3c108BFloat16EflLi1EEEvNS_4cuda6detail10TensorInfoIT_T1_EESB_SB_SB_SB_SB_SB_SA_SA_)
        /*05fc*/ 	.word	0x00000000


	//----- nvinfo : EIATTR_REGCOUNT
	.align		4
.L_283:
        /*0600*/ 	.byte	0x04, 0x2f
        /*0602*/ 	.short	(.L_285 - .L_284)
	.align		4
.L_284:
        /*0604*/ 	.word	index@(_ZN2at6native38_GLOBAL__N__9a469cfd_6_RNN_cu_eca79a6d6kernel16gru_cell_forwardIN3c108BFloat16EflLi2EEEvNS_4cuda6detail10TensorInfoIT_T1_EESB_SB_SB_SB_SB_SB_SA_SA_)
        /*0608*/ 	.word	0x00000020


	//----- nvinfo : EIATTR_FRAME_SIZE
	.align		4
.L_285:
        /*060c*/ 	.byte	0x04, 0x11
        /*060e*/ 	.short	(.L_287 - .L_286)
	.align		4
.L_286:
        /*0610*/ 	.word	index@($__internal_8_$__cuda_sm20_div_s64)
        /*0614*/ 	.word	0x00000008


	//----- nvinfo : EIATTR_FRAME_SIZE
	.align		4
.L_287:
        /*0618*/ 	.byte	0x04, 0x11
        /*061a*/ 	.short	(.L_289 - .L_288)
	.align		4
.L_288:
        /*061c*/ 	.word	index@(_ZN2at6native38_GLOBAL__N__9a469cfd_6_RNN_cu_eca79a6d6kernel16gru_cell_forwardIN3c108BFloat16EflLi2EEEvNS_4cuda6detail10TensorInfoIT_T1_EESB_SB_SB_SB_SB_SB_SA_SA_)
        /*0620*/ 	.word	0x00000008


	//----- nvinfo : EIATTR_REGCOUNT
	.align		4
.L_289:
        /*0624*/ 	.byte	0x04, 0x2f
        /*0626*/ 	.short	(.L_291 - .L_290)
	.align		4
.L_290:
        /*0628*/ 	.word	index@(_ZN2at6native38_GLOBAL__N__9a469cfd_6_RNN_cu_eca79a6d6kernel17gru_cell_backwardIddiLi1EEEvNS_4cuda6detail10TensorInfoIT_T1_EES9_S9_S9_S9_S8_S8_)
        /*062c*/ 	.word	0x00000020


	//----- nvinfo : EIATTR_FRAME_SIZE
	.align		4
.L_291:
        /*0630*/ 	.byte	0x04, 0x11
        /*0632*/ 	.short	(.L_293 - .L_292)
	.align		4
.L_292:
        /*0634*/ 	.word	index@(_ZN2at6native38_GLOBAL__N__9a469cfd_6_RNN_cu_eca79a6d6kernel17gru_cell_backwardIddiLi1EEEvNS_4cuda6detail10TensorInfoIT_T1_EES9_S9_S9_S9_S8_S8_)
        /*0638*/ 	.word	0x00000000


	//----- nvinfo : EIATTR_REGCOUNT
	.align		4
.L_293:
        /*063c*/ 	.byte	0x04, 0x2f
        /*063e*/ 	.short	(.L_295 - .L_294)
	.align		4
.L_294:
        /*0640*/ 	.word	index@(_ZN2at6native38_GLOBAL__N__9a469cfd_6_RNN_cu_eca79a6d6kernel17gru_cell_backwardIddiLi2EEEvNS_4cuda6detail10TensorInfoIT_T1_EES9_S9_S9_S9_S8_S8_)
        /*0644*/ 	.word	0x00000020


	//----- nvinfo : EIATTR_FRAME_SIZE
	.align		4
.L_295:
        /*0648*/ 	.byte	0x04, 0x11
        /*064a*/ 	.short	(.L_297 - .L_296)
	.align		4
.L_296:
        /*064c*/ 	.word	index@(_ZN2at6native38_GLOBAL__N__9a469cfd_6_RNN_cu_eca79a6d6kernel17gru_cell_backwardIddiLi2EEEvNS_4cuda6detail10TensorInfoIT_T1_EES9_S9_S9_S9_S8_S8_)
        /*0650*/ 	.word	0x00000010


	//----- nvinfo : EIATTR_REGCOUNT
	.align		4
.L_297:
        /*0654*/ 	.byte	0x04, 0x2f
        /*0656*/ 	.short	(.L_299 - .L_298)
	.align		4
.L_298:
        /*0658*/ 	.word	index@(_ZN2at6native38_GLOBAL__N__9a469cfd_6_RNN_cu_eca79a6d6kernel17gru_cell_backwardIddlLi1EEEvNS_4cuda6detail10TensorInfoIT_T1_EES9_S9_S9_S9_S8_S8_)
        /*065c*/ 	.word	0x00000020


	//----- nvinfo : EIATTR_FRAME_SIZE
	.align		4
.L_299:
        /*0660*/ 	.byte	0x04, 0x11
        /*0662*/ 	.short	(.L_301 - .L_300)
	.align		4
.L_300:
        /*0664*/ 	.word	index@($__internal_7_$__cuda_sm20_div_s64)
        /*0668*/ 	.word	0x00000000


	//----- nvinfo : EIATTR_FRAME_SIZE
	.align		4
.L_301:
        /*066c*/ 	.byte	0x04, 0x11
        /*066e*/ 	.short	(.L_303 - .L_302)
	.align		4
.L_302:
        /*0670*/ 	.word	index@(_ZN2at6native38_GLOBAL__N__9a469cfd_6_RNN_cu_eca79a6d6kernel17gru_cell_backwardIddlLi1EEEvNS_4cuda6detail10TensorInfoIT_T1_EES9_S9_S9_S9_S8_S8_)
        /*0674*/ 	.word	0x00000000


	//----- nvinfo : EIATTR_REGCOUNT
	.align		4
.L_303:
        /*0678*/ 	.byte	0x04, 0x2f
        /*067a*/ 	.short	(.L_305 - .L_304)
	.align		4
.L_304:
        /*067c*/ 	.word	index@(_ZN2at6native38_GLOBAL__N__9a469cfd_6_RNN_cu_eca79a6d6kernel17gru_cell_backwardIddlLi2EEEvNS_4cuda6detail10TensorInfoIT_T1_EES9_S9_S9_S9_S8_S8_)
        /*0680*/ 	.word	0x00000020


	//----- nvinfo : EIATTR_FRAME_SIZE
	.align		4
.L_305:
        /*0684*/ 	.byte	0x04, 0x11
        /*0686*/ 	.short	(.L_307 - .L_306)
	.align		4
.L_306:
        /*0688*/ 	.word	index@($__internal_6_$__cuda_sm20_div_s64)
        /*068c*/ 	.word	0x00000010


	//----- nvinfo : EIATTR_FRAME_SIZE
	.align		4
.L_307:
        /*0690*/ 	.byte	0x04, 0x11
        /*0692*/ 	.short	(.L_309 - .L_308)
	.align		4
.L_308:
        /*0694*/ 	.word	index@(_ZN2at6native38_GLOBAL__N__9a469cfd_6_RNN_cu_eca79a6d6kernel17gru_cell_backwardIddlLi2EEEvNS_4cuda6detail10TensorInfoIT_T1_EES9_S9_S9_S9_S8_S8_)
        /*0698*/ 	.word	0x00000010


	//----- nvinfo : EIATTR_REGCOUNT
	.align		4
.L_309:
        /*069c*/ 	.byte	0x04, 0x2f
        /*069e*/ 	.short	(.L_311 - .L_310)
	.align		4
.L_310:
        /*06a0*/ 	.word	index@(_ZN2at6native38_GLOBAL__N__9a469cfd_6_RNN_cu_eca79a6d6kernel17gru_cell_backwardIffiLi1EEEvNS_4cuda6detail10TensorInfoIT_T1_EES9_S9_S9_S9_S8_S8_)
        /*06a4*/ 	.word	0x00000020


	//----- nvinfo : EIATTR_FRAME_SIZE
	.align		4
.L_311:
        /*06a8*/ 	.byte	0x04, 0x11
        /*06aa*/ 	.short	(.L_313 - .L_312)
	.align		4
.L_312:
        /*06ac*/ 	.word	index@(_ZN2at6native38_GLOBAL__N__9a469cfd_6_RNN_cu_eca79a6d6kernel17gru_cell_backwardIffiLi1EEEvNS_4cuda6detail10TensorInfoIT_T1_EES9_S9_S9_S9_S8_S8_)
        /*06b0*/ 	.word	0x00000000


	//----- nvinfo : EIATTR_REGCOUNT
	.align		4
.L_313:
        /*06b4*/ 	.byte	0x04, 0x2f
        /*06b6*/ 	.short	(.L_315 - .L_314)
	.align		4
.L_314:
        /*06b8*/ 	.word	index@(_ZN2at6native38_GLOBAL__N__9a469cfd_6_RNN_cu_eca79a6d6kernel17gru_cell_backwardIffiLi2EEEvNS_4cuda6detail10TensorInfoIT_T1_EES9_S9_S9_S9_S8_S8_)
        /*06bc*/ 	.word	0x00000020


	//----- nvinfo : EIATTR_FRAME_SIZE
	.align		4
.L_315:
        /*06c0*/ 	.byte	0x04, 0x11
        /*06c2*/ 	.short	(.L_317 - .L_316)
	.align		4
.L_316:
        /*06c4*/ 	.word	index@(_ZN2at6native38_GLOBAL__N__9a469cfd_6_RNN_cu_eca79a6d6kernel17gru_cell_backwardIffiLi2EEEvNS_4cuda6detail10TensorInfoIT_T1_EES9_S9_S9_S9_S8_S8_)
        /*06c8*/ 	.word	0x00000000


	//----- nvinfo : EIATTR_REGCOUNT
	.align		4
.L_317:
        /*06cc*/ 	.byte	0x04, 0x2f
        /*06ce*/ 	.short	(.L_319 - .L_318)
	.align		4
.L_318:
        /*06d0*/ 	.word	index@(_ZN2at6native38_GLOBAL__N__9a469cfd_6_RNN_cu_eca79a6d6kernel17gru_cell_backwardIfflLi1EEEvNS_4cuda6detail10TensorInfoIT_T1_EES9_S9_S9_S9_S8_S8_)
        /*06d4*/ 	.word	0x00000020


	//----- nvinfo : EIATTR_FRAME_SIZE
	.align		4
.L_319:
        /*06d8*/ 	.byte	0x04, 0x11
        /*06da*/ 	.short	(.L_321 - .L_320)
	.align		4
.L_320:
        /*06dc*/ 	.word	index@($__internal_5_$__cuda_sm20_div_s64)
        /*06e0*/ 	.word	0x00000000


	//----- nvinfo : EIATTR_FRAME_SIZE
	.align		4
.L_321:
        /*06e4*/ 	.byte	0x04, 0x11
        /*06e6*/ 	.short	(.L_323 - .L_322)
	.align		4
.L_322:
        /*06e8*/ 	.word	index@(_ZN2at6native38_GLOBAL__N__9a469cfd_6_RNN_cu_eca79a6d6kernel17gru_cell_backwardIfflLi1EEEvNS_4cuda6detail10TensorInfoIT_T1_EES9_S9_S9_S9_S8_S8_)
        /*06ec*/ 	.word	0x00000000


	//----- nvinfo : EIATTR_REGCOUNT
	.align		4
.L_323:
        /*06f0*/ 	.byte	0x04, 0x2f
        /*06f2*/ 	.short	(.L_325 - .L_324)
	.align		4
.L_324:
        /*06f4*/ 	.word	index@(_ZN2at6native38_GLOBAL__N__9a469cfd_6_RNN_cu_eca79a6d6kernel17gru_cell_backwardIfflLi2EEEvNS_4cuda6detail10TensorInfoIT_T1_EES9_S9_S9_S9_S8_S8_)
        /*06f8*/ 	.word	0x00000020


	//----- nvinfo : EIATTR_FRAME_SIZE
	.align		4
.L_325:
        /*06fc*/ 	.byte	0x04, 0x11
        /*06fe*/ 	.short	(.L_327 - .L_326)
	.align		4
.L_326:
        /*0700*/ 	.word	index@($__internal_4_$__cuda_sm20_div_s64)
        /*0704*/ 	.word	0x00000000


	//----- nvinfo : EIATTR_FRAME_SIZE
	.align		4
.L_327:
        /*0708*/ 	.byte	0x04, 0x11
        /*070a*/ 	.short	(.L_329 - .L_328)
	.align		4
.L_328:
        /*070c*/ 	.word	index@(_ZN2at6native38_GLOBAL__N__9a469cfd_6_RNN_cu_eca79a6d6kernel17gru_cell_backwardIfflLi2EEEvNS_4cuda6detail10TensorInfoIT_T1_EES9_S9_S9_S9_S8_S8_)
        /*0710*/ 	.word	0x00000000


	//----- nvinfo : EIATTR_REGCOUNT
	.align		4
.L_329:
        /*0714*/ 	.byte	0x04, 0x2f
        /*0716*/ 	.short	(.L_331 - .L_330)
	.align		4
.L_330:
        /*0718*/ 	.word	index@(_ZN2at6native38_GLOBAL__N__9a469cfd_6_RNN_cu_eca79a6d6kernel17gru_cell_backwardIN3c104HalfEfiLi1EEEvNS_4cuda6detail10TensorInfoIT_T1_EESB_SB_SB_SB_SA_SA_)
        /*071c*/ 	.word	0x00000020


	//----- nvinfo : EIATTR_FRAME_SIZE
	.align		4
.L_331:
        /*0720*/ 	.byte	0x04, 0x11
        /*0722*/ 	.short	(.L_333 - .L_332)
	.align		4
.L_332:
        /*0724*/ 	.word	index@(_ZN2at6native38_GLOBAL__N__9a469cfd_6_RNN_cu_eca79a6d6kernel17gru_cell_backwardIN3c104HalfEfiLi1EEEvNS_4cuda6detail10TensorInfoIT_T1_EESB_SB_SB_SB_SA_SA_)
        /*0728*/ 	.word	0x00000000


	//----- nvinfo : EIATTR_REGCOUNT
	.align		4
.L_333:
        /*072c*/ 	.byte	0x04, 0x2f
        /*072e*/ 	.short	(.L_335 - .L_334)
	.align		4
.L_334:
        /*0730*/ 	.word	index@(_ZN2at6native38_GLOBAL__N__9a469cfd_6_RNN_cu_eca79a6d6kernel17gru_cell_backwardIN3c104HalfEfiLi2EEEvNS_4cuda6detail10TensorInfoIT_T1_EESB_SB_SB_SB_SA_SA_)
        /*0734*/ 	.word	0x00000020


	//----- nvinfo : EIATTR_FRAME_SIZE
	.align		4
.L_335:
        /*0738*/ 	.byte	0x04, 0x11
        /*073a*/ 	.short	(.L_337 - .L_336)
	.align		4
.L_336:
        /*073c*/ 	.word	index@(_ZN2at6native38_GLOBAL__N__9a469cfd_6_RNN_cu_eca79a6d6kernel17gru_cell_backwardIN3c104HalfEfiLi2EEEvNS_4cuda6detail10TensorInfoIT_T1_EESB_SB_SB_SB_SA_SA_)
        /*0740*/ 	.word	0x00000000


	//----- nvinfo : EIATTR_REGCOUNT
	.align		4
.L_337:
        /*0744*/ 	.byte	0x04, 0x2f
        /*0746*/ 	.short	(.L_339 - .L_338)
	.align		4
.L_338:
        /*0748*/ 	.word	index@(_ZN2at6native38_GLOBAL__N__9a469cfd_6_RNN_cu_eca79a6d6kernel17gru_cell_backwardIN3c104HalfEflLi1EEEvNS_4cuda6detail10TensorInfoIT_T1_EESB_SB_SB_SB_SA_SA_)
        /*074c*/ 	.word	0x00000020


	//----- nvinfo : EIATTR_FRAME_SIZE
	.align		4
.L_339:
        /*0750*/ 	.byte	0x04, 0x11
        /*0752*/ 	.short	(.L_341 - .L_340)
	.align		4
.L_340:
        /*0754*/ 	.word	index@($__internal_3_$__cuda_sm20_div_s64)
        /*0758*/ 	.word	0x00000000


	//----- nvinfo : EIATTR_FRAME_SIZE
	.align		4
.L_341:
        /*075c*/ 	.byte	0x04, 0x11
        /*075e*/ 	.short	(.L_343 - .L_342)
	.align		4
.L_342:
        /*0760*/ 	.word	index@(_ZN2at6native38_GLOBAL__N__9a469cfd_6_RNN_cu_eca79a6d6kernel17gru_cell_backwardIN3c104HalfEflLi1EEEvNS_4cuda6detail10TensorInfoIT_T1_EESB_SB_SB_SB_SA_SA_)
        /*0764*/ 	.word	0x00000000


	//----- nvinfo : EIATTR_REGCOUNT
	.align		4
.L_343:
        /*0768*/ 	.byte	0x04, 0x2f
        /*076a*/ 	.short	(.L_345 - .L_344)
	.align		4
.L_344:
        /*076c*/ 	.word	index@(_ZN2at6native38_GLOBAL__N__9a469cfd_6_RNN_cu_eca79a6d6kernel17gru_cell_backwardIN3c104HalfEflLi2EEEvNS_4cuda6detail10TensorInfoIT_T1_EESB_SB_SB_SB_SA_SA_)
        /*0770*/ 	.word	0x00000020


	//----- nvinfo : EIATTR_FRAME_SIZE
	.align		4
.L_345:
        /*0774*/ 	.byte	0x04, 0x11
        /*0776*/ 	.short	(.L_347 - .L_346)
	.align		4
.L_346:
        /*0778*/ 	.word	index@($__internal_2_$__cuda_sm20_div_s64)
        /*077c*/ 	.word	0x00000000


	//----- nvinfo : EIATTR_FRAME_SIZE
	.align		4
.L_347:
        /*0780*/ 	.byte	0x04, 0x11
        /*0782*/ 	.short	(.L_349 - .L_348)
	.align		4
.L_348:
        /*0784*/ 	.word	index@(_ZN2at6native38_GLOBAL__N__9a469cfd_6_RNN_cu_eca79a6d6kernel17gru_cell_backwardIN3c104HalfEflLi2EEEvNS_4cuda6detail10TensorInfoIT_T1_EESB_SB_SB_SB_SA_SA_)
        /*0788*/ 	.word	0x00000000


	//----- nvinfo : EIATTR_REGCOUNT
	.align		4
.L_349:
        /*078c*/ 	.byte	0x04, 0x2f
        /*078e*/ 	.short	(.L_351 - .L_350)
	.align		4
.L_350:
        /*0790*/ 	.word	index@(_ZN2at6native38_GLOBAL__N__9a469cfd_6_RNN_cu_eca79a6d6kernel17gru_cell_backwardIN3c108BFloat16EfiLi1EEEvNS_4cuda6detail10TensorInfoIT_T1_EESB_SB_SB_SB_SA_SA_)
        /*0794*/ 	.word	0x00000020


	//----- nvinfo : EIATTR_FRAME_SIZE
	.align		4
.L_351:
        /*0798*/ 	.byte	0x04, 0x11
        /*079a*/ 	.short	(.L_353 - .L_352)
	.align		4
.L_352:
        /*079c*/ 	.word	index@(_ZN2at6native38_GLOBAL__N__9a469cfd_6_RNN_cu_eca79a6d6kernel17gru_cell_backwardIN3c108BFloat16EfiLi1EEEvNS_4cuda6detail10TensorInfoIT_T1_EESB_SB_SB_SB_SA_SA_)
        /*07a0*/ 	.word	0x00000000


	//----- nvinfo : EIATTR_REGCOUNT
	.align		4
.L_353:
        /*07a4*/ 	.byte	0x04, 0x2f
        /*07a6*/ 	.short	(.L_355 - .L_354)
	.align		4
.L_354:
        /*07a8*/ 	.word	index@(_ZN2at6native38_GLOBAL__N__9a469cfd_6_RNN_cu_eca79a6d6kernel17gru_cell_backwardIN3c108BFloat16EfiLi2EEEvNS_4cuda6detail10TensorInfoIT_T1_EESB_SB_SB_SB_SA_SA_)
        /*07ac*/ 	.word	0x00000020


	//----- nvinfo : EIATTR_FRAME_SIZE
	.align		4
.L_355:
        /*07b0*/ 	.byte	0x04, 0x11
        /*07b2*/ 	.short	(.L_357 - .L_356)
	.align		4
.L_356:
        /*07b4*/ 	.word	index@(_ZN2at6native38_GLOBAL__N__9a469cfd_6_RNN_cu_eca79a6d6kernel17gru_cell_backwardIN3c108BFloat16EfiLi2EEEvNS_4cuda6detail10TensorInfoIT_T1_EESB_SB_SB_SB_SA_SA_)
        /*07b8*/ 	.word	0x00000000


	//----- nvinfo : EIATTR_REGCOUNT
	.align		4
.L_357:
        /*07bc*/ 	.byte	0x04, 0x2f
        /*07be*/ 	.short	(.L_359 - .L_358)
	.align		4
.L_358:
        /*07c0*/ 	.word	index@(_ZN2at6native38_GLOBAL__N__9a469cfd_6_RNN_cu_eca79a6d6kernel17gru_cell_backwardIN3c108BFloat16EflLi1EEEvNS_4cuda6detail10TensorInfoIT_T1_EESB_SB_SB_SB_SA_SA_)
        /*07c4*/ 	.word	0x00000020


	//----- nvinfo : EIATTR_FRAME_SIZE
	.align		4
.L_359:
        /*07c8*/ 	.byte	0x04, 0x11
        /*07ca*/ 	.short	(.L_361 - .L_360)
	.align		4
.L_360:
        /*07cc*/ 	.word	index@($__internal_1_$__cuda_sm20_div_s64)
        /*07d0*/ 	.word	0x00000000


	//----- nvinfo : EIATTR_FRAME_SIZE
	.align		4
.L_361:
        /*07d4*/ 	.byte	0x04, 0x11
        /*07d6*/ 	.short	(.L_363 - .L_362)
	.align		4
.L_362:
        /*07d8*/ 	.word	index@(_ZN2at6native38_GLOBAL__N__9a469cfd_6_RNN_cu_eca79a6d6kernel17gru_cell_backwardIN3c108BFloat16EflLi1EEEvNS_4cuda6detail10TensorInfoIT_T1_EESB_SB_SB_SB_SA_SA_)
        /*07dc*/ 	.word	0x00000000


	//----- nvinfo : EIATTR_REGCOUNT
	.align		4
.L_363:
        /*07e0*/ 	.byte	0x04, 0x2f
        /*07e2*/ 	.short	(.L_365 - .L_364)
	.align		4
.L_364:
        /*07e4*/ 	.word	index@(_ZN2at6native38_GLOBAL__N__9a469cfd_6_RNN_cu_eca79a6d6kernel17gru_cell_backwardIN3c108BFloat16EflLi2EEEvNS_4cuda6detail10TensorInfoIT_T1_EESB_SB_SB_SB_SA_SA_)
        /*07e8*/ 	.word	0x00000020


	//----- nvinfo : EIATTR_FRAME_SIZE
	.align		4
.L_365:
        /*07ec*/ 	.byte	0x04, 0x11
        /*07ee*/ 	.short	(.L_367 - .L_366)
	.align		4
.L_366:
        /*07f0*/ 	.word	index@($__internal_0_$__cuda_sm20_div_s64)
        /*07f4*/ 	.word	0x00000000


	//----- nvinfo : EIATTR_FRAME_SIZE
	.align		4
.L_367:
        /*07f8*/ 	.byte	0x04, 0x11
        /*07fa*/ 	.short	(.L_369 - .L_368)
	.align		4
.L_368:
        /*07fc*/ 	.word	index@(_ZN2at6native38_GLOBAL__N__9a469cfd_6_RNN_cu_eca79a6d6kernel17gru_cell_backwardIN3c108BFloat16EflLi2EEEvNS_4cuda6detail10TensorInfoIT_T1_EESB_SB_SB_SB_SA_SA_)
        /*0800*/ 	.word	0x00000000


	//----- nvinfo : EIATTR_MIN_STACK_SIZE
	.align		4
.L_369:
        /*0804*/ 	.byte	0x04, 0x12
        /*0806*/ 	.short	(.L_371 - .L_370)
	.align		4
.L_370:
        /*0808*/ 	.word	index@(_ZN2at6native38_GLOBAL__N__9a469cfd_6_RNN_cu_eca79a6d6kernel17gru_cell_backwardIN3c108BFloat16EflLi2EEEvNS_4cuda6detail10TensorInfoIT_T1_EESB_SB_SB_SB_SA_SA_)
        /*080c*/ 	.word	0x00000000


	//----- nvinfo : EIATTR_MIN_STACK_SIZE
	.align		4
.L_371:
        /*0810*/ 	.byte	0x04, 0x12
        /*0812*/ 	.short	(.L_373 - .L_372)
	.align		4
.L_372:
        /*0814*/ 	.word	index@(_ZN2at6native38_GLOBAL__N__9a469cfd_6_RNN_cu_eca79a6d6kernel17gru_cell_backwardIN3c108BFloat16EflLi1EEEvNS_4cuda6detail10TensorInfoIT_T1_EESB_SB_SB_SB_SA_SA_)
        /*0818*/ 	.word	0x00000000


	//----- nvinfo : EIATTR_MIN_STACK_SIZE
	.align		4
.L_373:
        /*081c*/ 	.byte	0x04, 0x12
        /*081e*/ 	.short	(.L_375 - .L_374)
	.align		4
.L_374:
        /*0820*/ 	.word	index@(_ZN2at6native38_GLOBAL__N__9a469cfd_6_RNN_cu_eca79a6d6kernel17gru_cell_backwardIN3c108BFloat16EfiLi2EEEvNS_4cuda6detail10TensorInfoIT_T1_EESB_SB_SB_SB_SA_SA_)
        /*0824*/ 	.word	0x00000000


	//----- nvinfo : EIATTR_MIN_STACK_SIZE
	.align		4
.L_375:
        /*0828*/ 	.byte	0x04, 0x12
        /*082a*/ 	.short	(.L_377 - .L_376)
	.align		4
.L_376:
        /*082c*/ 	.word	index@(_ZN2at6native38_GLOBAL__N__9a469cfd_6_RNN_cu_eca79a6d6kernel17gru_cell_backwardIN3c108BFloat16EfiLi1EEEvNS_4cuda6detail10TensorInfoIT_T1_EESB_SB_SB_SB_SA_SA_)
        /*0830*/ 	.word	0x00000000


	//----- nvinfo : EIATTR_MIN_STACK_SIZE
	.align		4
.L_377:
        /*0834*/ 	.byte	0x04, 0x12
        /*0836*/ 	.short	(.L_379 - .L_378)
	.align		4
.L_378:
        /*0838*/ 	.word	index@(_ZN2at6native38_GLOBAL__N__9a469cfd_6_RNN_cu_eca79a6d6kernel17gru_cell_backwardIN3c104HalfEflLi2EEEvNS_4cuda6detail10TensorInfoIT_T1_EESB_SB_SB_SB_SA_SA_)
        /*083c*/ 	.word	0x00000000


	//----- nvinfo : EIATTR_MIN_STACK_SIZE
	.align		4
.L_379:
        /*0840*/ 	.byte	0x04, 0x12
        /*0842*/ 	.short	(.L_381 - .L_380)
	.align		4
.L_380:
        /*0844*/ 	.word	index@(_ZN2at6native38_GLOBAL__N__9a469cfd_6_RNN_cu_eca79a6d6kernel17gru_cell_backwardIN3c104HalfEflLi1EEEvNS_4cuda6detail10TensorInfoIT_T1_EESB_SB_SB_SB_SA_SA_)
        /*0848*/ 	.word	0x00000000


	//----- nvinfo : EIATTR_MIN_STACK_SIZE
	.align		4
.L_381:
        /*084c*/ 	.byte	0x04, 0x12
        /*084e*/ 	.short	(.L_383 - .L_382)
	.align		4
.L_382:
        /*0850*/ 	.word	index@(_ZN2at6native38_GLOBAL__N__9a469cfd_6_RNN_cu_eca79a6d6kernel17gru_cell_backwardIN3c104HalfEfiLi2EEEvNS_4cuda6detail10TensorInfoIT_T1_EESB_SB_SB_SB_SA_SA_)
        /*0854*/ 	.word	0x00000000


	//----- nvinfo : EIATTR_MIN_STACK_SIZE
	.align		4
.L_383:
        /*0858*/ 	.byte	0x04, 0x12
        /*085a*/ 	.short	(.L_385 - .L_384)
	.align		4
.L_384:
        /*085c*/ 	.word	index@(_ZN2at6native38_GLOBAL__N__9a469cfd_6_RNN_cu_eca79a6d6kernel17gru_cell_backwardIN3c104HalfEfiLi1EEEvNS_4cuda6detail10TensorInfoIT_T1_EESB_SB_SB_SB_SA_SA_)
        /*0860*/ 	.word	0x00000000


	//----- nvinfo : EIATTR_MIN_STACK_SIZE
	.align		4
.L_385:
        /*0864*/ 	.byte	0x04, 0x12
        /*0866*/ 	.short	(.L_387 - .L_386)
	.align		4
.L_386:
        /*0868*/ 	.word	index@(_ZN2at6native38_GLOBAL__N__9a469cfd_6_RNN_cu_eca79a6d6kernel17gru_cell_backwardIfflLi2EEEvNS_4cuda6detail10TensorInfoIT_T1_EES9_S9_S9_S9_S8_S8_)
        /*086c*/ 	.word	0x00000000


	//----- nvinfo : EIATTR_MIN_STACK_SIZE
	.align		4
.L_387:
        /*0870*/ 	.byte	0x04, 0x12
        /*0872*/ 	.short	(.L_389 - .L_388)
	.align		4
.L_388:
        /*0874*/ 	.word	index@(_ZN2at6native38_GLOBAL__N__9a469cfd_6_RNN_cu_eca79a6d6kernel17gru_cell_backwardIfflLi1EEEvNS_4cuda6detail10TensorInfoIT_T1_EES9_S9_S9_S9_S8_S8_)
        /*0878*/ 	.word	0x00000000


	//----- nvinfo : EIATTR_MIN_STACK_SIZE
	.align		4
.L_389:
        /*087c*/ 	.byte	0x04, 0x12
        /*087e*/ 	.short	(.L_391 - .L_390)
	.align		4
.L_390:
        /*0880*/ 	.word	index@(_ZN2at6native38_GLOBAL__N__9a469cfd_6_RNN_cu_eca79a6d6kernel17gru_cell_backwardIffiLi2EEEvNS_4cuda6detail10TensorInfoIT_T1_EES9_S9_S9_S9_S8_S8_)
        /*0884*/ 	.word	0x00000000


	//----- nvinfo : EIATTR_MIN_STACK_SIZE
	.align		4
.L_391:
        /*0888*/ 	.byte	0x04, 0x12
        /*088a*/ 	.short	(.L_393 - .L_392)
	.align		4
.L_392:
        /*088c*/ 	.word	index@(_ZN2at6native38_GLOBAL__N__9a469cfd_6_RNN_cu_eca79a6d6kernel17gru_cell_backwardIffiLi1EEEvNS_4cuda6detail10TensorInfoIT_T1_EES9_S9_S9_S9_S8_S8_)
        /*0890*/ 	.word	0x00000000


	//----- nvinfo : EIATTR_MIN_STACK_SIZE
	.align		4
.L_393:
        /*0894*/ 	.byte	0x04, 0x12
        /*0896*/ 	.short	(.L_395 - .L_394)
	.align		4
.L_394:
        /*0898*/ 	.word	index@(_ZN2at6native38_GLOBAL__N__9a469cfd_6_RNN_cu_eca79a6d6kernel17gru_cell_backwardIddlLi2EEEvNS_4cuda6detail10TensorInfoIT_T1_EES9_S9_S9_S9_S8_S8_)
        /*089c*/ 	.word	0x00000010


	//----- nvinfo : EIATTR_MIN_STACK_SIZE
	.align		4
.L_395:
        /*08a0*/ 	.byte	0x04, 0x12
        /*08a2*/ 	.short	(.L_397 - .L_396)
	.align		4
.L_396:
        /*08a4*/ 	.word	index@(_ZN2at6native38_GLOBAL__N__9a469cfd_6_RNN_cu_eca79a6d6kernel17gru_cell_backwardIddlLi1EEEvNS_4cuda6detail10TensorInfoIT_T1_EES9_S9_S9_S9_S8_S8_)
        /*08a8*/ 	.word	0x00000000


	//----- nvinfo : EIATTR_MIN_STACK_SIZE
	.align		4
.L_397:
        /*08ac*/ 	.byte	0x04, 0x12
        /*08ae*/ 	.short	(.L_399 - .L_398)
	.align		4
.L_398:
        /*08b0*/ 	.word	index@(_ZN2at6native38_GLOBAL__N__9a469cfd_6_RNN_cu_eca79a6d6kernel17gru_cell_backwardIddiLi2EEEvNS_4cuda6detail10TensorInfoIT_T1_EES9_S9_S9_S9_S8_S8_)
        /*08b4*/ 	.word	0x00000010


	//----- nvinfo : EIATTR_MIN_STACK_SIZE
	.align		4
.L_399:
        /*08b8*/ 	.byte	0x04, 0x12
        /*08ba*/ 	.short	(.L_401 - .L_400)
	.align		4
.L_400:
        /*08bc*/ 	.word	index@(_ZN2at6native38_GLOBAL__N__9a469cfd_6_RNN_cu_eca79a6d6kernel17gru_cell_backwardIddiLi1EEEvNS_4cuda6detail10TensorInfoIT_T1_EES9_S9_S9_S9_S8_S8_)
        /*08c0*/ 	.word	0x00000000


	//----- nvinfo : EIATTR_MIN_STACK_SIZE
	.align		4
.L_401:
        /*08c4*/ 	.byte	0x04, 0x12
        /*08c6*/ 	.short	(.L_403 - .L_402)
	.align		4
.L_402:
        /*08c8*/ 	.word	index@(_ZN2at6native38_GLOBAL__N__9a469cfd_6_RNN_cu_eca79a6d6kernel16gru_cell_forwardIN3c108BFloat16EflLi2EEEvNS_4cuda6detail10TensorInfoIT_T1_EESB_SB_SB_SB_SB_SB_SA_SA_)
        /*08cc*/ 	.word	0x00000008


	//----- nvinfo : EIATTR_MIN_STACK_SIZE
	.align		4
.L_403:
        /*08d0*/ 	.byte	0x04, 0x12
        /*08d2*/ 	.short	(.L_405 - .L_404)
	.align		4
.L_404:
        /*08d4*/ 	.word	index@(_ZN2at6native38_GLOBAL__N__9a469cfd_6_RNN_cu_eca79a6d6kernel16gru_cell_forwardIN3c108BFloat16EflLi1EEEvNS_4cuda6detail10TensorInfoIT_T1_EESB_SB_SB_SB_SB_SB_SA_SA_)
        /*08d8*/ 	.word	0x00000000


	//----- nvinfo : EIATTR_MIN_STACK_SIZE
	.align		4
.L_405:
        /*08dc*/ 	.byte	0x04, 0x12
        /*08de*/ 	.short	(.L_407 - .L_406)
	.align		4
.L_406:
        /*08e0*/ 	.word	index@(_ZN2at6native38_GLOBAL__N__9a469cfd_6_RNN_cu_eca79a6d6kernel16gru_cell_forwardIN3c108BFloat16EfiLi2EEEvNS_4cuda6detail10TensorInfoIT_T1_EESB_SB_SB_SB_SB_SB_SA_SA_)
        /*08e4*/ 	.word	0x00000000


	//----- nvinfo : EIATTR_MIN_STACK_SIZE
	.align		4
.L_407:
        /*08e8*/ 	.byte	0x04, 0x12
        /*08ea*/ 	.short	(.L_409 - .L_408)
	.align		4
.L_408:
        /*08ec*/ 	.word	index@(_ZN2at6native38_GLOBAL__N__9a469cfd_6_RNN_cu_eca79a6d6kernel16gru_cell_forwardIN3c108BFloat16EfiLi1EEEvNS_4cuda6detail10TensorInfoIT_T1_EESB_SB_SB_SB_SB_SB_SA_SA_)
        /*08f0*/ 	.word	0x00000000


	//----- nvinfo : EIATTR_MIN_STACK_SIZE
	.align		4
.L_409:
        /*08f4*/ 	.byte	0x04, 0x12
        /*08f6*/ 	.short	(.L_411 - .L_410)
	.align		4
.L_410:
        /*08f8*/ 	.word	index@(_ZN2at6native38_GLOBAL__N__9a469cfd_6_RNN_cu_eca79a6d6kernel16gru_cell_forwardIN3c104HalfEflLi2EEEvNS_4cuda6detail10TensorInfoIT_T1_EESB_SB_SB_SB_SB_SB_SA_SA_)
        /*08fc*/ 	.word	0x00000008


	//----- nvinfo : EIATTR_MIN_STACK_SIZE
	.align		4
.L_411:
        /*0900*/ 	.byte	0x04, 0x12
        /*0902*/ 	.short	(.L_413 - .L_412)
	.align		4
.L_412:
        /*0904*/ 	.word	index@(_ZN2at6native38_GLOBAL__N__9a469cfd_6_RNN_cu_eca79a6d6kernel16gru_cell_forwardIN3c104HalfEflLi1EEEvNS_4cuda6detail10TensorInfoIT_T1_EESB_SB_SB_SB_SB_SB_SA_SA_)
        /*0908*/ 	.word	0x00000000


	//----- nvinfo : EIATTR_MIN_STACK_SIZE
	.align		4
.L_413:
        /*090c*/ 	.byte	0x04, 0x12
        /*090e*/ 	.short	(.L_415 - .L_414)
	.align		4
.L_414:
        /*0910*/ 	.word	index@(_ZN2at6native38_GLOBAL__N__9a469cfd_6_RNN_cu_eca79a6d6kernel16gru_cell_forwardIN3c104HalfEfiLi2EEEvNS_4cuda6detail10TensorInfoIT_T1_EESB_SB_SB_SB_SB_SB_SA_SA_)
        /*0914*/ 	.word	0x00000000


	//----- nvinfo : EIATTR_MIN_STACK_SIZE
	.align		4
.L_415:
        /*0918*/ 	.byte	0x04, 0x12
        /*091a*/ 	.short	(.L_417 - .L_416)
	.align		4
.L_416:
        /*091c*/ 	.word	index@(_ZN2at6native38_GLOBAL__N__9a469cfd_6_RNN_cu_eca79a6d6kernel16gru_cell_forwardIN3c104HalfEfiLi1EEEvNS_4cuda6detail10TensorInfoIT_T1_EESB_SB_SB_SB_SB_SB_SA_SA_)
        /*0920*/ 	.word	0x00000000


	//----- nvinfo : EIATTR_MIN_STACK_SIZE
	.align		4
.L_417:
        /*0924*/ 	.byte	0x04, 0x12
        /*0926*/ 	.short	(.L_419 - .L_418)
	.align		4
.L_418:
        /*0928*/ 	.word	index@(_ZN2at6native38_GLOBAL__N__9a469cfd_6_RNN_cu_eca79a6d6kernel16gru_cell_forwardIfflLi2EEEvNS_4cuda6detail10TensorInfoIT_T1_EES9_S9_S9_S9_S9_S9_S8_S8_)
        /*092c*/ 	.word	0x00000000


	//----- nvinfo : EIATTR_MIN_STACK_SIZE
	.align		4
.L_419:
        /*0930*/ 	.byte	0x04, 0x12
        /*0932*/ 	.short	(.L_421 - .L_420)
	.align		4
.L_420:
        /*0934*/ 	.word	index@(_ZN2at6native38_GLOBAL__N__9a469cfd_6_RNN_cu_eca79a6d6kernel16gru_cell_forwardIfflLi1EEEvNS_4cuda6detail10TensorInfoIT_T1_EES9_S9_S9_S9_S9_S9_S8_S8_)
        /*0938*/ 	.word	0x00000000


	//----- nvinfo : EIATTR_MIN_STACK_SIZE
	.align		4
.L_421:
        /*093c*/ 	.byte	0x04, 0x12
        /*093e*/ 	.short	(.L_423 - .L_422)
	.align		4
.L_422:
        /*0940*/ 	.word	index@(_ZN2at6native38_GLOBAL__N__9a469cfd_6_RNN_cu_eca79a6d6kernel16gru_cell_forwardIffiLi2EEEvNS_4cuda6detail10TensorInfoIT_T1_EES9_S9_S9_S9_S9_S9_S8_S8_)
        /*0944*/ 	.word	0x00000000


	//----- nvinfo : EIATTR_MIN_STACK_SIZE
	.align		4
.L_423:
        /*0948*/ 	.byte	0x04, 0x12
        /*094a*/ 	.short	(.L_425 - .L_424)
	.align		4
.L_424:
        /*094c*/ 	.word	index@(_ZN2at6native38_GLOBAL__N__9a469cfd_6_RNN_cu_eca79a6d6kernel16gru_cell_forwardIffiLi1EEEvNS_4cuda6detail10TensorInfoIT_T1_EES9_S9_S9_S9_S9_S9_S8_S8_)
        /*0950*/ 	.word	0x00000000


	//----- nvinfo : EIATTR_MIN_STACK_SIZE
	.align		4
.L_425:
        /*0954*/ 	.byte	0x04, 0x12
        /*0956*/ 	.short	(.L_427 - .L_426)
	.align		4
.L_426:
        /*0958*/ 	.word	index@(_ZN2at6native38_GLOBAL__N__9a469cfd_6_RNN_cu_eca79a6d6kernel16gru_cell_forwardIddlLi2EEEvNS_4cuda6detail10TensorInfoIT_T1_EES9_S9_S9_S9_S9_S9_S8_S8_)
        /*095c*/ 	.word	0x00000028


	//----- nvinfo : EIATTR_MIN_STACK_SIZE
	.align		4
.L_427:
        /*0960*/ 	.byte	0x04, 0x12
        /*0962*/ 	.short	(.L_429 - .L_428)
	.align		4
.L_428:
        /*0964*/ 	.word	index@(_ZN2at6native38_GLOBAL__N__9a469cfd_6_RNN_cu_eca79a6d6kernel16gru_cell_forwardIddlLi1EEEvNS_4cuda6detail10TensorInfoIT_T1_EES9_S9_S9_S9_S9_S9_S8_S8_)
        /*0968*/ 	.word	0x00000028


	//----- nvinfo : EIATTR_MIN_STACK_SIZE
	.align		4
.L_429:
        /*096c*/ 	.byte	0x04, 0x12
        /*096e*/ 	.short	(.L_431 - .L_430)
	.align		4
.L_430:
        /*0970*/ 	.word	index@(_ZN2at6native38_GLOBAL__N__9a469cfd_6_RNN_cu_eca79a6d6kernel16gru_cell_forwardIddiLi2EEEvNS_4cuda6detail10TensorInfoIT_T1_EES9_S9_S9_S9_S9_S9_S8_S8_)
        /*0974*/ 	.word	0x00000010


	//----- nvinfo : EIATTR_MIN_STACK_SIZE
	.align		4
.L_431:
        /*0978*/ 	.byte	0x04, 0x12
        /*097a*/ 	.short	(.L_433 - .L_432)
	.align		4
.L_432:
        /*097c*/ 	.word	index@(_ZN2at6native38_GLOBAL__N__9a469cfd_6_RNN_cu_eca79a6d6kernel16gru_cell_forwardIddiLi1EEEvNS_4cuda6detail10TensorInfoIT_T1_EES9_S9_S9_S9_S9_S9_S8_S8_)
        /*0980*/ 	.word	0x00000008


	//----- nvinfo : EIATTR_MIN_STACK_SIZE
	.align		4
.L_433:
        /*0984*/ 	.byte	0x04, 0x12
        /*0986*/ 	.short	(.L_435 - .L_434)
	.align		4
.L_434:
        /*0988*/ 	.word	index@(_ZN2at6native38_GLOBAL__N__9a469cfd_6_RNN_cu_eca79a6d6kernel18lstm_cell_backwardIN3c108BFloat16EflLi2EEEvNS_4cuda6detail10TensorInfoIT_T1_EESB_SB_SB_SB_SB_SB_SA_SA_)
        /*098c*/ 	.word	0x00000020


	//----- nvinfo : EIATTR_MIN_STACK_SIZE
	.align		4
.L_435:
        /*0990*/ 	.byte	0x04, 0x12
        /*0992*/ 	.short	(.L_437 - .L_436)
	.align		4
.L_436:
        /*0994*/ 	.word	index@(_ZN2at6native38_GLOBAL__N__9a469cfd_6_RNN_cu_eca79a6d6kernel18lstm_cell_backwardIN3c108BFloat16EflLi1EEEvNS_4cuda6detail10TensorInfoIT_T1_EESB_SB_SB_SB_SB_SB_SA_SA_)
        /*0998*/ 	.word	0x00000000


	//----- nvinfo : EIATTR_MIN_STACK_SIZE
	.align		4
.L_437:
        /*099c*/ 	.byte	0x04, 0x12
        /*099e*/ 	.short	(.L_439 - .L_438)
	.align		4
.L_438:
        /*09a0*/ 	.word	index@(_ZN2at6native38_GLOBAL__N__9a469cfd_6_RNN_cu_eca79a6d6kernel18lstm_cell_backwardIN3c108BFloat16EfiLi2EEEvNS_4cuda6detail10TensorInfoIT_T1_EESB_SB_SB_SB_SB_SB_SA_SA_)
        /*09a4*/ 	.word	0x00000000


	//----- nvinfo : EIATTR_MIN_STACK_SIZE
	.align		4
.L_439:
        /*09a8*/ 	.byte	0x04, 0x12
        /*09aa*/ 	.short	(.L_441 - .L_440)
	.align		4
.L_440:
        /*09ac*/ 	.word	index@(_ZN2at6native38_GLOBAL__N__9a469cfd_6_RNN_cu_eca79a6d6kernel18lstm_cell_backwardIN3c108BFloat16EfiLi1EEEvNS_4cuda6detail10TensorInfoIT_T1_EESB_SB_SB_SB_SB_SB_SA_SA_)
        /*09b0*/ 	.word	0x00000000


	//----- nvinfo : EIATTR_MIN_STACK_SIZE
	.align		4
.L_441:
        /*09b4*/ 	.byte	0x04, 0x12
        /*09b6*/ 	.short	(.L_443 - .L_442)
	.align		4
.L_442:
        /*09b8*/ 	.word	index@(_ZN2at6native38_GLOBAL__N__9a469cfd_6_RNN_cu_eca79a6d6kernel18lstm_cell_backwardIN3c104HalfEflLi2EEEvNS_4cuda6detail10TensorInfoIT_T1_EESB_SB_SB_SB_SB_SB_SA_SA_)
        /*09bc*/ 	.word	0x00000020


	//----- nvinfo : EIATTR_MIN_STACK_SIZE
	.align		4
.L_443:
        /*09c0*/ 	.byte	0x04, 0x12
        /*09c2*/ 	.short	(.L_445 - .L_444)
	.align		4
.L_444:
        /*09c4*/ 	.word	index@(_ZN2at6native38_GLOBAL__N__9a469cfd_6_RNN_cu_eca79a6d6kernel18lstm_cell_backwardIN3c104HalfEflLi1EEEvNS_4cuda6detail10TensorInfoIT_T1_EESB_SB_SB_SB_SB_SB_SA_SA_)
        /*09c8*/ 	.word	0x00000000


	//----- nvinfo : EIATTR_MIN_STACK_SIZE
	.align		4
.L_445:
        /*09cc*/ 	.byte	0x04, 0x12
        /*09ce*/ 	.short	(.L_447 - .L_446)
	.align		4
.L_446:
        /*09d0*/ 	.word	index@(_ZN2at6native38_GLOBAL__N__9a469cfd_6_RNN_cu_eca79a6d6kernel18lstm_cell_backwardIN3c104HalfEfiLi2EEEvNS_4cuda6detail10TensorInfoIT_T1_EESB_SB_SB_SB_SB_SB_SA_SA_)
        /*09d4*/ 	.word	0x00000000


	//----- nvinfo : EIATTR_MIN_STACK_SIZE
	.align		4
.L_447:
        /*09d8*/ 	.byte	0x04, 0x12
        /*09da*/ 	.short	(.L_449 - .L_448)
	.align		4
.L_448:
        /*09dc*/ 	.word	index@(_ZN2at6native38_GLOBAL__N__9a469cfd_6_RNN_cu_eca79a6d6kernel18lstm_cell_backwardIN3c104HalfEfiLi1EEEvNS_4cuda6detail10TensorInfoIT_T1_EESB_SB_SB_SB_SB_SB_SA_SA_)
        /*09e0*/ 	.word	0x00000000


	//----- nvinfo : EIATTR_MIN_STACK_SIZE
	.align		4
.L_449:
        /*09e4*/ 	.byte	0x04, 0x12
        /*09e6*/ 	.short	(.L_451 - .L_450)
	.align		4
.L_450:
        /*09e8*/ 	.word	index@(_ZN2at6native38_GLOBAL__N__9a469cfd_6_RNN_cu_eca79a6d6kernel18lstm_cell_backwardIfflLi2EEEvNS_4cuda6detail10TensorInfoIT_T1_EES9_S9_S9_S9_S9_S9_S8_S8_)
        /*09ec*/ 	.word	0x00000020


	//----- nvinfo : EIATTR_MIN_STACK_SIZE
	.align		4
.L_451:
        /*09f0*/ 	.byte	0x04, 0x12
        /*09f2*/ 	.short	(.L_453 - .L_452)
	.align		4
.L_452:
        /*09f4*/ 	.word	index@(_ZN2at6native38_GLOBAL__N__9a469cfd_6_RNN_cu_eca79a6d6kernel18lstm_cell_backwardIfflLi1EEEvNS_4cuda6detail10TensorInfoIT_T1_EES9_S9_S9_S9_S9_S9_S8_S8_)
        /*09f8*/ 	.word	0x00000008


	//----- nvinfo : EIATTR_MIN_STACK_SIZE
	.align		4
.L_453:
        /*09fc*/ 	.byte	0x04, 0x12
        /*09fe*/ 	.short	(.L_455 - .L_454)
	.align		4
.L_454:
        /*0a00*/ 	.word	index@(_ZN2at6native38_GLOBAL__N__9a469cfd_6_RNN_cu_eca79a6d6kernel18lstm_cell_backwardIffiLi2EEEvNS_4cuda6detail10TensorInfoIT_T1_EES9_S9_S9_S9_S9_S9_S8_S8_)
        /*0a04*/ 	.word	0x00000000


	//----- nvinfo : EIATTR_MIN_STACK_SIZE
	.align		4
.L_455:
        /*0a08*/ 	.byte	0x04, 0x12
        /*0a0a*/ 	.short	(.L_457 - .L_456)
	.align		4
.L_456:
        /*0a0c*/ 	.word	index@(_ZN2at6native38_GLOBAL__N__9a469cfd_6_RNN_cu_eca79a6d6kernel18lstm_cell_backwardIffiLi1EEEvNS_4cuda6detail10TensorInfoIT_T1_EES9_S9_S9_S9_S9_S9_S8_S8_)
        /*0a10*/ 	.word	0x00000000


	//----- nvinfo : EIATTR_MIN_STACK_SIZE
	.align		4
.L_457:
        /*0a14*/ 	.byte	0x04, 0x12
        /*0a16*/ 	.short	(.L_459 - .L_458)
	.align		4
.L_458:
        /*0a18*/ 	.word	index@(_ZN2at6native38_GLOBAL__N__9a469cfd_6_RNN_cu_eca79a6d6kernel18lstm_cell_backwardIddlLi2EEEvNS_4cuda6detail10TensorInfoIT_T1_EES9_S9_S9_S9_S9_S9_S8_S8_)
        /*0a1c*/ 	.word	0x00000050


	//----- nvinfo : EIATTR_MIN_STACK_SIZE
	.align		4
.L_459:
        /*0a20*/ 	.byte	0x04, 0x12
        /*0a22*/ 	.short	(.L_461 - .L_460)
	.align		4
.L_460:
        /*0a24*/ 	.word	index@(_ZN2at6native38_GLOBAL__N__9a469cfd_6_RNN_cu_eca79a6d6kernel18lstm_cell_backwardIddlLi1EEEvNS_4cuda6detail10TensorInfoIT_T1_EES9_S9_S9_S9_S9_S9_S8_S8_)
        /*0a28*/ 	.word	0x00000048


	//----- nvinfo : EIATTR_MIN_STACK_SIZE
	.align		4
.L_461:
        /*0a2c*/ 	.byte	0x04, 0x12
        /*0a2e*/ 	.short	(.L_463 - .L_462)
	.align		4
.L_462:
        /*0a30*/ 	.word	index@(_ZN2at6native38_GLOBAL__N__9a469cfd_6_RNN_cu_eca79a6d6kernel18lstm_cell_backwardIddiLi2EEEvNS_4cuda6detail10TensorInfoIT_T1_EES9_S9_S9_S9_S9_S9_S8_S8_)
        /*0a34*/ 	.word	0x00000008


	//----- nvinfo : EIATTR_MIN_STACK_SIZE
	.align		4
.L_463:
        /*0a38*/ 	.byte	0x04, 0x12
        /*0a3a*/ 	.short	(.L_465 - .L_464)
	.align		4
.L_464:
        /*0a3c*/ 	.word	index@(_ZN2at6native38_GLOBAL__N__9a469cfd_6_RNN_cu_eca79a6d6kernel18lstm_cell_backwardIddiLi1EEEvNS_4cuda6detail10TensorInfoIT_T1_EES9_S9_S9_S9_S9_S9_S8_S8_)
        /*0a40*/ 	.word	0x00000000


	//----- nvinfo : EIATTR_MIN_STACK_SIZE
	.align		4
.L_465:
        /*0a44*/ 	.byte	0x04, 0x12
        /*0a46*/ 	.short	(.L_467 - .L_466)
	.align		4
.L_466:
        /*0a48*/ 	.word	index@(_ZN2at6native38_GLOBAL__N__9a469cfd_6_RNN_cu_eca79a6d6kernel17lstm_cell_forwardIN3c108BFloat16EflLi2EEEvNS_4cuda6detail10TensorInfoIT_T1_EESB_SB_SB_SB_SB_SB_SB_SA_SA_)
        /*0a4c*/ 	.word	0x00000040


	//----- nvinfo : EIATTR_MIN_STACK_SIZE
	.align		4
.L_467:
        /*0a50*/ 	.byte	0x04, 0x12
        /*0a52*/ 	.short	(.L_469 - .L_468)
	.align		4
.L_468:
        /*0a54*/ 	.word	index@(_ZN2at6native38_GLOBAL__N__9a469cfd_6_RNN_cu_eca79a6d6kernel17lstm_cell_forwardIN3c108BFloat16EflLi1EEEvNS_4cuda6detail10TensorInfoIT_T1_EESB_SB_SB_SB_SB_SB_SB_SA_SA_)
        /*0a58*/ 	.word	0x00000038


	//----- nvinfo : EIATTR_MIN_STACK_SIZE
	.align		4
.L_469:
        /*0a5c*/ 	.byte	0x04, 0x12
        /*0a5e*/ 	.short	(.L_471 - .L_470)
	.align		4
.L_470:
        /*0a60*/ 	.word	index@(_ZN2at6native38_GLOBAL__N__9a469cfd_6_RNN_cu_eca79a6d6kernel17lstm_cell_forwardIN3c108BFloat16EfiLi2EEEvNS_4cuda6detail10TensorInfoIT_T1_EESB_SB_SB_SB_SB_SB_SB_SA_SA_)
        /*0a64*/ 	.word	0x00000010


	//----- nvinfo : EIATTR_MIN_STACK_SIZE
	.align		4
.L_471:
        /*0a68*/ 	.byte	0x04, 0x12
        /*0a6a*/ 	.short	(.L_473 - .L_472)
	.align		4
.L_472:
        /*0a6c*/ 	.word	index@(_ZN2at6native38_GLOBAL__N__9a469cfd_6_RNN_cu_eca79a6d6kernel17lstm_cell_forwardIN3c108BFloat16EfiLi1EEEvNS_4cuda6detail10TensorInfoIT_T1_EESB_SB_SB_SB_SB_SB_SB_SA_SA_)
        /*0a70*/ 	.word	0x00000000


	//----- nvinfo : EIATTR_MIN_STACK_SIZE
	.align		4
.L_473:
        /*0a74*/ 	.byte	0x04, 0x12
        /*0a76*/ 	.short	(.L_475 - .L_474)
	.align		4
.L_474:
        /*0a78*/ 	.word	index@(_ZN2at6native38_GLOBAL__N__9a469cfd_6_RNN_cu_eca79a6d6kernel17lstm_cell_forwardIN3c104HalfEflLi2EEEvNS_4cuda6detail10TensorInfoIT_T1_EESB_SB_SB_SB_SB_SB_SB_SA_SA_)
        /*0a7c*/ 	.word	0x00000040


	//----- nvinfo : EIATTR_MIN_STACK_SIZE
	.align		4
.L_475:
        /*0a80*/ 	.byte	0x04, 0x12
        /*0a82*/ 	.short	(.L_477 - .L_476)
	.align		4
.L_476:
        /*0a84*/ 	.word	index@(_ZN2at6native38_GLOBAL__N__9a469cfd_6_RNN_cu_eca79a6d6kernel17lstm_cell_forwardIN3c104HalfEflLi1EEEvNS_4cuda6detail10TensorInfoIT_T1_EESB_SB_SB_SB_SB_SB_SB_SA_SA_)
        /*0a88*/ 	.word	0x00000038


	//----- nvinfo : EIATTR_MIN_STACK_SIZE
	.align		4
.L_477:
        /*0a8c*/ 	.byte	0x04, 0x12
        /*0a8e*/ 	.short	(.L_479 - .L_478)
	.align		4
.L_478:
        /*0a90*/ 	.word	index@(_ZN2at6native38_GLOBAL__N__9a469cfd_6_RNN_cu_eca79a6d6kernel17lstm_cell_forwardIN3c104HalfEfiLi2EEEvNS_4cuda6detail10TensorInfoIT_T1_EESB_SB_SB_SB_SB_SB_SB_SA_SA_)
        /*0a94*/ 	.word	0x00000010


	//----- nvinfo : EIATTR_MIN_STACK_SIZE
	.align		4
.L_479:
        /*0a98*/ 	.byte	0x04, 0x12
        /*0a9a*/ 	.short	(.L_481 - .L_480)
	.align		4
.L_480:
        /*0a9c*/ 	.word	index@(_ZN2at6native38_GLOBAL__N__9a469cfd_6_RNN_cu_eca79a6d6kernel17lstm_cell_forwardIN3c104HalfEfiLi1EEEvNS_4cuda6detail10TensorInfoIT_T1_EESB_SB_SB_SB_SB_SB_SB_SA_SA_)
        /*0aa0*/ 	.word	0x00000000


	//----- nvinfo : EIATTR_MIN_STACK_SIZE
	.align		4
.L_481:
        /*0aa4*/ 	.byte	0x04, 0x12
        /*0aa6*/ 	.short	(.L_483 - .L_482)
	.align		4
.L_482:
        /*0aa8*/ 	.word	index@(_ZN2at6native38_GLOBAL__N__9a469cfd_6_RNN_cu_eca79a6d6kernel17lstm_cell_forwardIfflLi2EEEvNS_4cuda6detail10TensorInfoIT_T1_EES9_S9_S9_S9_S9_S9_S9_S8_S8_)
        /*0aac*/ 	.word	0x00000048


	//----- nvinfo : EIATTR_MIN_STACK_SIZE
	.align		4
.L_483:
        /*0ab0*/ 	.byte	0x04, 0x12
        /*0ab2*/ 	.short	(.L_485 - .L_484)
	.align		4
.L_484:
        /*0ab4*/ 	.word	index@(_ZN2at6native38_GLOBAL__N__9a469cfd_6_RNN_cu_eca79a6d6kernel17lstm_cell_forwardIfflLi1EEEvNS_4cuda6detail10TensorInfoIT_T1_EES9_S9_S9_S9_S9_S9_S9_S8_S8_)
        /*0ab8*/ 	.word	0x00000038


	//----- nvinfo : EIATTR_MIN_STACK_SIZE
	.align		4
.L_485:
        /*0abc*/ 	.byte	0x04, 0x12
        /*0abe*/ 	.short	(.L_487 - .L_486)
	.align		4
.L_486:
        /*0ac0*/ 	.word	index@(_ZN2at6native38_GLOBAL__N__9a469cfd_6_RNN_cu_eca79a6d6kernel17lstm_cell_forwardIffiLi2EEEvNS_4cuda6detail10TensorInfoIT_T1_EES9_S9_S9_S9_S9_S9_S9_S8_S8_)
        /*0ac4*/ 	.word	0x00000010


	//----- nvinfo : EIATTR_MIN_STACK_SIZE
	.align		4
.L_487:
        /*0ac8*/ 	.byte	0x04, 0x12
        /*0aca*/ 	.short	(.L_489 - .L_488)
	.align		4
.L_488:
        /*0acc*/ 	.word	index@(_ZN2at6native38_GLOBAL__N__9a469cfd_6_RNN_cu_eca79a6d6kernel17lstm_cell_forwardIffiLi1EEEvNS_4cuda6detail10TensorInfoIT_T1_EES9_S9_S9_S9_S9_S9_S9_S8_S8_)
        /*0ad0*/ 	.word	0x00000000


	//----- nvinfo : EIATTR_MIN_STACK_SIZE
	.align		4
.L_489:
        /*0ad4*/ 	.byte	0x04, 0x12
        /*0ad6*/ 	.short	(.L_491 - .L_490)
	.align		4
.L_490:
        /*0ad8*/ 	.word	index@(_ZN2at6native38_GLOBAL__N__9a469cfd_6_RNN_cu_eca79a6d6kernel17lstm_cell_forwardIddlLi2EEEvNS_4cuda6detail10TensorInfoIT_T1_EES9_S9_S9_S9_S9_S9_S9_S8_S8_)
        /*0adc*/ 	.word	0x00000080


	//----- nvinfo : EIATTR_MIN_STACK_SIZE
	.align		4
.L_491:
        /*0ae0*/ 	.byte	0x04, 0x12
        /*0ae2*/ 	.short	(.L_493 - .L_492)
	.align		4
.L_492:
        /*0ae4*/ 	.word	index@(_ZN2at6native38_GLOBAL__N__9a469cfd_6_RNN_cu_eca79a6d6kernel17lstm_cell_forwardIddlLi1EEEvNS_4cuda6detail10TensorInfoIT_T1_EES9_S9_S9_S9_S9_S9_S9_S8_S8_)
        /*0ae8*/ 	.word	0x00000088


	//----- nvinfo : EIATTR_MIN_STACK_SIZE
	.align		4
.L_493:
        /*0aec*/ 	.byte	0x04, 0x12
        /*0aee*/ 	.short	(.L_495 - .L_494)
	.align		4
.L_494:
        /*0af0*/ 	.word	index@(_ZN2at6native38_GLOBAL__N__9a469cfd_6_RNN_cu_eca79a6d6kernel17lstm_cell_forwardIddiLi2EEEvNS_4cuda6detail10TensorInfoIT_T1_EES9_S9_S9_S9_S9_S9_S9_S8_S8_)
        /*0af4*/ 	.word	0x00000030


	//----- nvinfo : EIATTR_MIN_STACK_SIZE
	.align		4
.L_495:
        /*0af8*/ 	.byte	0x04, 0x12
        /*0afa*/ 	.short	(.L_497 - .L_496)
	.align		4
.L_496:
        /*0afc*/ 	.word	index@(_ZN2at6native38_GLOBAL__N__9a469cfd_6_RNN_cu_eca79a6d6kernel17lstm_cell_forwardIddiLi1EEEvNS_4cuda6detail10TensorInfoIT_T1_EES9_S9_S9_S9_S9_S9_S9_S8_S8_)
        /*0b00*/ 	.word	0x00000030
.L_497:


//--------------------- .nv.compat                --------------------------
	.section	.nv.compat,"",@"SHT_CUDA_COMPAT_INFO"
	.align	4
        /*0000*/ 	.byte	0x02, 0x09, 0x01, 0x00, 0x02, 0x02, 0x01, 0x00, 0x02, 0x05, 0x05, 0x00, 0x03, 0x07, 0x01, 0x01
        /*0010*/ 	.byte	0x02, 0x03, 0x00, 0x00, 0x02, 0x06, 0x01, 0x00, 0x04, 0x0b, 0x08, 0x00, 0x01, 0x00, 0x00, 0x00
        /*0020*/ 	.byte	0x00, 0x00, 0x00, 0x00


//--------------------- .nv.info._ZN2at6native38_GLOBAL__N__9a469cfd_6_RNN_cu_eca79a6d6kernel17gru_cell_backwardIN3c108BFloat16EflLi2EEEvNS_4cuda6detail10TensorInfoIT_T1_EESB_SB_SB_SB_SA_SA_ --------------------------
	.section	.nv.info._ZN2at6native38_GLOBAL__N__9a469cfd_6_RNN_cu_eca79a6d6kernel17gru_cell_backwardIN3c108BFloat16EflLi2EEEvNS_4cuda6detail10TensorInfoIT_T1_EESB_SB_SB_SB_SA_SA_,"",@"SHT_CUDA_INFO"
	.sectionflags	@""
	.align	4


	//----- nvinfo : EIATTR_CUDA_API_VERSION
	.align		4
        /*0000*/ 	.byte	0x04, 0x37
        /*0002*/ 	.short	(.L_499 - .L_498)
.L_498:
        /*0004*/ 	.word	0x00000082


	//----- nvinfo : EIATTR_KPARAM_INFO
	.align		4
.L_499:
        /*0008*/ 	.byte	0x04, 0x17
        /*000a*/ 	.short	(.L_501 - .L_500)
.L_500:
        /*000c*/ 	.word	0x00000000
        /*0010*/ 	.short	0x0006
        /*0012*/ 	.short	0x0828
        /*0014*/ 	.byte	0x00, 0xf0, 0x21, 0x00


	//----- nvinfo : EIATTR_KPARAM_INFO
	.align		4
.L_501:
        /*0018*/ 	.byte	0x04, 0x17
        /*001a*/ 	.short	(.L_503 - .L_502)
.L_502:
        /*001c*/ 	.word	0x00000000
        /*0020*/ 	.short	0x0005
        /*0022*/ 	.short	0x0820
        /*0024*/ 	.byte	0x00, 0xf0, 0x21, 0x00


	//----- nvinfo : EIATTR_KPARAM_INFO
	.align		4
.L_503:
        /*0028*/ 	.byte	0x04, 0x17
        /*002a*/ 	.short	(.L_505 - .L_504)
.L_504:
        /*002c*/ 	.word	0x00000000
        /*0030*/ 	.short	0x0004
        /*0032*/ 	.short	0x0680
        /*0034*/ 	.byte	0x00, 0xf0, 0x81, 0x06


	//----- nvinfo : EIATTR_KPARAM_INFO
	.align		4
.L_505:
        /*0038*/ 	.byte	0x04, 0x17
        /*003a*/ 	.short	(.L_507 - .L_506)
.L_506:
        /*003c*/ 	.word	0x00000000
        /*0040*/ 	.short	0x0003
        /*0042*/ 	.short	0x04e0
        /*0044*/ 	.byte	0x00, 0xf0, 0x81, 0x06


	//----- nvinfo : EIATTR_KPARAM_INFO
	.align		4
.L_507:
        /*0048*/ 	.byte	0x04, 0x17
        /*004a*/ 	.short	(.L_509 - .L_508)
.L_508:
        /*004c*/ 	.word	0x00000000
        /*0050*/ 	.short	0x0002
        /*0052*/ 	.short	0x0340
        /*0054*/ 	.byte	0x00, 0xf0, 0x81, 0x06


	//----- nvinfo : EIATTR_KPARAM_INFO
	.align		4
.L_509:
        /*0058*/ 	.byte	0x04, 0x17
        /*005a*/ 	.short	(.L_511 - .L_510)
.L_510:
        /*005c*/ 	.word	0x00000000
        /*0060*/ 	.short	0x0001
        /*0062*/ 	.short	0x01a0
        /*0064*/ 	.byte	0x00, 0xf0, 0x81, 0x06


	//----- nvinfo : EIATTR_KPARAM_INFO
	.align		4
.L_511:
        /*0068*/ 	.byte	0x04, 0x17
        /*006a*/ 	.short	(.L_513 - .L_512)
.L_512:
        /*006c*/ 	.word	0x00000000
        /*0070*/ 	.short	0x0000
        /*0072*/ 	.short	0x0000
        /*0074*/ 	.byte	0x00, 0xf0, 0x81, 0x06


	//----- nvinfo : EIATTR_SPARSE_MMA_MASK
	.align		4
.L_513:
        /*0078*/ 	.byte	0x03, 0x50
        /*007a*/ 	.short	0x0000


	//----- nvinfo : EIATTR_MAXREG_COUNT
	.align		4
        /*007c*/ 	.byte	0x03, 0x1b
        /*007e*/ 	.short	0x0020


	//----- nvinfo : EIATTR_MERCURY_ISA_VERSION
	.align		4
        /*0080*/ 	.byte	0x03, 0x5f
        /*0082*/ 	.short	0x0101


	//----- nvinfo : EIATTR_VRC_CTA_INIT_COUNT
	.align		4
        /*0084*/ 	.byte	0x02, 0x4a
	.zero		1
	.zero		1


	//----- nvinfo : EIATTR_EXIT_INSTR_OFFSETS
	.align		4
        /*0088*/ 	.byte	0x04, 0x1c
        /*008a*/ 	.short	(.L_515 - .L_514)


	//   ....[0]....
.L_514:
        /*008c*/ 	.word	0x00000080


	//   ....[1]....
        /*0090*/ 	.word	0x00003920


	//----- nvinfo : EIATTR_MAX_THREADS
	.align		4
.L_515:
        /*0094*/ 	.byte	0x04, 0x05
        /*0096*/ 	.short	(.L_517 - .L_516)
.L_516:
        /*0098*/ 	.word	0x00000200
        /*009c*/ 	.word	0x00000001
        /*00a0*/ 	.word	0x00000001


	//----- nvinfo : EIATTR_CRS_STACK_SIZE
	.align		4
.L_517:
        /*00a4*/ 	.byte	0x04, 0x1e
        /*00a6*/ 	.short	(.L_519 - .L_518)
.L_518:
        /*00a8*/ 	.word	0x00000000


	//----- nvinfo : EIATTR_CBANK_PARAM_SIZE
	.align		4
.L_519:
        /*00ac*/ 	.byte	0x03, 0x19
        /*00ae*/ 	.short	0x0830


	//----- nvinfo : EIATTR_PARAM_CBANK
	.align		4
        /*00b0*/ 	.byte	0x04, 0x0a
        /*00b2*/ 	.short	(.L_521 - .L_520)
	.align		4
.L_520:
        /*00b4*/ 	.word	index@(.nv.constant0._ZN2at6native38_GLOBAL__N__9a469cfd_6_RNN_cu_eca79a6d6kernel17gru_cell_backwardIN3c108BFloat16EflLi2EEEvNS_4cuda6detail10TensorInfoIT_T1_EESB_SB_SB_SB_SA_SA_)
        /*00b8*/ 	.short	0x0380
        /*00ba*/ 	.short	0x0830


	//----- nvinfo : EIATTR_SW_WAR
	.align		4
.L_521:
        /*00bc*/ 	.byte	0x04, 0x36
        /*00be*/ 	.short	(.L_523 - .L_522)
.L_522:
        /*00c0*/ 	.word	0x00000008
.L_523:


//--------------------- .nv.info._ZN2at6native38_GLOBAL__N__9a469cfd_6_RNN_cu_eca79a6d6kernel17gru_cell_backwardIN3c108BFloat16EflLi1EEEvNS_4cuda6detail10TensorInfoIT_T1_EESB_SB_SB_SB_SA_SA_ --------------------------
	.section	.nv.info._ZN2at6native38_GLOBAL__N__9a469cfd_6_RNN_cu_eca79a6d6kernel17gru_cell_backwardIN3c108BFloat16EflLi1EEEvNS_4cuda6detail10TensorInfoIT_T1_EESB_SB_SB_SB_SA_SA_,"",@"SHT_CUDA_INFO"
	.sectionflags	@""
	.align	4


	//----- nvinfo : EIATTR_CUDA_API_VERSION
	.align		4
        /*0000*/ 	.byte	0x04, 0x37
        /*0002*/ 	.short	(.L_525 - .L_524)
.L_524:
        /*0004*/ 	.word	0x00000082


	//----- nvinfo : EIATTR_KPARAM_INFO
	.align		4
.L_525:
        /*0008*/ 	.byte	0x04, 0x17
        /*000a*/ 	.short	(.L_527 - .L_526)
.L_526:
        /*000c*/ 	.word	0x00000000
        /*0010*/ 	.short	0x0006
        /*0012*/ 	.short	0x0828
        /*0014*/ 	.byte	0x00, 0xf0, 0x21, 0x00


	//----- nvinfo : EIATTR_KPARAM_INFO
	.align		4
.L_527:
        /*0018*/ 	.byte	0x04, 0x17
        /*001a*/ 	.short	(.L_529 - .L_528)
.L_528:
        /*001c*/ 	.word	0x00000000
        /*0020*/ 	.short	0x0005
        /*0022*/ 	.short	0x0820
        /*0024*/ 	.byte	0x00, 0xf0, 0x21, 0x00


	//----- nvinfo : EIATTR_KPARAM_INFO
	.align		4
.L_529:
        /*0028*/ 	.byte	0x04, 0x17
        /*002a*/ 	.short	(.L_531 - .L_530)
.L_530:
        /*002c*/ 	.word	0x00000000
        /*0030*/ 	.short	0x0004
        /*0032*/ 	.short	0x0680
        /*0034*/ 	.byte	0x00, 0xf0, 0x81, 0x06


	//----- nvinfo : EIATTR_KPARAM_INFO
	.align		4
.L_531:
        /*0038*/ 	.byte	0x04, 0x17
        /*003a*/ 	.short	(.L_533 - .L_532)
.L_532:
        /*003c*/ 	.word	0x00000000
        /*0040*/ 	.short	0x0003
        /*0042*/ 	.short	0x04e0
        /*0044*/ 	.byte	0x00, 0xf0, 0x81, 0x06


	//----- nvinfo : EIATTR_KPARAM_INFO
	.align		4
.L_533:
        /*0048*/ 	.byte	0x04, 0x17
        /*004a*/ 	.short	(.L_535 - .L_534)
.L_534:
        /*004c*/ 	.word	0x00000000
        /*0050*/ 	.short	0x0002
        /*0052*/ 	.short	0x0340
        /*0054*/ 	.byte	0x00, 0xf0, 0x81, 0x06


	//----- nvinfo : EIATTR_KPARAM_INFO
	.align		4
.L_535:
        /*0058*/ 	.byte	0x04, 0x17
        /*005a*/ 	.short	(.L_537 - .L_536)
.L_536:
        /*005c*/ 	.word	0x00000000
        /*0060*/ 	.short	0x0001
        /*0062*/ 	.short	0x01a0
        /*0064*/ 	.byte	0x00, 0xf0, 0x81, 0x06


	//----- nvinfo : EIATTR_KPARAM_INFO
	.align		4
.L_537:
        /*0068*/ 	.byte	0x04, 0x17
        /*006a*/ 	.short	(.L_539 - .L_538)
.L_538:
        /*006c*/ 	.word	0x00000000
        /*0070*/ 	.short	0x0000
        /*0072*/ 	.short	0x0000
        /*0074*/ 	.byte	0x00, 0xf0, 0x81, 0x06


	//----- nvinfo : EIATTR_SPARSE_MMA_MASK
	.align		4
.L_539:
        /*0078*/ 	.byte	0x03, 0x50
        /*007a*/ 	.short	0x0000


	//----- nvinfo : EIATTR_MAXREG_COUNT
	.align		4
        /*007c*/ 	.byte	0x03, 0x1b
        /*007e*/ 	.short	0x0020


	//----- nvinfo : EIATTR_MERCURY_ISA_VERSION
	.align		4
        /*0080*/ 	.byte	0x03, 0x5f
        /*0082*/ 	.short	0x0101


	//----- nvinfo : EIATTR_VRC_CTA_INIT_COUNT
	.align		4
        /*0084*/ 	.byte	0x02, 0x4a
	.zero		1
	.zero		1


	//----- nvinfo : EIATTR_EXIT_INSTR_OFFSETS
	.align		4
        /*0088*/ 	.byte	0x04, 0x1c
        /*008a*/ 	.short	(.L_541 - .L_540)


	//   ....[0]....
.L_540:
        /*008c*/ 	.word	0x00000080


	//   ....[1]....
        /*0090*/ 	.word	0x00000ea0


	//----- nvinfo : EIATTR_MAX_THREADS
	.align		4
.L_541:
        /*0094*/ 	.byte	0x04, 0x05
        /*0096*/ 	.short	(.L_543 - .L_542)
.L_542:
        /*0098*/ 	.word	0x00000200
        /*009c*/ 	.word	0x00000001
        /*00a0*/ 	.word	0x00000001


	//----- nvinfo : EIATTR_CRS_STACK_SIZE
	.align		4
.L_543:
        /*00a4*/ 	.byte	0x04, 0x1e
        /*00a6*/ 	.short	(.L_545 - .L_544)
.L_544:
        /*00a8*/ 	.word	0x00000000


	//----- nvinfo : EIATTR_CBANK_PARAM_SIZE
	.align		4
.L_545:
        /*00ac*/ 	.byte	0x03, 0x19
        /*00ae*/ 	.short	0x0830


	//----- nvinfo : EIATTR_PARAM_CBANK
	.align		4
        /*00b0*/ 	.byte	0x04, 0x0a
        /*00b2*/ 	.short	(.L_547 - .L_546)
	.align		4
.L_546:
        /*00b4*/ 	.word	index@(.nv.constant0._ZN2at6native38_GLOBAL__N__9a469cfd_6_RNN_cu_eca79a6d6kernel17gru_cell_backwardIN3c108BFloat16EflLi1EEEvNS_4cuda6detail10TensorInfoIT_T1_EESB_SB_SB_SB_SA_SA_)
        /*00b8*/ 	.short	0x0380
        /*00ba*/ 	.short	0x0830


	//----- nvinfo : EIATTR_SW_WAR
	.align		4
.L_547:
        /*00bc*/ 	.byte	0x04, 0x36
        /*00be*/ 	.short	(.L_549 - .L_548)
.L_548:
        /*00c0*/ 	.word	0x00000008
.L_549:


//--------------------- .nv.info._ZN2at6native38_GLOBAL__N__9a469cfd_6_RNN_cu_eca79a6d6kernel17gru_cell_backwardIN3c108BFloat16EfiLi2EEEvNS_4cuda6detail10TensorInfoIT_T1_EESB_SB_SB_SB_SA_SA_ --------------------------
	.section	.nv.info._ZN2at6native38_GLOBAL__N__9a469cfd_6_RNN_cu_eca79a6d6kernel17gru_cell_backwardIN3c108BFloat16EfiLi2EEEvNS_4cuda6detail10TensorInfoIT_T1_EESB_SB_SB_SB_SA_SA_,"",@"SHT_CUDA_INFO"
	.sectionflags	@""
	.align	4


	//----- nvinfo : EIATTR_CUDA_API_VERSION
	.align		4
        /*0000*/ 	.byte	0x04, 0x37
        /*0002*/ 	.short	(.L_551 - .L_550)
.L_550:
        /*0004*/ 	.word	0x00000082


	//----- nvinfo : EIATTR_KPARAM_INFO
	.align		4
.L_551:
        /*0008*/ 	.byte	0x04, 0x17
        /*000a*/ 	.short	(.L_553 - .L_552)
.L_552:
        /*000c*/ 	.word	0x00000000
        /*0010*/ 	.short	0x0006
        /*0012*/ 	.short	0x043c
        /*0014*/ 	.byte	0x00, 0xf0, 0x11, 0x00


	//----- nvinfo : EIATTR_KPARAM_INFO
	.align		4
.L_553:
        /*0018*/ 	.byte	0x04, 0x17
        /*001a*/ 	.short	(.L_555 - .L_554)
.L_554:
        /*001c*/ 	.word	0x00000000
        /*0020*/ 	.short	0x0005
        /*0022*/ 	.short	0x0438
        /*0024*/ 	.byte	0x00, 0xf0, 0x11, 0x00


	//----- nvinfo : EIATTR_KPARAM_INFO
	.align		4
.L_555:
        /*0028*/ 	.byte	0x04, 0x17
        /*002a*/ 	.short	(.L_557 - .L_556)
.L_556:
        /*002c*/ 	.word	0x00000000
        /*0030*/ 	.short	0x0004
        /*0032*/ 	.short	0x0360
        /*0034*/ 	.byte	0x00, 0xf0, 0x61, 0x03


	//----- nvinfo : EIATTR_KPARAM_INFO
	.align		4
.L_557:
        /*0038*/ 	.byte	0x04, 0x17
        /*003a*/ 	.short	(.L_559 - .L_558)
.L_558:
        /*003c*/ 	.word	0x00000000
        /*0040*/ 	.short	0x0003
        /*0042*/ 	.short	0x0288
        /*0044*/ 	.byte	0x00, 0xf0, 0x61, 0x03


	//----- nvinfo : EIATTR_KPARAM_INFO
	.align		4
.L_559:
        /*0048*/ 	.byte	0x04, 0x17
        /*004a*/ 	.short	(.L_561 - .L_560)
.L_560:
        /*004c*/ 	.word	0x00000000
        /*0050*/ 	.short	0x0002
        /*0052*/ 	.short	0x01b0
        /*0054*/ 	.byte	0x00, 0xf0, 0x61, 0x03


	//----- nvinfo : EIATTR_KPARAM_INFO
	.align		4
.L_561:
        /*0058*/ 	.byte	0x04, 0x17
        /*005a*/ 	.short	(.L_563 - .L_562)
.L_562:
        /*005c*/ 	.word	0x00000000
        /*0060*/ 	.short	0x0001
        /*0062*/ 	.short	0x00d8
        /*0064*/ 	.byte	0x00, 0xf0, 0x61, 0x03


	//----- nvinfo : EIATTR_KPARAM_INFO
	.align		4
.L_563:
        /*0068*/ 	.byte	0x04, 0x17
        /*006a*/ 	.short	(.L_565 - .L_564)
.L_564:
        /*006c*/ 	.word	0x00000000
        /*0070*/ 	.short	0x0000
        /*0072*/ 	.short	0x0000
        /*0074*/ 	.byte	0x00, 0xf0, 0x61, 0x03


	//----- nvinfo : EIATTR_SPARSE_MMA_MASK
	.align		4
.L_565:
        /*0078*/ 	.byte	0x03, 0x50
        /*007a*/ 	.short	0x0000


	//----- nvinfo : EIATTR_MAXREG_COUNT
	.align		4
        /*007c*/ 	.byte	0x03, 0x1b
        /*007e*/ 	.short	0x0020


	//----- nvinfo : EIATTR_MERCURY_ISA_VERSION
	.align		4
        /*0080*/ 	.byte	0x03, 0x5f
        /*0082*/ 	.short	0x0101


	//----- nvinfo : EIATTR_VRC_CTA_INIT_COUNT
	.align		4
        /*0084*/ 	.byte	0x02, 0x4a
	.zero		1
	.zero		1


	//----- nvinfo : EIATTR_EXIT_INSTR_OFFSETS
	.align		4
        /*0088*/ 	.byte	0x04, 0x1c
        /*008a*/ 	.short	(.L_567 - .L_566)


	//   ....[0]....
.L_566:
        /*008c*/ 	.word	0x00000070


	//   ....[1]....
        /*0090*/ 	.word	0x00001910


	//----- nvinfo : EIATTR_MAX_THREADS
	.align		4
.L_567:
        /*0094*/ 	.byte	0x04, 0x05
        /*0096*/ 	.short	(.L_569 - .L_568)
.L_568:
        /*0098*/ 	.word	0x00000200
        /*009c*/ 	.word	0x00000001
        /*00a0*/ 	.word	0x00000001


	//----- nvinfo : EIATTR_CRS_STACK_SIZE
	.align		4
.L_569:
        /*00a4*/ 	.byte	0x04, 0x1e
        /*00a6*/ 	.short	(.L_571 - .L_570)
.L_570:
        /*00a8*/ 	.word	0x00000000


	//----- nvinfo : EIATTR_CBANK_PARAM_SIZE
	.align		4
.L_571:
        /*00ac*/ 	.byte	0x03, 0x19
        /*00ae*/ 	.short	0x0440


	//----- nvinfo : EIATTR_PARAM_CBANK
	.align		4
        /*00b0*/ 	.byte	0x04, 0x0a
        /*00b2*/ 	.short	(.L_573 - .L_572)
	.align		4
.L_572:
        /*00b4*/ 	.word	index@(.nv.constant0._ZN2at6native38_GLOBAL__N__9a469cfd_6_RNN_cu_eca79a6d6kernel17gru_cell_backwardIN3c108BFloat16EfiLi2EEEvNS_4cuda6detail10TensorInfoIT_T1_EESB_SB_SB_SB_SA_SA_)
        /*00b8*/ 	.short	0x0380
        /*00ba*/ 	.short	0x0440


	//----- nvinfo : EIATTR_SW_WAR
	.align		4
.L_573:
        /*00bc*/ 	.byte	0x04, 0x36
        /*00be*/ 	.short	(.L_575 - .L_574)
.L_574:
        /*00c0*/ 	.word	0x00000008
.L_575:


//--------------------- .nv.info._ZN2at6native38_GLOBAL__N__9a469cfd_6_RNN_cu_eca79a6d6kernel17gru_cell_backwardIN3c108BFloat16EfiLi1EEEvNS_4cuda6detail10TensorInfoIT_T1_EESB_SB_SB_SB_SA_SA_ --------------------------
	.section	.nv.info._ZN2at6native38_GLOBAL__N__9a469cfd_6_RNN_cu_eca79a6d6kernel17gru_cell_backwardIN3c108BFloat16EfiLi1EEEvNS_4cuda6detail10TensorInfoIT_T1_EESB_SB_SB_SB_SA_SA_,"",@"SHT_CUDA_INFO"
	.sectionflags	@""
	.align	4


	//----- nvinfo : EIATTR_CUDA_API_VERSION
	.align		4
        /*0000*/ 	.byte	0x04, 0x37
        /*0002*/ 	.short	(.L_577 - .L_576)
.L_576:
        /*0004*/ 	.word	0x00000082


	//----- nvinfo : EIATTR_KPARAM_INFO
	.align		4
.L_577:
        /*0008*/ 	.byte	0x04, 0x17
        /*000a*/ 	.short	(.L_579 - .L_578)
.L_578:
        /*000c*/ 	.word	0x00000000
        /*0010*/ 	.short	0x0006
        /*0012*/ 	.short	0x043c
        /*0014*/ 	.byte	0x00, 0xf0, 0x11, 0x00


	//----- nvinfo : EIATTR_KPARAM_INFO
	.align		4
.L_579:
        /*0018*/ 	.byte	0x04, 0x17
        /*001a*/ 	.short	(.L_581 - .L_580)
.L_580:
        /*001c*/ 	.word	0x00000000
        /*0020*/ 	.short	0x0005
        /*0022*/ 	.short	0x0438
        /*0024*/ 	.byte	0x00, 0xf0, 0x11, 0x00


	//----- nvinfo : EIATTR_KPARAM_INFO
	.align		4
.L_581:
        /*0028*/ 	.byte	0x04, 0x17
        /*002a*/ 	.short	(.L_583 - .L_582)
.L_582:
        /*002c*/ 	.word	0x00000000
        /*0030*/ 	.short	0x0004
        /*0032*/ 	.short	0x0360
        /*0034*/ 	.byte	0x00, 0xf0, 0x61, 0x03


	//----- nvinfo : EIATTR_KPARAM_INFO
	.align		4
.L_583:
        /*0038*/ 	.byte	0x04, 0x17
        /*003a*/ 	.short	(.L_585 - .L_584)
.L_584:
        /*003c*/ 	.word	0x00000000
        /*0040*/ 	.short	0x0003
        /*0042*/ 	.short	0x0288
        /*0044*/ 	.byte	0x00, 0xf0, 0x61, 0x03


	//----- nvinfo : EIATTR_KPARAM_INFO
	.align		4
.L_585:
        /*0048*/ 	.byte	0x04, 0x17
        /*004a*/ 	.short	(.L_587 - .L_586)
.L_586:
        /*004c*/ 	.word	0x00000000
        /*0050*/ 	.short	0x0002
        /*0052*/ 	.short	0x01b0
        /*0054*/ 	.byte	0x00, 0xf0, 0x61, 0x03


	//----- nvinfo : EIATTR_KPARAM_INFO
	.align		4
.L_587:
        /*0058*/ 	.byte	0x04, 0x17
        /*005a*/ 	.short	(.L_589 - .L_588)
.L_588:
        /*005c*/ 	.word	0x00000000
        /*0060*/ 	.short	0x0001
        /*0062*/ 	.short	0x00d8
        /*0064*/ 	.byte	0x00, 0xf0, 0x61, 0x03


	//----- nvinfo : EIATTR_KPARAM_INFO
	.align		4
.L_589:
        /*0068*/ 	.byte	0x04, 0x17
        /*006a*/ 	.short	(.L_591 - .L_590)
.L_590:
        /*006c*/ 	.word	0x00000000
        /*0070*/ 	.short	0x0000
        /*0072*/ 	.short	0x0000
        /*0074*/ 	.byte	0x00, 0xf0, 0x61, 0x03


	//----- nvinfo : EIATTR_SPARSE_MMA_MASK
	.align		4
.L_591:
        /*0078*/ 	.byte	0x03, 0x50
        /*007a*/ 	.short	0x0000


	//----- nvinfo : EIATTR_MAXREG_COUNT
	.align		4
        /*007c*/ 	.byte	0x03, 0x1b
        /*007e*/ 	.short	0x0020


	//----- nvinfo : EIATTR_MERCURY_ISA_VERSION
	.align		4
        /*0080*/ 	.byte	0x03, 0x5f
        /*0082*/ 	.short	0x0101


	//----- nvinfo : EIATTR_VRC_CTA_INIT_COUNT
	.align		4
        /*0084*/ 	.byte	0x02, 0x4a
	.zero		1
	.zero		1


	//----- nvinfo : EIATTR_EXIT_INSTR_OFFSETS
	.align		4
        /*0088*/ 	.byte	0x04, 0x1c
        /*008a*/ 	.short	(.L_593 - .L_592)


	//   ....[0]....
.L_592:
        /*008c*/ 	.word	0x00000070


	//   ....[1]....
        /*0090*/ 	.word	0x00000810


	//----- nvinfo : EIATTR_MAX_THREADS
	.align		4
.L_593:
        /*0094*/ 	.byte	0x04, 0x05
        /*0096*/ 	.short	(.L_595 - .L_594)
.L_594:
        /*0098*/ 	.word	0x00000200
        /*009c*/ 	.word	0x00000001
        /*00a0*/ 	.word	0x00000001


	//----- nvinfo : EIATTR_CRS_STACK_SIZE
	.align		4
.L_595:
        /*00a4*/ 	.byte	0x04, 0x1e
        /*00a6*/ 	.short	(.L_597 - .L_596)
.L_596:
        /*00a8*/ 	.word	0x00000000


	//----- nvinfo : EIATTR_CBANK_PARAM_SIZE
	.align		4
.L_597:
        /*00ac*/ 	.byte	0x03, 0x19
        /*00ae*/ 	.short	0x0440


	//----- nvinfo : EIATTR_PARAM_CBANK
	.align		4
        /*00b0*/ 	.byte	0x04, 0x0a
        /*00b2*/ 	.short	(.L_599 - .L_598)
	.align		4
.L_598:
        /*00b4*/ 	.word	index@(.nv.constant0._ZN2at6native38_GLOBAL__N__9a469cfd_6_RNN_cu_eca79a6d6kernel17gru_cell_backwardIN3c108BFloat16EfiLi1EEEvNS_4cuda6detail10TensorInfoIT_T1_EESB_SB_SB_SB_SA_SA_)
        /*00b8*/ 	.short	0x0380
        /*00ba*/ 	.short	0x0440


	//----- nvinfo : EIATTR_SW_WAR
	.align		4
.L_599:
        /*00bc*/ 	.byte	0x04, 0x36
        /*00be*/ 	.short	(.L_601 - .L_600)
.L_600:
        /*00c0*/ 	.word	0x00000008
.L_601:


//--------------------- .nv.info._ZN2at6native38_GLOBAL__N__9a469cfd_6_RNN_cu_eca79a6d6kernel17gru_cell_backwardIN3c104HalfEflLi2EEEvNS_4cuda6detail10TensorInfoIT_T1_EESB_SB_SB_SB_SA_SA_ --------------------------
	.section	.nv.info._ZN2at6native38_GLOBAL__N__9a469cfd_6_RNN_cu_eca79a6d6kernel17gru_cell_backwardIN3c104HalfEflLi2EEEvNS_4cuda6detail10TensorInfoIT_T1_EESB_SB_SB_SB_SA_SA_,"",@"SHT_CUDA_INFO"
	.sectionflags	@""
	.align	4


	//----- nvinfo : EIATTR_CUDA_API_VERSION
	.align		4
        /*0000*/ 	.byte	0x04, 0x37
        /*0002*/ 	.short	(.L_603 - .L_602)
.L_602:
        /*0004*/ 	.word	0x00000082


	//----- nvinfo : EIATTR_KPARAM_INFO
	.align		4
.L_603:
        /*0008*/ 	.byte	0x04, 0x17
        /*000a*/ 	.short	(.L_605 - .L_604)
.L_604:
        /*000c*/ 	.word	0x00000000
        /*0010*/ 	.short	0x0006
        /*0012*/ 	.short	0x0828
        /*0014*/ 	.byte	0x00, 0xf0, 0x21, 0x00


	//----- nvinfo : EIATTR_KPARAM_INFO
	.align		4
.L_605:
        /*0018*/ 	.byte	0x04, 0x17
        /*001a*/ 	.short	(.L_607 - .L_606)
.L_606:
        /*001c*/ 	.word	0x00000000
        /*0020*/ 	.short	0x0005
        /*0022*/ 	.short	0x0820
        /*0024*/ 	.byte	0x00, 0xf0, 0x21, 0x00


	//----- nvinfo : EIATTR_KPARAM_INFO
	.align		4
.L_607:
        /*0028*/ 	.byte	0x04, 0x17
        /*002a*/ 	.short	(.L_609 - .L_608)
.L_608:
        /*002c*/ 	.word	0x00000000
        /*0030*/ 	.short	0x0004
        /*0032*/ 	.short	0x0680
        /*0034*/ 	.byte	0x00, 0xf0, 0x81, 0x06


	//----- nvinfo : EIATTR_KPARAM_INFO
	.align		4
.L_609:
        /*0038*/ 	.byte	0x04, 0x17
        /*003a*/ 	.short	(.L_611 - .L_610)
.L_610:
        /*003c*/ 	.word	0x00000000
        /*0040*/ 	.short	0x0003
        /*0042*/ 	.short	0x04e0
        /*0044*/ 	.byte	0x00, 0xf0, 0x81, 0x06


	//----- nvinfo : EIATTR_KPARAM_INFO
	.align		4
.L_611:
        /*0048*/ 	.byte	0x04, 0x17
        /*004a*/ 	.short	(.L_613 - .L_612)
.L_612:
        /*004c*/ 	.word	0x00000000
        /*0050*/ 	.short	0x0002
        /*0052*/ 	.short	0x0340
        /*0054*/ 	.byte	0x00, 0xf0, 0x81, 0x06


	//----- nvinfo : EIATTR_KPARAM_INFO
	.align		4
.L_613:
        /*0058*/ 	.byte	0x04, 0x17
        /*005a*/ 	.short	(.L_615 - .L_614)
.L_614:
        /*005c*/ 	.word	0x00000000
        /*0060*/ 	.short	0x0001
        /*0062*/ 	.short	0x01a0
        /*0064*/ 	.byte	0x00, 0xf0, 0x81, 0x06


	//----- nvinfo : EIATTR_KPARAM_INFO
	.align		4
.L_615:
        /*0068*/ 	.byte	0x04, 0x17
        /*006a*/ 	.short	(.L_617 - .L_616)
.L_616:
        /*006c*/ 	.word	0x00000000
        /*0070*/ 	.short	0x0000
        /*0072*/ 	.short	0x0000
        /*0074*/ 	.byte	0x00, 0xf0, 0x81, 0x06


	//----- nvinfo : EIATTR_SPARSE_MMA_MASK
	.align		4
.L_617:
        /*0078*/ 	.byte	0x03, 0x50
        /*007a*/ 	.short	0x0000


	//----- nvinfo : EIATTR_MAXREG_COUNT
	.align		4
        /*007c*/ 	.byte	0x03, 0x1b
        /*007e*/ 	.short	0x0020


	//----- nvinfo : EIATTR_MERCURY_ISA_VERSION
	.align		4
        /*0080*/ 	.byte	0x03, 0x5f
        /*0082*/ 	.short	0x0101


	//----- nvinfo : EIATTR_VRC_CTA_INIT_COUNT
	.align		4
        /*0084*/ 	.byte	0x02, 0x4a
	.zero		1
	.zero		1


	//----- nvinfo : EIATTR_EXIT_INSTR_OFFSETS
	.align		4
        /*0088*/ 	.byte	0x04, 0x1c
        /*008a*/ 	.short	(.L_619 - .L_618)


	//   ....[0]....
.L_618:
        /*008c*/ 	.word	0x00000080


	//   ....[1]....
        /*0090*/ 	.word	0x00003920


	//----- nvinfo : EIATTR_MAX_THREADS
	.align		4
.L_619:
        /*0094*/ 	.byte	0x04, 0x05
        /*0096*/ 	.short	(.L_621 - .L_620)
.L_620:
        /*0098*/ 	.word	0x00000200
        /*009c*/ 	.word	0x00000001
        /*00a0*/ 	.word	0x00000001


	//----- nvinfo : EIATTR_CRS_STACK_SIZE
	.align		4
.L_621:
        /*00a4*/ 	.byte	0x04, 0x1e
        /*00a6*/ 	.short	(.L_623 - .L_622)
.L_622:
        /*00a8*/ 	.word	0x00000000


	//----- nvinfo : EIATTR_CBANK_PARAM_SIZE
	.align		4
.L_623:
        /*00ac*/ 	.byte	0x03, 0x19
        /*00ae*/ 	.short	0x0830


	//----- nvinfo : EIATTR_PARAM_CBANK
	.align		4
        /*00b0*/ 	.byte	0x04, 0x0a
        /*00b2*/ 	.short	(.L_625 - .L_624)
	.align		4
.L_624:
        /*00b4*/ 	.word	index@(.nv.constant0._ZN2at6native38_GLOBAL__N__9a469cfd_6_RNN_cu_eca79a6d6kernel17gru_cell_backwardIN3c104HalfEflLi2EEEvNS_4cuda6detail10TensorInfoIT_T1_EESB_SB_SB_SB_SA_SA_)
        /*00b8*/ 	.short	0x0380
        /*00ba*/ 	.short	0x0830


	//----- nvinfo : EIATTR_SW_WAR
	.align		4
.L_625:
        /*00bc*/ 	.byte	0x04, 0x36
        /*00be*/ 	.short	(.L_627 - .L_626)
.L_626:
        /*00c0*/ 	.word	0x00000008
.L_627:


//--------------------- .nv.info._ZN2at6native38_GLOBAL__N__9a469cfd_6_RNN_cu_eca79a6d6kernel17gru_cell_backwardIN3c104HalfEflLi1EEEvNS_4cuda6detail10TensorInfoIT_T1_EESB_SB_SB_SB_SA_SA_ --------------------------
	.section	.nv.info._ZN2at6native38_GLOBAL__N__9a469cfd_6_RNN_cu_eca79a6d6kernel17gru_cell_backwardIN3c104HalfEflLi1EEEvNS_4cuda6detail10TensorInfoIT_T1_EESB_SB_SB_SB_SA_SA_,"",@"SHT_CUDA_INFO"
	.sectionflags	@""
	.align	4


	//----- nvinfo : EIATTR_CUDA_API_VERSION
	.align		4
        /*0000*/ 	.byte	0x04, 0x37
        /*0002*/ 	.short	(.L_629 - .L_628)
.L_628:
        /*0004*/ 	.word	0x00000082


	//----- nvinfo : EIATTR_KPARAM_INFO
	.align		4
.L_629:
        /*0008*/ 	.byte	0x04, 0x17
        /*000a*/ 	.short	(.L_631 - .L_630)
.L_630:
        /*000c*/ 	.word	0x00000000
        /*0010*/ 	.short	0x0006
        /*0012*/ 	.short	0x0828
        /*0014*/ 	.byte	0x00, 0xf0, 0x21, 0x00


	//----- nvinfo : EIATTR_KPARAM_INFO
	.align		4
.L_631:
        /*0018*/ 	.byte	0x04, 0x17
        /*001a*/ 	.short	(.L_633 - .L_632)
.L_632:
        /*001c*/ 	.word	0x00000000
        /*0020*/ 	.short	0x0005
        /*0022*/ 	.short	0x0820
        /*0024*/ 	.byte	0x00, 0xf0, 0x21, 0x00


	//----- nvinfo : EIATTR_KPARAM_INFO
	.align		4
.L_633:
        /*0028*/ 	.byte	0x04, 0x17
        /*002a*/ 	.short	(.L_635 - .L_634)
.L_634:
        /*002c*/ 	.word	0x00000000
        /*0030*/ 	.short	0x0004
        /*0032*/ 	.short	0x0680
        /*0034*/ 	.byte	0x00, 0xf0, 0x81, 0x06


	//----- nvinfo : EIATTR_KPARAM_INFO
	.align		4
.L_635:
        /*0038*/ 	.byte	0x04, 0x17
        /*003a*/ 	.short	(.L_637 - .L_636)
.L_636:
        /*003c*/ 	.word	0x00000000
        /*0040*/ 	.short	0x0003
        /*0042*/ 	.short	0x04e0
        /*0044*/ 	.byte	0x00, 0xf0, 0x81, 0x06


	//----- nvinfo : EIATTR_KPARAM_INFO
	.align		4
.L_637:
        /*0048*/ 	.byte	0x04, 0x17
        /*004a*/ 	.short	(.L_639 - .L_638)
.L_638:
        /*004c*/ 	.word	0x00000000
        /*0050*/ 	.short	0x0002
        /*0052*/ 	.short	0x0340
        /*0054*/ 	.byte	0x00, 0xf0, 0x81, 0x06


	//----- nvinfo : EIATTR_KPARAM_INFO
	.align		4
.L_639:
        /*0058*/ 	.byte	0x04, 0x17
        /*005a*/ 	.short	(.L_641 - .L_640)
.L_640:
        /*005c*/ 	.word	0x00000000
        /*0060*/ 	.short	0x0001
        /*0062*/ 	.short	0x01a0
        /*0064*/ 	.byte	0x00, 0xf0, 0x81, 0x06


	//----- nvinfo : EIATTR_KPARAM_INFO
	.align		4
.L_641:
        /*0068*/ 	.byte	0x04, 0x17
        /*006a*/ 	.short	(.L_643 - .L_642)
.L_642:
        /*006c*/ 	.word	0x00000000
        /*0070*/ 	.short	0x0000
        /*0072*/ 	.short	0x0000
        /*0074*/ 	.byte	0x00, 0xf0, 0x81, 0x06


	//----- nvinfo : EIATTR_SPARSE_MMA_MASK
	.align		4
.L_643:
        /*0078*/ 	.byte	0x03, 0x50
        /*007a*/ 	.short	0x0000


	//----- nvinfo : EIATTR_MAXREG_COUNT
	.align		4
        /*007c*/ 	.byte	0x03, 0x1b
        /*007e*/ 	.short	0x0020


	//----- nvinfo : EIATTR_MERCURY_ISA_VERSION
	.align		4
        /*0080*/ 	.byte	0x03, 0x5f
        /*0082*/ 	.short	0x0101


	//----- nvinfo : EIATTR_VRC_CTA_INIT_COUNT
	.align		4
        /*0084*/ 	.byte	0x02, 0x4a
	.zero		1
	.zero		1


	//----- nvinfo : EIATTR_EXIT_INSTR_OFFSETS
	.align		4
        /*0088*/ 	.byte	0x04, 0x1c
        /*008a*/ 	.short	(.L_645 - .L_644)


	//   ....[0]....
.L_644:
        /*008c*/ 	.word	0x00000080


	//   ....[1]....
        /*0090*/ 	.word	0x00000ea0


	//----- nvinfo : EIATTR_MAX_THREADS
	.align		4
.L_645:
        /*0094*/ 	.byte	0x04, 0x05
        /*0096*/ 	.short	(.L_647 - .L_646)
.L_646:
        /*0098*/ 	.word	0x00000200
        /*009c*/ 	.word	0x00000001
        /*00a0*/ 	.word	0x00000001


	//----- nvinfo : EIATTR_CRS_STACK_SIZE
	.align		4
.L_647:
        /*00a4*/ 	.byte	0x04, 0x1e
        /*00a6*/ 	.short	(.L_649 - .L_648)
.L_648:
        /*00a8*/ 	.word	0x00000000


	//----- nvinfo : EIATTR_CBANK_PARAM_SIZE
	.align		4
.L_649:
        /*00ac*/ 	.byte	0x03, 0x19
        /*00ae*/ 	.short	0x0830


	//----- nvinfo : EIATTR_PARAM_CBANK
	.align		4
        /*00b0*/ 	.byte	0x04, 0x0a
        /*00b2*/ 	.short	(.L_651 - .L_650)
	.align		4
.L_650:
        /*00b4*/ 	.word	index@(.nv.constant0._ZN2at6native38_GLOBAL__N__9a469cfd_6_RNN_cu_eca79a6d6kernel17gru_cell_backwardIN3c104HalfEflLi1EEEvNS_4cuda6detail10TensorInfoIT_T1_EESB_SB_SB_SB_SA_SA_)
        /*00b8*/ 	.short	0x0380
        /*00ba*/ 	.short	0x0830


	//----- nvinfo : EIATTR_SW_WAR
	.align		4
.L_651:
        /*00bc*/ 	.byte	0x04, 0x36
        /*00be*/ 	.short	(.L_653 - .L_652)
.L_652:
        /*00c0*/ 	.word	0x00000008
.L_653:


//--------------------- .nv.info._ZN2at6native38_GLOBAL__N__9a469cfd_6_RNN_cu_eca79a6d6kernel17gru_cell_backwardIN3c104HalfEfiLi2EEEvNS_4cuda6detail10TensorInfoIT_T1_EESB_SB_SB_SB_SA_SA_ --------------------------
	.section	.nv.info._ZN2at6native38_GLOBAL__N__9a469cfd_6_RNN_cu_eca79a6d6kernel17gru_cell_backwardIN3c104HalfEfiLi2EEEvNS_4cuda6detail10TensorInfoIT_T1_EESB_SB_SB_SB_SA_SA_,"",@"SHT_CUDA_INFO"
	.sectionflags	@""
	.align	4


	//----- nvinfo : EIATTR_CUDA_API_VERSION
	.align		4
        /*0000*/ 	.byte	0x04, 0x37
        /*0002*/ 	.short	(.L_655 - .L_654)
.L_654:
        /*0004*/ 	.word	0x00000082


	//----- nvinfo : EIATTR_KPARAM_INFO
	.align		4
.L_655:
        /*0008*/ 	.byte	0x04, 0x17
        /*000a*/ 	.short	(.L_657 - .L_656)
.L_656:
        /*000c*/ 	.word	0x00000000
        /*0010*/ 	.short	0x0006
        /*0012*/ 	.short	0x043c
        /*0014*/ 	.byte	0x00, 0xf0, 0x11, 0x00


	//----- nvinfo : EIATTR_KPARAM_INFO
	.align		4
.L_657:
        /*0018*/ 	.byte	0x04, 0x17
        /*001a*/ 	.short	(.L_659 - .L_658)
.L_658:
        /*001c*/ 	.word	0x00000000
        /*0020*/ 	.short	0x0005
        /*0022*/ 	.short	0x0438
        /*0024*/ 	.byte	0x00, 0xf0, 0x11, 0x00


	//----- nvinfo : EIATTR_KPARAM_INFO
	.align		4
.L_659:
        /*0028*/ 	.byte	0x04, 0x17
        /*002a*/ 	.short	(.L_661 - .L_660)
.L_660:
        /*002c*/ 	.word	0x00000000
        /*0030*/ 	.short	0x0004
        /*0032*/ 	.short	0x0360
        /*0034*/ 	.byte	0x00, 0xf0, 0x61, 0x03


	//----- nvinfo : EIATTR_KPARAM_INFO
	.align		4
.L_661:
        /*0038*/ 	.byte	0x04, 0x17
        /*003a*/ 	.short	(.L_663 - .L_662)
.L_662:
        /*003c*/ 	.word	0x00000000
        /*0040*/ 	.short	0x0003
        /*0042*/ 	.short	0x0288
        /*0044*/ 	.byte	0x00, 0xf0, 0x61, 0x03


	//----- nvinfo : EIATTR_KPARAM_INFO
	.align		4
.L_663:
        /*0048*/ 	.byte	0x04, 0x17
        /*004a*/ 	.short	(.L_665 - .L_664)
.L_664:
        /*004c*/ 	.word	0x00000000
        /*0050*/ 	.short	0x0002
        /*0052*/ 	.short	0x01b0
        /*0054*/ 	.byte	0x00, 0xf0, 0x61, 0x03


	//----- nvinfo : EIATTR_KPARAM_INFO
	.align		4
.L_665:
        /*0058*/ 	.byte	0x04, 0x17
        /*005a*/ 	.short	(.L_667 - .L_666)
.L_666:
        /*005c*/ 	.word	0x00000000
        /*0060*/ 	.short	0x0001
        /*0062*/ 	.short	0x00d8
        /*0064*/ 	.byte	0x00, 0xf0, 0x61, 0x03


	//----- nvinfo : EIATTR_KPARAM_INFO
	.align		4
.L_667:
        /*0068*/ 	.byte	0x04, 0x17
        /*006a*/ 	.short	(.L_669 - .L_668)
.L_668:
        /*006c*/ 	.word	0x00000000
        /*0070*/ 	.short	0x0000
        /*0072*/ 	.short	0x0000
        /*0074*/ 	.byte	0x00, 0xf0, 0x61, 0x03


	//----- nvinfo : EIATTR_SPARSE_MMA_MASK
	.align		4
.L_669:
        /*0078*/ 	.byte	0x03, 0x50
        /*007a*/ 	.short	0x0000


	//----- nvinfo : EIATTR_MAXREG_COUNT
	.align		4
        /*007c*/ 	.byte	0x03, 0x1b
        /*007e*/ 	.short	0x0020


	//----- nvinfo : EIATTR_MERCURY_ISA_VERSION
	.align		4
        /*0080*/ 	.byte	0x03, 0x5f
        /*0082*/ 	.short	0x0101


	//----- nvinfo : EIATTR_VRC_CTA_INIT_COUNT
	.align		4
        /*0084*/ 	.byte	0x02, 0x4a
	.zero		1
	.zero		1


	//----- nvinfo : EIATTR_EXIT_INSTR_OFFSETS
	.align		4
        /*0088*/ 	.byte	0x04, 0x1c
        /*008a*/ 	.short	(.L_671 - .L_670)


	//   ....[0]....
.L_670:
        /*008c*/ 	.word	0x00000070


	//   ....[1]....
        /*0090*/ 	.word	0x00001910


	//----- nvinfo : EIATTR_MAX_THREADS
	.align		4
.L_671:
        /*0094*/ 	.byte	0x04, 0x05
        /*0096*/ 	.short	(.L_673 - .L_672)
.L_672:
        /*0098*/ 	.word	0x00000200
        /*009c*/ 	.word	0x00000001
        /*00a0*/ 	.word	0x00000001


	//----- nvinfo : EIATTR_CRS_STACK_SIZE
	.align		4
.L_673:
        /*00a4*/ 	.byte	0x04, 0x1e
        /*00a6*/ 	.short	(.L_675 - .L_674)
.L_674:
        /*00a8*/ 	.word	0x00000000


	//----- nvinfo : EIATTR_CBANK_PARAM_SIZE
	.align		4
.L_675:
        /*00ac*/ 	.byte	0x03, 0x19
        /*00ae*/ 	.short	0x0440


	//----- nvinfo : EIATTR_PARAM_CBANK
	.align		4
        /*00b0*/ 	.byte	0x04, 0x0a
        /*00b2*/ 	.short	(.L_677 - .L_676)
	.align		4
.L_676:
        /*00b4*/ 	.word	index@(.nv.constant0._ZN2at6native38_GLOBAL__N__9a469cfd_6_RNN_cu_eca79a6d6kernel17gru_cell_backwardIN3c104HalfEfiLi2EEEvNS_4cuda6detail10TensorInfoIT_T1_EESB_SB_SB_SB_SA_SA_)
        /*00b8*/ 	.short	0x0380
        /*00ba*/ 	.short	0x0440


	//----- nvinfo : EIATTR_SW_WAR
	.align		4
.L_677:
        /*00bc*/ 	.byte	0x04, 0x36
        /*00be*/ 	.short	(.L_679 - .L_678)
.L_678:
        /*00c0*/ 	.word	0x00000008
.L_679:


//--------------------- .nv.info._ZN2at6native38_GLOBAL__N__9a469cfd_6_RNN_cu_eca79a6d6kernel17gru_cell_backwardIN3c104HalfEfiLi1EEEvNS_4cuda6detail10TensorInfoIT_T1_EESB_SB_SB_SB_SA_SA_ --------------------------
	.section	.nv.info._ZN2at6native38_GLOBAL__N__9a469cfd_6_RNN_cu_eca79a6d6kernel17gru_cell_backwardIN3c104HalfEfiLi1EEEvNS_4cuda6detail10TensorInfoIT_T1_EESB_SB_SB_SB_SA_SA_,"",@"SHT_CUDA_INFO"
	.sectionflags	@""
	.align	4


	//----- nvinfo : EIATTR_CUDA_API_VERSION
	.align		4
        /*0000*/ 	.byte	0x04, 0x37
        /*0002*/ 	.short	(.L_681 - .L_680)
.L_680:
        /*0004*/ 	.word	0x00000082


	//----- nvinfo : EIATTR_KPARAM_INFO
	.align		4
.L_681:
        /*0008*/ 	.byte	0x04, 0x17
        /*000a*/ 	.short	(.L_683 - .L_682)
.L_682:
        /*000c*/ 	.word	0x00000000
        /*0010*/ 	.short	0x0006
        /*0012*/ 	.short	0x043c
        /*0014*/ 	.byte	0x00, 0xf0, 0x11, 0x00


	//----- nvinfo : EIATTR_KPARAM_INFO
	.align		4
.L_683:
        /*0018*/ 	.byte	0x04, 0x17
        /*001a*/ 	.short	(.L_685 - .L_684)
.L_684:
        /*001c*/ 	.word	0x00000000
        /*0020*/ 	.short	0x0005
        /*0022*/ 	.short	0x0438
        /*0024*/ 	.byte	0x00, 0xf0, 0x11, 0x00


	//----- nvinfo : EIATTR_KPARAM_INFO
	.align		4
.L_685:
        /*0028*/ 	.byte	0x04, 0x17
        /*002a*/ 	.short	(.L_687 - .L_686)
.L_686:
        /*002c*/ 	.word	0x00000000
        /*0030*/ 	.short	0x0004
        /*0032*/ 	.short	0x0360
        /*0034*/ 	.byte	0x00, 0xf0, 0x61, 0x03


	//----- nvinfo : EIATTR_KPARAM_INFO
	.align		4
.L_687:
        /*0038*/ 	.byte	0x04, 0x17
        /*003a*/ 	.short	(.L_689 - .L_688)
.L_688:
        /*003c*/ 	.word	0x00000000
        /*0040*/ 	.short	0x0003
        /*0042*/ 	.short	0x0288
        /*0044*/ 	.byte	0x00, 0xf0, 0x61, 0x03


	//----- nvinfo : EIATTR_KPARAM_INFO
	.align		4
.L_689:
        /*0048*/ 	.byte	0x04, 0x17
        /*004a*/ 	.short	(.L_691 - .L_690)
.L_690:
        /*004c*/ 	.word	0x00000000
        /*0050*/ 	.short	0x0002
        /*0052*/ 	.short	0x01b0
        /*0054*/ 	.byte	0x00, 0xf0, 0x61, 0x03


	//----- nvinfo : EIATTR_KPARAM_INFO
	.align		4
.L_691:
        /*0058*/ 	.byte	0x04, 0x17
        /*005a*/ 	.short	(.L_693 - .L_692)
.L_692:
        /*005c*/ 	.word	0x00000000
        /*0060*/ 	.short	0x0001
        /*0062*/ 	.short	0x00d8
        /*0064*/ 	.byte	0x00, 0xf0, 0x61, 0x03


	//----- nvinfo : EIATTR_KPARAM_INFO
	.align		4
.L_693:
        /*0068*/ 	.byte	0x04, 0x17
        /*006a*/ 	.short	(.L_695 - .L_694)
.L_694:
        /*006c*/ 	.word	0x00000000
        /*0070*/ 	.short	0x0000
        /*0072*/ 	.short	0x0000
        /*0074*/ 	.byte	0x00, 0xf0, 0x61, 0x03


	//----- nvinfo : EIATTR_SPARSE_MMA_MASK
	.align		4
.L_695:
        /*0078*/ 	.byte	0x03, 0x50
        /*007a*/ 	.short	0x0000


	//----- nvinfo : EIATTR_MAXREG_COUNT
	.align		4
        /*007c*/ 	.byte	0x03, 0x1b
        /*007e*/ 	.short	0x0020


	//----- nvinfo : EIATTR_MERCURY_ISA_VERSION
	.align		4
        /*0080*/ 	.byte	0x03, 0x5f
        /*0082*/ 	.short	0x0101


	//----- nvinfo : EIATTR_VRC_CTA_INIT_COUNT
	.align		4
        /*0084*/ 	.byte	0x02, 0x4a
	.zero		1
	.zero		1


	//----- nvinfo : EIATTR_EXIT_INSTR_OFFSETS
	.align		4
        /*0088*/ 	.byte	0x04, 0x1c
        /*008a*/ 	.short	(.L_697 - .L_696)


	//   ....[0]....
.L_696:
        /*008c*/ 	.word	0x00000070


	//   ....[1]....
        /*0090*/ 	.word	0x00000810


	//----- nvinfo : EIATTR_MAX_THREADS
	.align		4
.L_697:
        /*0094*/ 	.byte	0x04, 0x05
        /*0096*/ 	.short	(.L_699 - .L_698)
.L_698:
        /*0098*/ 	.word	0x00000200
        /*009c*/ 	.word	0x00000001
        /*00a0*/ 	.word	0x00000001


	//----- nvinfo : EIATTR_CRS_STACK_SIZE
	.align		4
.L_699:
        /*00a4*/ 	.byte	0x04, 0x1e
        /*00a6*/ 	.short	(.L_701 - .L_700)
.L_700:
        /*00a8*/ 	.word	0x00000000


	//----- nvinfo : EIATTR_CBANK_PARAM_SIZE
	.align		4
.L_701:
        /*00ac*/ 	.byte	0x03, 0x19
        /*00ae*/ 	.short	0x0440


	//----- nvinfo : EIATTR_PARAM_CBANK
	.align		4
        /*00b0*/ 	.byte	0x04, 0x0a
        /*00b2*/ 	.short	(.L_703 - .L_702)
	.align		4
.L_702:
        /*00b4*/ 	.word	index@(.nv.constant0._ZN2at6native38_GLOBAL__N__9a469cfd_6_RNN_cu_eca79a6d6kernel17gru_cell_backwardIN3c104HalfEfiLi1EEEvNS_4cuda6detail10TensorInfoIT_T1_EESB_SB_SB_SB_SA_SA_)
        /*00b8*/ 	.short	0x0380
        /*00ba*/ 	.short	0x0440


	//----- nvinfo : EIATTR_SW_WAR
	.align		4
.L_703:
        /*00bc*/ 	.byte	0x04, 0x36
        /*00be*/ 	.short	(.L_705 - .L_704)
.L_704:
        /*00c0*/ 	.word	0x00000008
.L_705:


//--------------------- .nv.info._ZN2at6native38_GLOBAL__N__9a469cfd_6_RNN_cu_eca79a6d6kernel17gru_cell_backwardIfflLi2EEEvNS_4cuda6detail10TensorInfoIT_T1_EES9_S9_S9_S9_S8_S8_ --------------------------
	.section	.nv.info._ZN2at6native38_GLOBAL__N__9a469cfd_6_RNN_cu_eca79a6d6kernel17gru_cell_backwardIfflLi2EEEvNS_4cuda6detail10TensorInfoIT_T1_EES9_S9_S9_S9_S8_S8_,"",@"SHT_CUDA_INFO"
	.sectionflags	@""
	.align	4


	//----- nvinfo : EIATTR_CUDA_API_VERSION
	.align		4
        /*0000*/ 	.byte	0x04, 0x37
        /*0002*/ 	.short	(.L_707 - .L_706)
.L_706:
        /*0004*/ 	.word	0x00000082


	//----- nvinfo : EIATTR_KPARAM_INFO
	.align		4
.L_707:
        /*0008*/ 	.byte	0x04, 0x17
        /*000a*/ 	.short	(.L_709 - .L_708)
.L_708:
        /*000c*/ 	.word	0x00000000
        /*0010*/ 	.short	0x0006
        /*0012*/ 	.short	0x0828
        /*0014*/ 	.byte	0x00, 0xf0, 0x21, 0x00


	//----- nvinfo : EIATTR_KPARAM_INFO
	.align		4
.L_709:
        /*0018*/ 	.byte	0x04, 0x17
        /*001a*/ 	.short	(.L_711 - .L_710)
.L_710:
        /*001c*/ 	.word	0x00000000
        /*0020*/ 	.short	0x0005
        /*0022*/ 	.short	0x0820
        /*0024*/ 	.byte	0x00, 0xf0, 0x21, 0x00


	//----- nvinfo : EIATTR_KPARAM_INFO
	.align		4
.L_711:
        /*0028*/ 	.byte	0x04, 0x17
        /*002a*/ 	.short	(.L_713 - .L_712)
.L_712:
        /*002c*/ 	.word	0x00000000
        /*0030*/ 	.short	0x0004
        /*0032*/ 	.short	0x0680
        /*0034*/ 	.byte	0x00, 0xf0, 0x81, 0x06


	//----- nvinfo : EIATTR_KPARAM_INFO
	.align		4
.L_713:
        /*0038*/ 	.byte	0x04, 0x17
        /*003a*/ 	.short	(.L_715 - .L_714)
.L_714:
        /*003c*/ 	.word	0x00000000
        /*0040*/ 	.short	0x0003
        /*0042*/ 	.short	0x04e0
        /*0044*/ 	.byte	0x00, 0xf0, 0x81, 0x06


	//----- nvinfo : EIATTR_KPARAM_INFO
	.align		4
.L_715:
        /*0048*/ 	.byte	0x04, 0x17
        /*004a*/ 	.short	(.L_717 - .L_716)
.L_716:
        /*004c*/ 	.word	0x00000000
        /*0050*/ 	.short	0x0002
        /*0052*/ 	.short	0x0340
        /*0054*/ 	.byte	0x00, 0xf0, 0x81, 0x06


	//----- nvinfo : EIATTR_KPARAM_INFO
	.align		4
.L_717:
        /*0058*/ 	.byte	0x04, 0x17
        /*005a*/ 	.short	(.L_719 - .L_718)
.L_718:
        /*005c*/ 	.word	0x00000000
        /*0060*/ 	.short	0x0001
        /*0062*/ 	.short	0x01a0
        /*0064*/ 	.byte	0x00, 0xf0, 0x81, 0x06


	//----- nvinfo : EIATTR_KPARAM_INFO
	.align		4
.L_719:
        /*0068*/ 	.byte	0x04, 0x17
        /*006a*/ 	.short	(.L_721 - .L_720)
.L_720:
        /*006c*/ 	.word	0x00000000
        /*0070*/ 	.short	0x0000
        /*0072*/ 	.short	0x0000
        /*0074*/ 	.byte	0x00, 0xf0, 0x81, 0x06


	//----- nvinfo : EIATTR_SPARSE_MMA_MASK
	.align		4
.L_721:
        /*0078*/ 	.byte	0x03, 0x50
        /*007a*/ 	.short	0x0000


	//----- nvinfo : EIATTR_MAXREG_COUNT
	.align		4
        /*007c*/ 	.byte	0x03, 0x1b
        /*007e*/ 	.short	0x0020


	//----- nvinfo : EIATTR_MERCURY_ISA_VERSION
	.align		4
        /*0080*/ 	.byte	0x03, 0x5f
        /*0082*/ 	.short	0x0101


	//----- nvinfo : EIATTR_VRC_CTA_INIT_COUNT
	.align		4
        /*0084*/ 	.byte	0x02, 0x4a
	.zero		1
	.zero		1


	//----- nvinfo : EIATTR_EXIT_INSTR_OFFSETS
	.align		4
        /*0088*/ 	.byte	0x04, 0x1c
        /*008a*/ 	.short	(.L_723 - .L_722)


	//   ....[0]....
.L_722:
        /*008c*/ 	.word	0x00000080


	//   ....[1]....
        /*0090*/ 	.word	0x00003660


	//----- nvinfo : EIATTR_MAX_THREADS
	.align		4
.L_723:
        /*0094*/ 	.byte	0x04, 0x05
        /*0096*/ 	.short	(.L_725 - .L_724)
.L_724:
        /*0098*/ 	.word	0x00000200
        /*009c*/ 	.word	0x00000001
        /*00a0*/ 	.word	0x00000001


	//----- nvinfo : EIATTR_CRS_STACK_SIZE
	.align		4
.L_725:
        /*00a4*/ 	.byte	0x04, 0x1e
        /*00a6*/ 	.short	(.L_727 - .L_726)
.L_726:
        /*00a8*/ 	.word	0x00000000


	//----- nvinfo : EIATTR_CBANK_PARAM_SIZE
	.align		4
.L_727:
        /*00ac*/ 	.byte	0x03, 0x19
        /*00ae*/ 	.short	0x0830


	//----- nvinfo : EIATTR_PARAM_CBANK
	.align		4
        /*00b0*/ 	.byte	0x04, 0x0a
        /*00b2*/ 	.short	(.L_729 - .L_728)
	.align		4
.L_728:
        /*00b4*/ 	.word	index@(.nv.constant0._ZN2at6native38_GLOBAL__N__9a469cfd_6_RNN_cu_eca79a6d6kernel17gru_cell_backwardIfflLi2EEEvNS_4cuda6detail10TensorInfoIT_T1_EES9_S9_S9_S9_S8_S8_)
        /*00b8*/ 	.short	0x0380
        /*00ba*/ 	.short	0x0830


	//----- nvinfo : EIATTR_SW_WAR
	.align		4
.L_729:
        /*00bc*/ 	.byte	0x04, 0x36
        /*00be*/ 	.short	(.L_731 - .L_730)
.L_730:
        /*00c0*/ 	.word	0x00000008
.L_731:


//--------------------- .nv.info._ZN2at6native38_GLOBAL__N__9a469cfd_6_RNN_cu_eca79a6d6kernel17gru_cell_backwardIfflLi1EEEvNS_4cuda6detail10TensorInfoIT_T1_EES9_S9_S9_S9_S8_S8_ --------------------------
	.section	.nv.info._ZN2at6native38_GLOBAL__N__9a469cfd_6_RNN_cu_eca79a6d6kernel17gru_cell_backwardIfflLi1EEEvNS_4cuda6detail10TensorInfoIT_T1_EES9_S9_S9_S9_S8_S8_,"",@"SHT_CUDA_INFO"
	.sectionflags	@""
	.align	4


	//----- nvinfo : EIATTR_CUDA_API_VERSION
	.align		4
        /*0000*/ 	.byte	0x04, 0x37
        /*0002*/ 	.short	(.L_733 - .L_732)
.L_732:
        /*0004*/ 	.word	0x00000082


	//----- nvinfo : EIATTR_KPARAM_INFO
	.align		4
.L_733:
        /*0008*/ 	.byte	0x04, 0x17
        /*000a*/ 	.short	(.L_735 - .L_734)
.L_734:
        /*000c*/ 	.word	0x00000000
        /*0010*/ 	.short	0x0006
        /*0012*/ 	.short	0x0828
        /*0014*/ 	.byte	0x00, 0xf0, 0x21, 0x00


	//----- nvinfo : EIATTR_KPARAM_INFO
	.align		4
.L_735:
        /*0018*/ 	.byte	0x04, 0x17
        /*001a*/ 	.short	(.L_737 - .L_736)
.L_736:
        /*001c*/ 	.word	0x00000000
        /*0020*/ 	.short	0x0005
        /*0022*/ 	.short	0x0820
        /*0024*/ 	.byte	0x00, 0xf0, 0x21, 0x00


	//----- nvinfo : EIATTR_KPARAM_INFO
	.align		4
.L_737:
        /*0028*/ 	.byte	0x04, 0x17
        /*002a*/ 	.short	(.L_739 - .L_738)
.L_738:
        /*002c*/ 	.word	0x00000000
        /*0030*/ 	.short	0x0004
        /*0032*/ 	.short	0x0680
        /*0034*/ 	.byte	0x00, 0xf0, 0x81, 0x06


	//----- nvinfo : EIATTR_KPARAM_INFO
	.align		4
.L_739:
        /*0038*/ 	.byte	0x04, 0x17
        /*003a*/ 	.short	(.L_741 - .L_740)
.L_740:
        /*003c*/ 	.word	0x00000000
        /*0040*/ 	.short	0x0003
        /*0042*/ 	.short	0x04e0
        /*0044*/ 	.byte	0x00, 0xf0, 0x81, 0x06


	//----- nvinfo : EIATTR_KPARAM_INFO
	.align		4
.L_741:
        /*0048*/ 	.byte	0x04, 0x17
        /*004a*/ 	.short	(.L_743 - .L_742)
.L_742:
        /*004c*/ 	.word	0x00000000
        /*0050*/ 	.short	0x0002
        /*0052*/ 	.short	0x0340
        /*0054*/ 	.byte	0x00, 0xf0, 0x81, 0x06


	//----- nvinfo : EIATTR_KPARAM_INFO
	.align		4
.L_743:
        /*0058*/ 	.byte	0x04, 0x17
        /*005a*/ 	.short	(.L_745 - .L_744)
.L_744:
        /*005c*/ 	.word	0x00000000
        /*0060*/ 	.short	0x0001
        /*0062*/ 	.short	0x01a0
        /*0064*/ 	.byte	0x00, 0xf0, 0x81, 0x06


	//----- nvinfo : EIATTR_KPARAM_INFO
	.align		4
.L_745:
        /*0068*/ 	.byte	0x04, 0x17
        /*006a*/ 	.short	(.L_747 - .L_746)
.L_746:
        /*006c*/ 	.word	0x00000000
        /*0070*/ 	.short	0x0000
        /*0072*/ 	.short	0x0000
        /*0074*/ 	.byte	0x00, 0xf0, 0x81, 0x06


	//----- nvinfo : EIATTR_SPARSE_MMA_MASK
	.align		4
.L_747:
        /*0078*/ 	.byte	0x03, 0x50
        /*007a*/ 	.short	0x0000


	//----- nvinfo : EIATTR_MAXREG_COUNT
	.align		4
        /*007c*/ 	.byte	0x03, 0x1b
        /*007e*/ 	.short	0x0020


	//----- nvinfo : EIATTR_MERCURY_ISA_VERSION
	.align		4
        /*0080*/ 	.byte	0x03, 0x5f
        /*0082*/ 	.short	0x0101


	//----- nvinfo : EIATTR_VRC_CTA_INIT_COUNT
	.align		4
        /*0084*/ 	.byte	0x02, 0x4a
	.zero		1
	.zero		1


	//----- nvinfo : EIATTR_EXIT_INSTR_OFFSETS
	.align		4
        /*0088*/ 	.byte	0x04, 0x1c
        /*008a*/ 	.short	(.L_749 - .L_748)


	//   ....[0]....
.L_748:
        /*008c*/ 	.word	0x00000080


	//   ....[1]....
        /*0090*/ 	.word	0x00000dd0


	//----- nvinfo : EIATTR_MAX_THREADS
	.align		4
.L_749:
        /*0094*/ 	.byte	0x04, 0x05
        /*0096*/ 	.short	(.L_751 - .L_750)
.L_750:
        /*0098*/ 	.word	0x00000200
        /*009c*/ 	.word	0x00000001
        /*00a0*/ 	.word	0x00000001


	//----- nvinfo : EIATTR_CRS_STACK_SIZE
	.align		4
.L_751:
        /*00a4*/ 	.byte	0x04, 0x1e
        /*00a6*/ 	.short	(.L_753 - .L_752)
.L_752:
        /*00a8*/ 	.word	0x00000000


	//----- nvinfo : EIATTR_CBANK_PARAM_SIZE
	.align		4
.L_753:
        /*00ac*/ 	.byte	0x03, 0x19
        /*00ae*/ 	.short	0x0830


	//----- nvinfo : EIATTR_PARAM_CBANK
	.align		4
        /*00b0*/ 	.byte	0x04, 0x0a
        /*00b2*/ 	.short	(.L_755 - .L_754)
	.align		4
.L_754:
        /*00b4*/ 	.word	index@(.nv.constant0._ZN2at6native38_GLOBAL__N__9a469cfd_6_RNN_cu_eca79a6d6kernel17gru_cell_backwardIfflLi1EEEvNS_4cuda6detail10TensorInfoIT_T1_EES9_S9_S9_S9_S8_S8_)
        /*00b8*/ 	.short	0x0380
        /*00ba*/ 	.short	0x0830


	//----- nvinfo : EIATTR_SW_WAR
	.align		4
.L_755:
        /*00bc*/ 	.byte	0x04, 0x36
        /*00be*/ 	.short	(.L_757 - .L_756)
.L_756:
        /*00c0*/ 	.word	0x00000008
.L_757:


//--------------------- .nv.info._ZN2at6native38_GLOBAL__N__9a469cfd_6_RNN_cu_eca79a6d6kernel17gru_cell_backwardIffiLi2EEEvNS_4cuda6detail10TensorInfoIT_T1_EES9_S9_S9_S9_S8_S8_ --------------------------
	.section	.nv.info._ZN2at6native38_GLOBAL__N__9a469cfd_6_RNN_cu_eca79a6d6kernel17gru_cell_backwardIffiLi2EEEvNS_4cuda6detail10TensorInfoIT_T1_EES9_S9_S9_S9_S8_S8_,"",@"SHT_CUDA_INFO"
	.sectionflags	@""
	.align	4


	//----- nvinfo : EIATTR_CUDA_API_VERSION
	.align		4
        /*0000*/ 	.byte	0x04, 0x37
        /*0002*/ 	.short	(.L_759 - .L_758)
.L_758:
        /*0004*/ 	.word	0x00000082


	//----- nvinfo : EIATTR_KPARAM_INFO
	.align		4
.L_759:
        /*0008*/ 	.byte	0x04, 0x17
        /*000a*/ 	.short	(.L_761 - .L_760)
.L_760:
        /*000c*/ 	.word	0x00000000
        /*0010*/ 	.short	0x0006
        /*0012*/ 	.short	0x043c
        /*0014*/ 	.byte	0x00, 0xf0, 0x11, 0x00


	//----- nvinfo : EIATTR_KPARAM_INFO
	.align		4
.L_761:
        /*0018*/ 	.byte	0x04, 0x17
        /*001a*/ 	.short	(.L_763 - .L_762)
.L_762:
        /*001c*/ 	.word	0x00000000
        /*0020*/ 	.short	0x0005
        /*0022*/ 	.short	0x0438
        /*0024*/ 	.byte	0x00, 0xf0, 0x11, 0x00


	//----- nvinfo : EIATTR_KPARAM_INFO
	.align		4
.L_763:
        /*0028*/ 	.byte	0x04, 0x17
        /*002a*/ 	.short	(.L_765 - .L_764)
.L_764:
        /*002c*/ 	.word	0x00000000
        /*0030*/ 	.short	0x0004
        /*0032*/ 	.short	0x0360
        /*0034*/ 	.byte	0x00, 0xf0, 0x61, 0x03


	//----- nvinfo : EIATTR_KPARAM_INFO
	.align		4
.L_765:
        /*0038*/ 	.byte	0x04, 0x17
        /*003a*/ 	.short	(.L_767 - .L_766)
.L_766:
        /*003c*/ 	.word	0x00000000
        /*0040*/ 	.short	0x0003
        /*0042*/ 	.short	0x0288
        /*0044*/ 	.byte	0x00, 0xf0, 0x61, 0x03


	//----- nvinfo : EIATTR_KPARAM_INFO
	.align		4
.L_767:
        /*0048*/ 	.byte	0x04, 0x17
        /*004a*/ 	.short	(.L_769 - .L_768)
.L_768:
        /*004c*/ 	.word	0x00000000
        /*0050*/ 	.short	0x0002
        /*0052*/ 	.short	0x01b0
        /*0054*/ 	.byte	0x00, 0xf0, 0x61, 0x03


	//----- nvinfo : EIATTR_KPARAM_INFO
	.align		4
.L_769:
        /*0058*/ 	.byte	0x04, 0x17
        /*005a*/ 	.short	(.L_771 - .L_770)
.L_770:
        /*005c*/ 	.word	0x00000000
        /*0060*/ 	.short	0x0001
        /*0062*/ 	.short	0x00d8
        /*0064*/ 	.byte	0x00, 0xf0, 0x61, 0x03


	//----- nvinfo : EIATTR_KPARAM_INFO
	.align		4
.L_771:
        /*0068*/ 	.byte	0x04, 0x17
        /*006a*/ 	.short	(.L_773 - .L_772)
.L_772:
        /*006c*/ 	.word	0x00000000
        /*0070*/ 	.short	0x0000
        /*0072*/ 	.short	0x0000
        /*0074*/ 	.byte	0x00, 0xf0, 0x61, 0x03


	//----- nvinfo : EIATTR_SPARSE_MMA_MASK
	.align		4
.L_773:
        /*0078*/ 	.byte	0x03, 0x50
        /*007a*/ 	.short	0x0000


	//----- nvinfo : EIATTR_MAXREG_COUNT
	.align		4
        /*007c*/ 	.byte	0x03, 0x1b
        /*007e*/ 	.short	0x0020


	//----- nvinfo : EIATTR_MERCURY_ISA_VERSION
	.align		4
        /*0080*/ 	.byte	0x03, 0x5f
        /*0082*/ 	.short	0x0101


	//----- nvinfo : EIATTR_VRC_CTA_INIT_COUNT
	.align		4
        /*0084*/ 	.byte	0x02, 0x4a
	.zero		1
	.zero		1


	//----- nvinfo : EIATTR_EXIT_INSTR_OFFSETS
	.align		4
        /*0088*/ 	.byte	0x04, 0x1c
        /*008a*/ 	.short	(.L_775 - .L_774)


	//   ....[0]....
.L_774:
        /*008c*/ 	.word	0x00000070


	//   ....[1]....
        /*0090*/ 	.word	0x00001890


	//----- nvinfo : EIATTR_MAX_THREADS
	.align		4
.L_775:
        /*0094*/ 	.byte	0x04, 0x05
        /*0096*/ 	.short	(.L_777 - .L_776)
.L_776:
        /*0098*/ 	.word	0x00000200
        /*009c*/ 	.word	0x00000001
        /*00a0*/ 	.word	0x00000001


	//----- nvinfo : EIATTR_CRS_STACK_SIZE
	.align		4
.L_777:
        /*00a4*/ 	.byte	0x04, 0x1e
        /*00a6*/ 	.short	(.L_779 - .L_778)
.L_778:
        /*00a8*/ 	.word	0x00000000


	//----- nvinfo : EIATTR_CBANK_PARAM_SIZE
	.align		4
.L_779:
        /*00ac*/ 	.byte	0x03, 0x19
        /*00ae*/ 	.short	0x0440


	//----- nvinfo : EIATTR_PARAM_CBANK
	.align		4
        /*00b0*/ 	.byte	0x04, 0x0a
        /*00b2*/ 	.short	(.L_781 - .L_780)
	.align		4
.L_780:
        /*00b4*/ 	.word	index@(.nv.constant0._ZN2at6native38_GLOBAL__N__9a469cfd_6_RNN_cu_eca79a6d6kernel17gru_cell_backwardIffiLi2EEEvNS_4cuda6detail10TensorInfoIT_T1_EES9_S9_S9_S9_S8_S8_)
        /*00b8*/ 	.short	0x0380
        /*00ba*/ 	.short	0x0440


	//----- nvinfo : EIATTR_SW_WAR
	.align		4
.L_781:
        /*00bc*/ 	.byte	0x04, 0x36
        /*00be*/ 	.short	(.L_783 - .L_782)
.L_782:
        /*00c0*/ 	.word	0x00000008
.L_783:


//--------------------- .nv.info._ZN2at6native38_GLOBAL__N__9a469cfd_6_RNN_cu_eca79a6d6kernel17gru_cell_backwardIffiLi1EEEvNS_4cuda6detail10TensorInfoIT_T1_EES9_S9_S9_S9_S8_S8_ --------------------------
	.section	.nv.info._ZN2at6native38_GLOBAL__N__9a469cfd_6_RNN_cu_eca79a6d6kernel17gru_cell_backwardIffiLi1EEEvNS_4cuda6detail10TensorInfoIT_T1_EES9_S9_S9_S9_S8_S8_,"",@"SHT_CUDA_INFO"
	.sectionflags	@""
	.align	4


	//----- nvinfo : EIATTR_CUDA_API_VERSION
	.align		4
        /*0000*/ 	.byte	0x04, 0x37
        /*0002*/ 	.short	(.L_785 - .L_784)
.L_784:
        /*0004*/ 	.word	0x00000082


	//----- nvinfo : EIATTR_KPARAM_INFO
	.align		4
.L_785:
        /*0008*/ 	.byte	0x04, 0x17
        /*000a*/ 	.short	(.L_787 - .L_786)
.L_786:
        /*000c*/ 	.word	0x00000000
        /*0010*/ 	.short	0x0006
        /*0012*/ 	.short	0x043c
        /*0014*/ 	.byte	0x00, 0xf0, 0x11, 0x00


	//----- nvinfo : EIATTR_KPARAM_INFO
	.align		4
.L_787:
        /*0018*/ 	.byte	0x04, 0x17
        /*001a*/ 	.short	(.L_789 - .L_788)
.L_788:
        /*001c*/ 	.word	0x00000000
        /*0020*/ 	.short	0x0005
        /*0022*/ 	.short	0x0438
        /*0024*/ 	.byte	0x00, 0xf0, 0x11, 0x00


	//----- nvinfo : EIATTR_KPARAM_INFO
	.align		4
.L_789:
        /*0028*/ 	.byte	0x04, 0x17
        /*002a*/ 	.short	(.L_791 - .L_790)
.L_790:
        /*002c*/ 	.word	0x00000000
        /*0030*/ 	.short	0x0004
        /*0032*/ 	.short	0x0360
        /*0034*/ 	.byte	0x00, 0xf0, 0x61, 0x03


	//----- nvinfo : EIATTR_KPARAM_INFO
	.align		4
.L_791:
        /*0038*/ 	.byte	0x04, 0x17
        /*003a*/ 	.short	(.L_793 - .L_792)
.L_792:
        /*003c*/ 	.word	0x00000000
        /*0040*/ 	.short	0x0003
        /*0042*/ 	.short	0x0288
        /*0044*/ 	.byte	0x00, 0xf0, 0x61, 0x03


	//----- nvinfo : EIATTR_KPARAM_INFO
	.align		4
.L_793:
        /*0048*/ 	.byte	0x04, 0x17
        /*004a*/ 	.short	(.L_795 - .L_794)
.L_794:
        /*004c*/ 	.word	0x00000000
        /*0050*/ 	.short	0x0002
        /*0052*/ 	.short	0x01b0
        /*0054*/ 	.byte	0x00, 0xf0, 0x61, 0x03


	//----- nvinfo : EIATTR_KPARAM_INFO
	.align		4
.L_795:
        /*0058*/ 	.byte	0x04, 0x17
        /*005a*/ 	.short	(.L_797 - .L_796)
.L_796:
        /*005c*/ 	.word	0x00000000
        /*0060*/ 	.short	0x0001
        /*0062*/ 	.short	0x00d8
        /*0064*/ 	.byte	0x00, 0xf0, 0x61, 0x03


	//----- nvinfo : EIATTR_KPARAM_INFO
	.align		4
.L_797:
        /*0068*/ 	.byte	0x04, 0x17
        /*006a*/ 	.short	(.L_799 - .L_798)
.L_798:
        /*006c*/ 	.word	0x00000000
        /*0070*/ 	.short	0x0000
        /*0072*/ 	.short	0x0000
        /*0074*/ 	.byte	0x00, 0xf0, 0x61, 0x03


	//----- nvinfo : EIATTR_SPARSE_MMA_MASK
	.align		4
.L_799:
        /*0078*/ 	.byte	0x03, 0x50
        /*007a*/ 	.short	0x0000


	//----- nvinfo : EIATTR_MAXREG_COUNT
	.align		4
        /*007c*/ 	.byte	0x03, 0x1b
        /*007e*/ 	.short	0x0020


	//----- nvinfo : EIATTR_MERCURY_ISA_VERSION
	.align		4
        /*0080*/ 	.byte	0x03, 0x5f
        /*0082*/ 	.short	0x0101


	//----- nvinfo : EIATTR_VRC_CTA_INIT_COUNT
	.align		4
        /*0084*/ 	.byte	0x02, 0x4a
	.zero		1
	.zero		1


	//----- nvinfo : EIATTR_EXIT_INSTR_OFFSETS
	.align		4
        /*0088*/ 	.byte	0x04, 0x1c
        /*008a*/ 	.short	(.L_801 - .L_800)


	//   ....[0]....
.L_800:
        /*008c*/ 	.word	0x00000070


	//   ....[1]....
        /*0090*/ 	.word	0x00000750


	//----- nvinfo : EIATTR_MAX_THREADS
	.align		4
.L_801:
        /*0094*/ 	.byte	0x04, 0x05
        /*0096*/ 	.short	(.L_803 - .L_802)
.L_802:
        /*0098*/ 	.word	0x00000200
        /*009c*/ 	.word	0x00000001
        /*00a0*/ 	.word	0x00000001


	//----- nvinfo : EIATTR_CRS_STACK_SIZE
	.align		4
.L_803:
        /*00a4*/ 	.byte	0x04, 0x1e
        /*00a6*/ 	.short	(.L_805 - .L_804)
.L_804:
        /*00a8*/ 	.word	0x00000000


	//----- nvinfo : EIATTR_CBANK_PARAM_SIZE
	.align		4
.L_805:
        /*00ac*/ 	.byte	0x03, 0x19
        /*00ae*/ 	.short	0x0440


	//----- nvinfo : EIATTR_PARAM_CBANK
	.align		4
        /*00b0*/ 	.byte	0x04, 0x0a
        /*00b2*/ 	.short	(.L_807 - .L_806)
	.align		4
.L_806:
        /*00b4*/ 	.word	index@(.nv.constant0._ZN2at6native38_GLOBAL__N__9a469cfd_6_RNN_cu_eca79a6d6kernel17gru_cell_backwardIffiLi1EEEvNS_4cuda6detail10TensorInfoIT_T1_EES9_S9_S9_S9_S8_S8_)
        /*00b8*/ 	.short	0x0380
        /*00ba*/ 	.short	0x0440


	//----- nvinfo : EIATTR_SW_WAR
	.align		4
.L_807:
        /*00bc*/ 	.byte	0x04, 0x36
        /*00be*/ 	.short	(.L_809 - .L_808)
.L_808:
        /*00c0*/ 	.word	0x00000008
.L_809:


//--------------------- .nv.info._ZN2at6native38_GLOBAL__N__9a469cfd_6_RNN_cu_eca79a6d6kernel17gru_cell_backwardIddlLi2EEEvNS_4cuda6detail10TensorInfoIT_T1_EES9_S9_S9_S9_S8_S8_ --------------------------
	.section	.nv.info._ZN2at6native38_GLOBAL__N__9a469cfd_6_RNN_cu_eca79a6d6kernel17gru_cell_backwardIddlLi2EEEvNS_4cuda6detail10TensorInfoIT_T1_EES9_S9_S9_S9_S8_S8_,"",@"SHT_CUDA_INFO"
	.sectionflags	@""
	.align	4


	//----- nvinfo : EIATTR_CUDA_API_VERSION
	.align		4
        /*0000*/ 	.byte	0x04, 0x37
        /*0002*/ 	.short	(.L_811 - .L_810)
.L_810:
        /*0004*/ 	.word	0x00000082


	//----- nvinfo : EIATTR_KPARAM_INFO
	.align		4
.L_811:
        /*0008*/ 	.byte	0x04, 0x17
        /*000a*/ 	.short	(.L_813 - .L_812)
.L_812:
        /*000c*/ 	.word	0x00000000
        /*0010*/ 	.short	0x0006
        /*0012*/ 	.short	0x0828
        /*0014*/ 	.byte	0x00, 0xf0, 0x21, 0x00


	//----- nvinfo : EIATTR_KPARAM_INFO
	.align		4
.L_813:
        /*0018*/ 	.byte	0x04, 0x17
        /*001a*/ 	.short	(.L_815 - .L_814)
.L_814:
        /*001c*/ 	.word	0x00000000
        /*0020*/ 	.short	0x0005
        /*0022*/ 	.short	0x0820
        /*0024*/ 	.byte	0x00, 0xf0, 0x21, 0x00


	//----- nvinfo : EIATTR_KPARAM_INFO
	.align		4
.L_815:
        /*0028*/ 	.byte	0x04, 0x17
        /*002a*/ 	.short	(.L_817 - .L_816)
.L_816:
        /*002c*/ 	.word	0x00000000
        /*0030*/ 	.short	0x0004
        /*0032*/ 	.short	0x0680
        /*0034*/ 	.byte	0x00, 0xf0, 0x81, 0x06


	//----- nvinfo : EIATTR_KPARAM_INFO
	.align		4
.L_817:
        /*0038*/ 	.byte	0x04, 0x17
        /*003a*/ 	.short	(.L_819 - .L_818)
.L_818:
        /*003c*/ 	.word	0x00000000
        /*0040*/ 	.short	0x0003
        /*0042*/ 	.short	0x04e0
        /*0044*/ 	.byte	0x00, 0xf0, 0x81, 0x06


	//----- nvinfo : EIATTR_KPARAM_INFO
	.align		4
.L_819:
        /*0048*/ 	.byte	0x04, 0x17
        /*004a*/ 	.short	(.L_821 - .L_820)
.L_820:
        /*004c*/ 	.word	0x00000000
        /*0050*/ 	.short	0x0002
        /*0052*/ 	.short	0x0340
        /*0054*/ 	.byte	0x00, 0xf0, 0x81, 0x06


	//----- nvinfo : EIATTR_KPARAM_INFO
	.align		4
.L_821:
        /*0058*/ 	.byte	0x04, 0x17
        /*005a*/ 	.short	(.L_823 - .L_822)
.L_822:
        /*005c*/ 	.word	0x00000000
        /*0060*/ 	.short	0x0001
        /*0062*/ 	.short	0x01a0
        /*0064*/ 	.byte	0x00, 0xf0, 0x81, 0x06


	//----- nvinfo : EIATTR_KPARAM_INFO
	.align		4
.L_823:
        /*0068*/ 	.byte	0x04, 0x17
        /*006a*/ 	.short	(.L_825 - .L_824)
.L_824:
        /*006c*/ 	.word	0x00000000
        /*0070*/ 	.short	0x0000
        /*0072*/ 	.short	0x0000
        /*0074*/ 	.byte	0x00, 0xf0, 0x81, 0x06


	//----- nvinfo : EIATTR_SPARSE_MMA_MASK
	.align		4
.L_825:
        /*0078*/ 	.byte	0x03, 0x50
        /*007a*/ 	.short	0x0000


	//----- nvinfo : EIATTR_MAXREG_COUNT
	.align		4
        /*007c*/ 	.byte	0x03, 0x1b
        /*007e*/ 	.short	0x0020


	//----- nvinfo : EIATTR_ANNOTATIONS
	.align		4
        /*0080*/ 	.byte	0x04, 0x55
        /*0082*/ 	.short	(.L_827 - .L_826)


	//   ....[0]....
.L_826:
        /*0084*/ 	.word	0x00000001
        /*0088*/ 	.byte	0x90, 0x15, 0x00, 0x00, 0x01, 0x00, 0x00, 0x00, 0xc0, 0x1b, 0x00, 0x00, 0x01, 0x00, 0x00, 0x00
        /*0098*/ 	.byte	0xd0, 0x1d, 0x00, 0x00, 0x01, 0x00, 0x00, 0x00, 0xf0, 0x1d, 0x00, 0x00, 0x01, 0x00, 0x00, 0x00
        /*00a8*/ 	.byte	0xb0, 0x24, 0x00, 0x00, 0x01, 0x00, 0x00, 0x00, 0xe0, 0x2f, 0x00, 0x00, 0x01, 0x00, 0x00, 0x00
        /*00b8*/ 	.byte	0x30, 0x37, 0x00, 0x00


	//----- nvinfo : EIATTR_MERCURY_ISA_VERSION
	.align		4
.L_827:
        /*00bc*/ 	.byte	0x03, 0x5f
        /*00be*/ 	.short	0x0101


	//----- nvinfo : EIATTR_VRC_CTA_INIT_COUNT
	.align		4
        /*00c0*/ 	.byte	0x02, 0x4a
	.zero		1
	.zero		1


	//----- nvinfo : EIATTR_EXIT_INSTR_OFFSETS
	.align		4
        /*00c4*/ 	.byte	0x04, 0x1c
        /*00c6*/ 	.short	(.L_829 - .L_828)


	//   ....[0]....
.L_828:
        /*00c8*/ 	.word	0x00000090


	//   ....[1]....
        /*00cc*/ 	.word	0x00003880


	//----- nvinfo : EIATTR_MAX_THREADS
	.align		4
.L_829:
        /*00d0*/ 	.byte	0x04, 0x05
        /*00d2*/ 	.short	(.L_831 - .L_830)
.L_830:
        /*00d4*/ 	.word	0x00000200
        /*00d8*/ 	.word	0x00000001
        /*00dc*/ 	.word	0x00000001


	//----- nvinfo : EIATTR_CRS_STACK_SIZE
	.align		4
.L_831:
        /*00e0*/ 	.byte	0x04, 0x1e
        /*00e2*/ 	.short	(.L_833 - .L_832)
.L_832:
        /*00e4*/ 	.word	0x00000000


	//----- nvinfo : EIATTR_CBANK_PARAM_SIZE
	.align		4
.L_833:
        /*00e8*/ 	.byte	0x03, 0x19
        /*00ea*/ 	.short	0x0830


	//----- nvinfo : EIATTR_PARAM_CBANK
	.align		4
        /*00ec*/ 	.byte	0x04, 0x0a
        /*00ee*/ 	.short	(.L_835 - .L_834)
	.align		4
.L_834:
        /*00f0*/ 	.word	index@(.nv.constant0._ZN2at6native38_GLOBAL__N__9a469cfd_6_RNN_cu_eca79a6d6kernel17gru_cell_backwardIddlLi2EEEvNS_4cuda6detail10TensorInfoIT_T1_EES9_S9_S9_S9_S8_S8_)
        /*00f4*/ 	.short	0x0380
        /*00f6*/ 	.short	0x0830


	//----- nvinfo : EIATTR_SW_WAR
	.align		4
.L_835:
        /*00f8*/ 	.byte	0x04, 0x36
        /*00fa*/ 	.short	(.L_837 - .L_836)
.L_836:
        /*00fc*/ 	.word	0x00000008
.L_837:


//--------------------- .nv.info._ZN2at6native38_GLOBAL__N__9a469cfd_6_RNN_cu_eca79a6d6kernel17gru_cell_backwardIddlLi1EEEvNS_4cuda6detail10TensorInfoIT_T1_EES9_S9_S9_S9_S8_S8_ --------------------------
	.section	.nv.info._ZN2at6native38_GLOBAL__N__9a469cfd_6_RNN_cu_eca79a6d6kernel17gru_cell_backwardIddlLi1EEEvNS_4cuda6detail10TensorInfoIT_T1_EES9_S9_S9_S9_S8_S8_,"",@"SHT_CUDA_INFO"
	.sectionflags	@""
	.align	4


	//----- nvinfo : EIATTR_CUDA_API_VERSION
	.align		4
        /*0000*/ 	.byte	0x04, 0x37
        /*0002*/ 	.short	(.L_839 - .L_838)
.L_838:
        /*0004*/ 	.word	0x00000082


	//----- nvinfo : EIATTR_KPARAM_INFO
	.align		4
.L_839:
        /*0008*/ 	.byte	0x04, 0x17
        /*000a*/ 	.short	(.L_841 - .L_840)
.L_840:
        /*000c*/ 	.word	0x00000000
        /*0010*/ 	.short	0x0006
        /*0012*/ 	.short	0x0828
        /*0014*/ 	.byte	0x00, 0xf0, 0x21, 0x00


	//----- nvinfo : EIATTR_KPARAM_INFO
	.align		4
.L_841:
        /*0018*/ 	.byte	0x04, 0x17
        /*001a*/ 	.short	(.L_843 - .L_842)
.L_842:
        /*001c*/ 	.word	0x00000000
        /*0020*/ 	.short	0x0005
        /*0022*/ 	.short	0x0820
        /*0024*/ 	.byte	0x00, 0xf0, 0x21, 0x00


	//----- nvinfo : EIATTR_KPARAM_INFO
	.align		4
.L_843:
        /*0028*/ 	.byte	0x04, 0x17
        /*002a*/ 	.short	(.L_845 - .L_844)
.L_844:
        /*002c*/ 	.word	0x00000000
        /*0030*/ 	.short	0x0004
        /*0032*/ 	.short	0x0680
        /*0034*/ 	.byte	0x00, 0xf0, 0x81, 0x06


	//----- nvinfo : EIATTR_KPARAM_INFO
	.align		4
.L_845:
        /*0038*/ 	.byte	0x04, 0x17
        /*003a*/ 	.short	(.L_847 - .L_846)
.L_846:
        /*003c*/ 	.word	0x00000000
        /*0040*/ 	.short	0x0003
        /*0042*/ 	.short	0x04e0
        /*0044*/ 	.byte	0x00, 0xf0, 0x81, 0x06


	//----- nvinfo : EIATTR_KPARAM_INFO
	.align		4
.L_847:
        /*0048*/ 	.byte	0x04, 0x17
        /*004a*/ 	.short	(.L_849 - .L_848)
.L_848:
        /*004c*/ 	.word	0x00000000
        /*0050*/ 	.short	0x0002
        /*0052*/ 	.short	0x0340
        /*0054*/ 	.byte	0x00, 0xf0, 0x81, 0x06


	//----- nvinfo : EIATTR_KPARAM_INFO
	.align		4
.L_849:
        /*0058*/ 	.byte	0x04, 0x17
        /*005a*/ 	.short	(.L_851 - .L_850)
.L_850:
        /*005c*/ 	.word	0x00000000
        /*0060*/ 	.short	0x0001
        /*0062*/ 	.short	0x01a0
        /*0064*/ 	.byte	0x00, 0xf0, 0x81, 0x06


	//----- nvinfo : EIATTR_KPARAM_INFO
	.align		4
.L_851:
        /*0068*/ 	.byte	0x04, 0x17
        /*006a*/ 	.short	(.L_853 - .L_852)
.L_852:
        /*006c*/ 	.word	0x00000000
        /*0070*/ 	.short	0x0000
        /*0072*/ 	.short	0x0000
        /*0074*/ 	.byte	0x00, 0xf0, 0x81, 0x06


	//----- nvinfo : EIATTR_SPARSE_MMA_MASK
	.align		4
.L_853:
        /*0078*/ 	.byte	0x03, 0x50
        /*007a*/ 	.short	0x0000


	//----- nvinfo : EIATTR_MAXREG_COUNT
	.align		4
        /*007c*/ 	.byte	0x03, 0x1b
        /*007e*/ 	.short	0x0020


	//----- nvinfo : EIATTR_MERCURY_ISA_VERSION
	.align		4
        /*0080*/ 	.byte	0x03, 0x5f
        /*0082*/ 	.short	0x0101


	//----- nvinfo : EIATTR_VRC_CTA_INIT_COUNT
	.align		4
        /*0084*/ 	.byte	0x02, 0x4a
	.zero		1
	.zero		1


	//----- nvinfo : EIATTR_EXIT_INSTR_OFFSETS
	.align		4
        /*0088*/ 	.byte	0x04, 0x1c
        /*008a*/ 	.short	(.L_855 - .L_854)


	//   ....[0]....
.L_854:
        /*008c*/ 	.word	0x00000080


	//   ....[1]....
        /*0090*/ 	.word	0x00000de0


	//----- nvinfo : EIATTR_MAX_THREADS
	.align		4
.L_855:
        /*0094*/ 	.byte	0x04, 0x05
        /*0096*/ 	.short	(.L_857 - .L_856)
.L_856:
        /*0098*/ 	.word	0x00000200
        /*009c*/ 	.word	0x00000001
        /*00a0*/ 	.word	0x00000001


	//----- nvinfo : EIATTR_CRS_STACK_SIZE
	.align		4
.L_857:
        /*00a4*/ 	.byte	0x04, 0x1e
        /*00a6*/ 	.short	(.L_859 - .L_858)
.L_858:
        /*00a8*/ 	.word	0x00000000


	//----- nvinfo : EIATTR_CBANK_PARAM_SIZE
	.align		4
.L_859:
        /*00ac*/ 	.byte	0x03, 0x19
        /*00ae*/ 	.short	0x0830


	//----- nvinfo : EIATTR_PARAM_CBANK
	.align		4
        /*00b0*/ 	.byte	0x04, 0x0a
        /*00b2*/ 	.short	(.L_861 - .L_860)
	.align		4
.L_860:
        /*00b4*/ 	.word	index@(.nv.constant0._ZN2at6native38_GLOBAL__N__9a469cfd_6_RNN_cu_eca79a6d6kernel17gru_cell_backwardIddlLi1EEEvNS_4cuda6detail10TensorInfoIT_T1_EES9_S9_S9_S9_S8_S8_)
        /*00b8*/ 	.short	0x0380
        /*00ba*/ 	.short	0x0830


	//----- nvinfo : EIATTR_SW_WAR
	.align		4
.L_861:
        /*00bc*/ 	.byte	0x04, 0x36
        /*00be*/ 	.short	(.L_863 - .L_862)
.L_862:
        /*00c0*/ 	.word	0x00000008
.L_863:


//--------------------- .nv.info._ZN2at6native38_GLOBAL__N__9a469cfd_6_RNN_cu_eca79a6d6kernel17gru_cell_backwardIddiLi2EEEvNS_4cuda6detail10TensorInfoIT_T1_EES9_S9_S9_S9_S8_S8_ --------------------------
	.section	.nv.info._ZN2at6native38_GLOBAL__N__9a469cfd_6_RNN_cu_eca79a6d6kernel17gru_cell_backwardIddiLi2EEEvNS_4cuda6detail10TensorInfoIT_T1_EES9_S9_S9_S9_S8_S8_,"",@"SHT_CUDA_INFO"
	.sectionflags	@""
	.align	4


	//----- nvinfo : EIATTR_CUDA_API_VERSION
	.align		4
        /*0000*/ 	.byte	0x04, 0x37
        /*0002*/ 	.short	(.L_865 - .L_864)
.L_864:
        /*0004*/ 	.word	0x00000082


	//----- nvinfo : EIATTR_KPARAM_INFO
	.align		4
.L_865:
        /*0008*/ 	.byte	0x04, 0x17
        /*000a*/ 	.short	(.L_867 - .L_866)
.L_866:
        /*000c*/ 	.word	0x00000000
        /*0010*/ 	.short	0x0006
        /*0012*/ 	.short	0x043c
        /*0014*/ 	.byte	0x00, 0xf0, 0x11, 0x00


	//----- nvinfo : EIATTR_KPARAM_INFO
	.align		4
.L_867:
        /*0018*/ 	.byte	0x04, 0x17
        /*001a*/ 	.short	(.L_869 - .L_868)
.L_868:
        /*001c*/ 	.word	0x00000000
        /*0020*/ 	.short	0x0005
        /*0022*/ 	.short	0x0438
        /*0024*/ 	.byte	0x00, 0xf0, 0x11, 0x00


	//----- nvinfo : EIATTR_KPARAM_INFO
	.align		4
.L_869:
        /*0028*/ 	.byte	0x04, 0x17
        /*002a*/ 	.short	(.L_871 - .L_870)
.L_870:
        /*002c*/ 	.word	0x00000000
        /*0030*/ 	.short	0x0004
        /*0032*/ 	.short	0x0360
        /*0034*/ 	.byte	0x00, 0xf0, 0x61, 0x03


	//----- nvinfo : EIATTR_KPARAM_INFO
	.align		4
.L_871:
        /*0038*/ 	.byte	0x04, 0x17
        /*003a*/ 	.short	(.L_873 - .L_872)
.L_872:
        /*003c*/ 	.word	0x00000000
        /*0040*/ 	.short	0x0003
        /*0042*/ 	.short	0x0288
        /*0044*/ 	.byte	0x00, 0xf0, 0x61, 0x03


	//----- nvinfo : EIATTR_KPARAM_INFO
	.align		4
.L_873:
        /*0048*/ 	.byte	0x04, 0x17
        /*004a*/ 	.short	(.L_875 - .L_874)
.L_874:
        /*004c*/ 	.word	0x00000000
        /*0050*/ 	.short	0x0002
        /*0052*/ 	.short	0x01b0
        /*0054*/ 	.byte	0x00, 0xf0, 0x61, 0x03


	//----- nvinfo : EIATTR_KPARAM_INFO
	.align		4
.L_875:
        /*0058*/ 	.byte	0x04, 0x17
        /*005a*/ 	.short	(.L_877 - .L_876)
.L_876:
        /*005c*/ 	.word	0x00000000
        /*0060*/ 	.short	0x0001
        /*0062*/ 	.short	0x00d8
        /*0064*/ 	.byte	0x00, 0xf0, 0x61, 0x03


	//----- nvinfo : EIATTR_KPARAM_INFO
	.align		4
.L_877:
        /*0068*/ 	.byte	0x04, 0x17
        /*006a*/ 	.short	(.L_879 - .L_878)
.L_878:
        /*006c*/ 	.word	0x00000000
        /*0070*/ 	.short	0x0000
        /*0072*/ 	.short	0x0000
        /*0074*/ 	.byte	0x00, 0xf0, 0x61, 0x03


	//----- nvinfo : EIATTR_SPARSE_MMA_MASK
	.align		4
.L_879:
        /*0078*/ 	.byte	0x03, 0x50
        /*007a*/ 	.short	0x0000


	//----- nvinfo : EIATTR_MAXREG_COUNT
	.align		4
        /*007c*/ 	.byte	0x03, 0x1b
        /*007e*/ 	.short	0x0020


	//----- nvinfo : EIATTR_ANNOTATIONS
	.align		4
        /*0080*/ 	.byte	0x04, 0x55
        /*0082*/ 	.short	(.L_881 - .L_880)


	//   ....[0]....
.L_880:
        /*0084*/ 	.word	0x00000001
        /*0088*/ 	.byte	0x70, 0x02, 0x00, 0x00, 0x01, 0x00, 0x00, 0x00, 0xc0, 0x02, 0x00, 0x00, 0x01, 0x00, 0x00, 0x00
        /*0098*/ 	.byte	0xf0, 0x11, 0x00, 0x00, 0x01, 0x00, 0x00, 0x00, 0xb0, 0x13, 0x00, 0x00


	//----- nvinfo : EIATTR_MERCURY_ISA_VERSION
	.align		4
.L_881:
        /*00a4*/ 	.byte	0x03, 0x5f
        /*00a6*/ 	.short	0x0101


	//----- nvinfo : EIATTR_VRC_CTA_INIT_COUNT
	.align		4
        /*00a8*/ 	.byte	0x02, 0x4a
	.zero		1
	.zero		1


	//----- nvinfo : EIATTR_EXIT_INSTR_OFFSETS
	.align		4
        /*00ac*/ 	.byte	0x04, 0x1c
        /*00ae*/ 	.short	(.L_883 - .L_882)


	//   ....[0]....
.L_882:
        /*00b0*/ 	.word	0x00000080


	//   ....[1]....
        /*00b4*/ 	.word	0x00001940


	//----- nvinfo : EIATTR_MAX_THREADS
	.align		4
.L_883:
        /*00b8*/ 	.byte	0x04, 0x05
        /*00ba*/ 	.short	(.L_885 - .L_884)
.L_884:
        /*00bc*/ 	.word	0x00000200
        /*00c0*/ 	.word	0x00000001
        /*00c4*/ 	.word	0x00000001


	//----- nvinfo : EIATTR_CRS_STACK_SIZE
	.align		4
.L_885:
        /*00c8*/ 	.byte	0x04, 0x1e
        /*00ca*/ 	.short	(.L_887 - .L_886)
.L_886:
        /*00cc*/ 	.word	0x00000000


	//----- nvinfo : EIATTR_CBANK_PARAM_SIZE
	.align		4
.L_887:
        /*00d0*/ 	.byte	0x03, 0x19
        /*00d2*/ 	.short	0x0440


	//----- nvinfo : EIATTR_PARAM_CBANK
	.align		4
        /*00d4*/ 	.byte	0x04, 0x0a
        /*00d6*/ 	.short	(.L_889 - .L_888)
	.align		4
.L_888:
        /*00d8*/ 	.word	index@(.nv.constant0._ZN2at6native38_GLOBAL__N__9a469cfd_6_RNN_cu_eca79a6d6kernel17gru_cell_backwardIddiLi2EEEvNS_4cuda6detail10TensorInfoIT_T1_EES9_S9_S9_S9_S8_S8_)
        /*00dc*/ 	.short	0x0380
        /*00de*/ 	.short	0x0440


	//----- nvinfo : EIATTR_SW_WAR
	.align		4
.L_889:
        /*00e0*/ 	.byte	0x04, 0x36
        /*00e2*/ 	.short	(.L_891 - .L_890)
.L_890:
        /*00e4*/ 	.word	0x00000008
.L_891:


//--------------------- .nv.info._ZN2at6native38_GLOBAL__N__9a469cfd_6_RNN_cu_eca79a6d6kernel17gru_cell_backwardIddiLi1EEEvNS_4cuda6detail10TensorInfoIT_T1_EES9_S9_S9_S9_S8_S8_ --------------------------
	.section	.nv.info._ZN2at6native38_GLOBAL__N__9a469cfd_6_RNN_cu_eca79a6d6kernel17gru_cell_backwardIddiLi1EEEvNS_4cuda6detail10TensorInfoIT_T1_EES9_S9_S9_S9_S8_S8_,"",@"SHT_CUDA_INFO"
	.sectionflags	@""
	.align	4


	//----- nvinfo : EIATTR_CUDA_API_VERSION
	.align		4
        /*0000*/ 	.byte	0x04, 0x37
        /*0002*/ 	.short	(.L_893 - .L_892)
.L_892:
        /*0004*/ 	.word	0x00000082


	//----- nvinfo : EIATTR_KPARAM_INFO
	.align		4
.L_893:
        /*0008*/ 	.byte	0x04, 0x17
        /*000a*/ 	.short	(.L_895 - .L_894)
.L_894:
        /*000c*/ 	.word	0x00000000
        /*0010*/ 	.short	0x0006
        /*0012*/ 	.short	0x043c
        /*0014*/ 	.byte	0x00, 0xf0, 0x11, 0x00


	//----- nvinfo : EIATTR_KPARAM_INFO
	.align		4
.L_895:
        /*0018*/ 	.byte	0x04, 0x17
        /*001a*/ 	.short	(.L_897 - .L_896)
.L_896:
        /*001c*/ 	.word	0x00000000
        /*0020*/ 	.short	0x0005
        /*0022*/ 	.short	0x0438
        /*0024*/ 	.byte	0x00, 0xf0, 0x11, 0x00


	//----- nvinfo : EIATTR_KPARAM_INFO
	.align		4
.L_897:
        /*0028*/ 	.byte	0x04, 0x17
        /*002a*/ 	.short	(.L_899 - .L_898)
.L_898:
        /*002c*/ 	.word	0x00000000
        /*0030*/ 	.short	0x0004
        /*0032*/ 	.short	0x0360
        /*0034*/ 	.byte	0x00, 0xf0, 0x61, 0x03


	//----- nvinfo : EIATTR_KPARAM_INFO
	.align		4
.L_899:
        /*0038*/ 	.byte	0x04, 0x17
        /*003a*/ 	.short	(.L_901 - .L_900)
.L_900:
        /*003c*/ 	.word	0x00000000
        /*0040*/ 	.short	0x0003
        /*0042*/ 	.short	0x0288
        /*0044*/ 	.byte	0x00, 0xf0, 0x61, 0x03


	//----- nvinfo : EIATTR_KPARAM_INFO
	.align		4
.L_901:
        /*0048*/ 	.byte	0x04, 0x17
        /*004a*/ 	.short	(.L_903 - .L_902)
.L_902:
        /*004c*/ 	.word	0x00000000
        /*0050*/ 	.short	0x0002
        /*0052*/ 	.short	0x01b0
        /*0054*/ 	.byte	0x00, 0xf0, 0x61, 0x03


	//----- nvinfo : EIATTR_KPARAM_INFO
	.align		4
.L_903:
        /*0058*/ 	.byte	0x04, 0x17
        /*005a*/ 	.short	(.L_905 - .L_904)
.L_904:
        /*005c*/ 	.word	0x00000000
        /*0060*/ 	.short	0x0001
        /*0062*/ 	.short	0x00d8
        /*0064*/ 	.byte	0x00, 0xf0, 0x61, 0x03


	//----- nvinfo : EIATTR_KPARAM_INFO
	.align		4
.L_905:
        /*0068*/ 	.byte	0x04, 0x17
        /*006a*/ 	.short	(.L_907 - .L_906)
.L_906:
        /*006c*/ 	.word	0x00000000
        /*0070*/ 	.short	0x0000
        /*0072*/ 	.short	0x0000
        /*0074*/ 	.byte	0x00, 0xf0, 0x61, 0x03


	//----- nvinfo : EIATTR_SPARSE_MMA_MASK
	.align		4
.L_907:
        /*0078*/ 	.byte	0x03, 0x50
        /*007a*/ 	.short	0x0000


	//----- nvinfo : EIATTR_MAXREG_COUNT
	.align		4
        /*007c*/ 	.byte	0x03, 0x1b
        /*007e*/ 	.short	0x0020


	//----- nvinfo : EIATTR_MERCURY_ISA_VERSION
	.align		4
        /*0080*/ 	.byte	0x03, 0x5f
        /*0082*/ 	.short	0x0101


	//----- nvinfo : EIATTR_VRC_CTA_INIT_COUNT
	.align		4
        /*0084*/ 	.byte	0x02, 0x4a
	.zero		1
	.zero		1


	//----- nvinfo : EIATTR_EXIT_INSTR_OFFSETS
	.align		4
        /*0088*/ 	.byte	0x04, 0x1c
        /*008a*/ 	.short	(.L_909 - .L_908)


	//   ....[0]....
.L_908:
        /*008c*/ 	.word	0x00000070


	//   ....[1]....
        /*0090*/ 	.word	0x00000730


	//----- nvinfo : EIATTR_MAX_THREADS
	.align		4
.L_909:
        /*0094*/ 	.byte	0x04, 0x05
        /*0096*/ 	.short	(.L_911 - .L_910)
.L_910:
        /*0098*/ 	.word	0x00000200
        /*009c*/ 	.word	0x00000001
        /*00a0*/ 	.word	0x00000001


	//----- nvinfo : EIATTR_CRS_STACK_SIZE
	.align		4
.L_911:
        /*00a4*/ 	.byte	0x04, 0x1e
        /*00a6*/ 	.short	(.L_913 - .L_912)
.L_912:
        /*00a8*/ 	.word	0x00000000


	//----- nvinfo : EIATTR_CBANK_PARAM_SIZE
	.align		4
.L_913:
        /*00ac*/ 	.byte	0x03, 0x19
        /*00ae*/ 	.short	0x0440


	//----- nvinfo : EIATTR_PARAM_CBANK
	.align		4
        /*00b0*/ 	.byte	0x04, 0x0a
        /*00b2*/ 	.short	(.L_915 - .L_914)
	.align		4
.L_914:
        /*00b4*/ 	.word	index@(.nv.constant0._ZN2at6native38_GLOBAL__N__9a469cfd_6_RNN_cu_eca79a6d6kernel17gru_cell_backwardIddiLi1EEEvNS_4cuda6detail10TensorInfoIT_T1_EES9_S9_S9_S9_S8_S8_)
        /*00b8*/ 	.short	0x0380
        /*00ba*/ 	.short	0x0440


	//----- nvinfo : EIATTR_SW_WAR
	.align		4
.L_915:
        /*00bc*/ 	.byte	0x04, 0x36
        /*00be*/ 	.short	(.L_917 - .L_916)
.L_916:
        /*00c0*/ 	.word	0x00000008
.L_917:


//--------------------- .nv.info._ZN2at6native38_GLOBAL__N__9a469cfd_6_RNN_cu_eca79a6d6kernel16gru_cell_forwardIN3c108BFloat16EflLi2EEEvNS_4cuda6detail10TensorInfoIT_T1_EESB_SB_SB_SB_SB_SB_SA_SA_ --------------------------
	.section	.nv.info._ZN2at6native38_GLOBAL__N__9a469cfd_6_RNN_cu_eca79a6d6kernel16gru_cell_forwardIN3c108BFloat16EflLi2EEEvNS_4cuda6detail10TensorInfoIT_T1_EESB_SB_SB_SB_SB_SB_SA_SA_,"",@"SHT_CUDA_INFO"
	.sectionflags	@""
	.align	4


	//----- nvinfo : EIATTR_CUDA_API_VERSION
	.align		4
        /*0000*/ 	.byte	0x04, 0x37
        /*0002*/ 	.short	(.L_919 - .L_918)
.L_918:
        /*0004*/ 	.word	0x00000082


	//----- nvinfo : EIATTR_KPARAM_INFO
	.align		4
.L_919:
        /*0008*/ 	.byte	0x04, 0x17
        /*000a*/ 	.short	(.L_921 - .L_920)
.L_920:
        /*000c*/ 	.word	0x00000000
        /*0010*/ 	.short	0x0008
        /*0012*/ 	.short	0x0b68
        /*0014*/ 	.byte	0x00, 0xf0, 0x21, 0x00


	//----- nvinfo : EIATTR_KPARAM_INFO
	.align		4
.L_921:
        /*0018*/ 	.byte	0x04, 0x17
        /*001a*/ 	.short	(.L_923 - .L_922)
.L_922:
        /*001c*/ 	.word	0x00000000
        /*0020*/ 	.short	0x0007
        /*0022*/ 	.short	0x0b60
        /*0024*/ 	.byte	0x00, 0xf0, 0x21, 0x00


	//----- nvinfo : EIATTR_KPARAM_INFO
	.align		4
.L_923:
        /*0028*/ 	.byte	0x04, 0x17
        /*002a*/ 	.short	(.L_925 - .L_924)
.L_924:
        /*002c*/ 	.word	0x00000000
        /*0030*/ 	.short	0x0006
        /*0032*/ 	.short	0x09c0
        /*0034*/ 	.byte	0x00, 0xf0, 0x81, 0x06


	//----- nvinfo : EIATTR_KPARAM_INFO
	.align		4
.L_925:
        /*0038*/ 	.byte	0x04, 0x17
        /*003a*/ 	.short	(.L_927 - .L_926)
.L_926:
        /*003c*/ 	.word	0x00000000
        /*0040*/ 	.short	0x0005
        /*0042*/ 	.short	0x0820
        /*0044*/ 	.byte	0x00, 0xf0, 0x81, 0x06


	//----- nvinfo : EIATTR_KPARAM_INFO
	.align		4
.L_927:
        /*0048*/ 	.byte	0x04, 0x17
        /*004a*/ 	.short	(.L_929 - .L_928)
.L_928:
        /*004c*/ 	.word	0x00000000
        /*0050*/ 	.short	0x0004
        /*0052*/ 	.short	0x0680
        /*0054*/ 	.byte	0x00, 0xf0, 0x81, 0x06


	//----- nvinfo : EIATTR_KPARAM_INFO
	.align		4
.L_929:
        /*0058*/ 	.byte	0x04, 0x17
        /*005a*/ 	.short	(.L_931 - .L_930)
.L_930:
        /*005c*/ 	.word	0x00000000
        /*0060*/ 	.short	0x0003
        /*0062*/ 	.short	0x04e0
        /*0064*/ 	.byte	0x00, 0xf0, 0x81, 0x06


	//----- nvinfo : EIATTR_KPARAM_INFO
	.align		4
.L_931:
        /*0068*/ 	.byte	0x04, 0x17
        /*006a*/ 	.short	(.L_933 - .L_932)
.L_932:
        /*006c*/ 	.word	0x00000000
        /*0070*/ 	.short	0x0002
        /*0072*/ 	.short	0x0340
        /*0074*/ 	.byte	0x00, 0xf0, 0x81, 0x06


	//----- nvinfo : EIATTR_KPARAM_INFO
	.align		4
.L_933:
        /*0078*/ 	.byte	0x04, 0x17
        /*007a*/ 	.short	(.L_935 - .L_934)
.L_934:
        /*007c*/ 	.word	0x00000000
        /*0080*/ 	.short	0x0001
        /*0082*/ 	.short	0x01a0
        /*0084*/ 	.byte	0x00, 0xf0, 0x81, 0x06


	//----- nvinfo : EIATTR_KPARAM_INFO
	.align		4
.L_935:
        /*0088*/ 	.byte	0x04, 0x17
        /*008a*/ 	.short	(.L_937 - .L_936)
.L_936:
        /*008c*/ 	.word	0x00000000
        /*0090*/ 	.short	0x0000
        /*0092*/ 	.short	0x0000
        /*0094*/ 	.byte	0x00, 0xf0, 0x81, 0x06


	//----- nvinfo : EIATTR_SPARSE_MMA_MASK
	.align		4
.L_937:
        /*0098*/ 	.byte	0x03, 0x50
        /*009a*/ 	.short	0x0000


	//----- nvinfo : EIATTR_MAXREG_COUNT
	.align		4
        /*009c*/ 	.byte	0x03, 0x1b
        /*009e*/ 	.short	0x0020


	//----- nvinfo : EIATTR_ANNOTATIONS
	.align		4
        /*00a0*/ 	.byte	0x04, 0x55
        /*00a2*/ 	.short	(.L_939 - .L_938)


	//   ....[0]....
.L_938:
        /*00a4*/ 	.word	0x00000001
        /*00a8*/ 	.byte	0x70, 0x0a, 0x00, 0x00, 0x01, 0x00, 0x00, 0x00, 0xb0, 0x25, 0x00, 0x00


	//----- nvinfo : EIATTR_MERCURY_ISA_VERSION
	.align		4
.L_939:
        /*00b4*/ 	.byte	0x03, 0x5f
        /*00b6*/ 	.short	0x0101


	//----- nvinfo : EIATTR_VRC_CTA_INIT_COUNT
	.align		4
        /*00b8*/ 	.byte	0x02, 0x4a
	.zero		1
	.zero		1


	//----- nvinfo : EIATTR_EXIT_INSTR_OFFSETS
	.align		4
        /*00bc*/ 	.byte	0x04, 0x1c
        /*00be*/ 	.short	(.L_941 - .L_940)


	//   ....[0]....
.L_940:
        /*00c0*/ 	.word	0x00000090


	//   ....[1]....
        /*00c4*/ 	.word	0x00003b30


	//----- nvinfo : EIATTR_MAX_THREADS
	.align		4
.L_941:
        /*00c8*/ 	.byte	0x04, 0x05
        /*00ca*/ 	.short	(.L_943 - .L_942)
.L_942:
        /*00cc*/ 	.word	0x00000200
        /*00d0*/ 	.word	0x00000001
        /*00d4*/ 	.word	0x00000001


	//----- nvinfo : EIATTR_CRS_STACK_SIZE
	.align		4
.L_943:
        /*00d8*/ 	.byte	0x04, 0x1e
        /*00da*/ 	.short	(.L_945 - .L_944)
.L_944:
        /*00dc*/ 	.word	0x00000000


	//----- nvinfo : EIATTR_CBANK_PARAM_SIZE
	.align		4
.L_945:
        /*00e0*/ 	.byte	0x03, 0x19
        /*00e2*/ 	.short	0x0b70


	//----- nvinfo : EIATTR_PARAM_CBANK
	.align		4
        /*00e4*/ 	.byte	0x04, 0x0a
        /*00e6*/ 	.short	(.L_947 - .L_946)
	.align		4
.L_946:
        /*00e8*/ 	.word	index@(.nv.constant0._ZN2at6native38_GLOBAL__N__9a469cfd_6_RNN_cu_eca79a6d6kernel16gru_cell_forwardIN3c108BFloat16EflLi2EEEvNS_4cuda6detail10TensorInfoIT_T1_EESB_SB_SB_SB_SB_SB_SA_SA_)
        /*00ec*/ 	.short	0x0380
        /*00ee*/ 	.short	0x0b70


	//----- nvinfo : EIATTR_SW_WAR
	.align		4
.L_947:
        /*00f0*/ 	.byte	0x04, 0x36
        /*00f2*/ 	.short	(.L_949 - .L_948)
.L_948:
        /*00f4*/ 	.word	0x00000008
.L_949:


//--------------------- .nv.info._ZN2at6native38_GLOBAL__N__9a469cfd_6_RNN_cu_eca79a6d6kernel16gru_cell_forwardIN3c108BFloat16EflLi1EEEvNS_4cuda6detail10TensorInfoIT_T1_EESB_SB_SB_SB_SB_SB_SA_SA_ --------------------------
	.section	.nv.info._ZN2at6native38_GLOBAL__N__9a469cfd_6_RNN_cu_eca79a6d6kernel16gru_cell_forwardIN3c108BFloat16EflLi1EEEvNS_4cuda6detail10TensorInfoIT_T1_EESB_SB_SB_SB_SB_SB_SA_SA_,"",@"SHT_CUDA_INFO"
	.sectionflags	@""
	.align	4


	//----- nvinfo : EIATTR_CUDA_API_VERSION
	.align		4
        /*0000*/ 	.byte	0x04, 0x37
        /*0002*/ 	.short	(.L_951 - .L_950)
.L_950:
        /*0004*/ 	.word	0x00000082


	//----- nvinfo : EIATTR_KPARAM_INFO
	.align		4
.L_951:
        /*0008*/ 	.byte	0x04, 0x17
        /*000a*/ 	.short	(.L_953 - .L_952)
.L_952:
        /*000c*/ 	.word	0x00000000
        /*0010*/ 	.short	0x0008
        /*0012*/ 	.short	0x0b68
        /*0014*/ 	.byte	0x00, 0xf0, 0x21, 0x00


	//----- nvinfo : EIATTR_KPARAM_INFO
	.align		4
.L_953:
        /*0018*/ 	.byte	0x04, 0x17
        /*001a*/ 	.short	(.L_955 - .L_954)
.L_954:
        /*001c*/ 	.word	0x00000000
        /*0020*/ 	.short	0x0007
        /*0022*/ 	.short	0x0b60
        /*0024*/ 	.byte	0x00, 0xf0, 0x21, 0x00


	//----- nvinfo : EIATTR_KPARAM_INFO
	.align		4
.L_955:
        /*0028*/ 	.byte	0x04, 0x17
        /*002a*/ 	.short	(.L_957 - .L_956)
.L_956:
        /*002c*/ 	.word	0x00000000
        /*0030*/ 	.short	0x0006
        /*0032*/ 	.short	0x09c0
        /*0034*/ 	.byte	0x00, 0xf0, 0x81, 0x06


	//----- nvinfo : EIATTR_KPARAM_INFO
	.align		4
.L_957:
        /*0038*/ 	.byte	0x04, 0x17
        /*003a*/ 	.short	(.L_959 - .L_958)
.L_958:
        /*003c*/ 	.word	0x00000000
        /*0040*/ 	.short	0x0005
        /*0042*/ 	.short	0x0820
        /*0044*/ 	.byte	0x00, 0xf0, 0x81, 0x06


	//----- nvinfo : EIATTR_KPARAM_INFO
	.align		4
.L_959:
        /*0048*/ 	.byte	0x04, 0x17
        /*004a*/ 	.short	(.L_961 - .L_960)
.L_960:
        /*004c*/ 	.word	0x00000000
        /*0050*/ 	.short	0x0004
        /*0052*/ 	.short	0x0680
        /*0054*/ 	.byte	0x00, 0xf0, 0x81, 0x06


	//----- nvinfo : EIATTR_KPARAM_INFO
	.align		4
.L_961:
        /*0058*/ 	.byte	0x04, 0x17
        /*005a*/ 	.short	(.L_963 - .L_962)
.L_962:
        /*005c*/ 	.word	0x00000000
        /*0060*/ 	.short	0x0003
        /*0062*/ 	.short	0x04e0
        /*0064*/ 	.byte	0x00, 0xf0, 0x81, 0x06


	//----- nvinfo : EIATTR_KPARAM_INFO
	.align		4
.L_963:
        /*0068*/ 	.byte	0x04, 0x17
        /*006a*/ 	.short	(.L_965 - .L_964)
.L_964:
        /*006c*/ 	.word	0x00000000
        /*0070*/ 	.short	0x0002
        /*0072*/ 	.short	0x0340
        /*0074*/ 	.byte	0x00, 0xf0, 0x81, 0x06


	//----- nvinfo : EIATTR_KPARAM_INFO
	.align		4
.L_965:
        /*0078*/ 	.byte	0x04, 0x17
        /*007a*/ 	.short	(.L_967 - .L_966)
.L_966:
        /*007c*/ 	.word	0x00000000
        /*0080*/ 	.short	0x0001
        /*0082*/ 	.short	0x01a0
        /*0084*/ 	.byte	0x00, 0xf0, 0x81, 0x06


	//----- nvinfo : EIATTR_KPARAM_INFO
	.align		4
.L_967:
        /*0088*/ 	.byte	0x04, 0x17
        /*008a*/ 	.short	(.L_969 - .L_968)
.L_968:
        /*008c*/ 	.word	0x00000000
        /*0090*/ 	.short	0x0000
        /*0092*/ 	.short	0x0000
        /*0094*/ 	.byte	0x00, 0xf0, 0x81, 0x06


	//----- nvinfo : EIATTR_SPARSE_MMA_MASK
	.align		4
.L_969:
        /*0098*/ 	.byte	0x03, 0x50
        /*009a*/ 	.short	0x0000


	//----- nvinfo : EIATTR_MAXREG_COUNT
	.align		4
        /*009c*/ 	.byte	0x03, 0x1b
        /*009e*/ 	.short	0x0020


	//----- nvinfo : EIATTR_MERCURY_ISA_VERSION
	.align		4
        /*00a0*/ 	.byte	0x03, 0x5f
        /*00a2*/ 	.short	0x0101


	//----- nvinfo : EIATTR_VRC_CTA_INIT_COUNT
	.align		4
        /*00a4*/ 	.byte	0x02, 0x4a
	.zero		1
	.zero		1


	//----- nvinfo : EIATTR_EXIT_INSTR_OFFSETS
	.align		4
        /*00a8*/ 	.byte	0x04, 0x1c
        /*00aa*/ 	.short	(.L_971 - .L_970)


	//   ....[0]....
.L_970:
        /*00ac*/ 	.word	0x00000080


	//   ....[1]....
        /*00b0*/ 	.word	0x000012e0


	//   ....[2]....
        /*00b4*/ 	.word	0x00002160


	//----- nvinfo : EIATTR_MAX_THREADS
	.align		4
.L_971:
        /*00b8*/ 	.byte	0x04, 0x05
        /*00ba*/ 	.short	(.L_973 - .L_972)
.L_972:
        /*00bc*/ 	.word	0x00000200
        /*00c0*/ 	.word	0x00000001
        /*00c4*/ 	.word	0x00000001


	//----- nvinfo : EIATTR_CRS_STACK_SIZE
	.align		4
.L_973:
        /*00c8*/ 	.byte	0x04, 0x1e
        /*00ca*/ 	.short	(.L_975 - .L_974)
.L_974:
        /*00cc*/ 	.word	0x00000000


	//----- nvinfo : EIATTR_CBANK_PARAM_SIZE
	.align		4
.L_975:
        /*00d0*/ 	.byte	0x03, 0x19
        /*00d2*/ 	.short	0x0b70


	//----- nvinfo : EIATTR_PARAM_CBANK
	.align		4
        /*00d4*/ 	.byte	0x04, 0x0a
        /*00d6*/ 	.short	(.L_977 - .L_976)
	.align		4
.L_976:
        /*00d8*/ 	.word	index@(.nv.constant0._ZN2at6native38_GLOBAL__N__9a469cfd_6_RNN_cu_eca79a6d6kernel16gru_cell_forwardIN3c108BFloat16EflLi1EEEvNS_4cuda6detail10TensorInfoIT_T1_EESB_SB_SB_SB_SB_SB_SA_SA_)
        /*00dc*/ 	.short	0x0380
        /*00de*/ 	.short	0x0b70


	//----- nvinfo : EIATTR_SW_WAR
	.align		4
.L_977:
        /*00e0*/ 	.byte	0x04, 0x36
        /*00e2*/ 	.short	(.L_979 - .L_978)
.L_978:
        /*00e4*/ 	.word	0x00000008
.L_979:


//--------------------- .nv.info._ZN2at6native38_GLOBAL__N__9a469cfd_6_RNN_cu_eca79a6d6kernel16gru_cell_forwardIN3c108BFloat16EfiLi2EEEvNS_4cuda6detail10TensorInfoIT_T1_EESB_SB_SB_SB_SB_SB_SA_SA_ --------------------------
	.section	.nv.info._ZN2at6native38_GLOBAL__N__9a469cfd_6_RNN_cu_eca79a6d6kernel16gru_cell_forwardIN3c108BFloat16EfiLi2EEEvNS_4cuda6detail10TensorInfoIT_T1_EESB_SB_SB_SB_SB_SB_SA_SA_,"",@"SHT_CUDA_INFO"
	.sectionflags	@""
	.align	4


	//----- nvinfo : EIATTR_CUDA_API_VERSION
	.align		4
        /*0000*/ 	.byte	0x04, 0x37
        /*0002*/ 	.short	(.L_981 - .L_980)
.L_980:
        /*0004*/ 	.word	0x00000082


	//----- nvinfo : EIATTR_KPARAM_INFO
	.align		4
.L_981:
        /*0008*/ 	.byte	0x04, 0x17
        /*000a*/ 	.short	(.L_983 - .L_982)
.L_982:
        /*000c*/ 	.word	0x00000000
        /*0010*/ 	.short	0x0008
        /*0012*/ 	.short	0x05ec
        /*0014*/ 	.byte	0x00, 0xf0, 0x11, 0x00


	//----- nvinfo : EIATTR_KPARAM_INFO
	.align		4
.L_983:
        /*0018*/ 	.byte	0x04, 0x17
        /*001a*/ 	.short	(.L_985 - .L_984)
.L_984:
        /*001c*/ 	.word	0x00000000
        /*0020*/ 	.short	0x0007
        /*0022*/ 	.short	0x05e8
        /*0024*/ 	.byte	0x00, 0xf0, 0x11, 0x00


	//----- nvinfo : EIATTR_KPARAM_INFO
	.align		4
.L_985:
        /*0028*/ 	.byte	0x04, 0x17
        /*002a*/ 	.short	(.L_987 - .L_986)
.L_986:
        /*002c*/ 	.word	0x00000000
        /*0030*/ 	.short	0x0006
        /*0032*/ 	.short	0x0510
        /*0034*/ 	.byte	0x00, 0xf0, 0x61, 0x03


	//----- nvinfo : EIATTR_KPARAM_INFO
	.align		4
.L_987:
        /*0038*/ 	.byte	0x04, 0x17
        /*003a*/ 	.short	(.L_989 - .L_988)
.L_988:
        /*003c*/ 	.word	0x00000000
        /*0040*/ 	.short	0x0005
        /*0042*/ 	.short	0x0438
        /*0044*/ 	.byte	0x00, 0xf0, 0x61, 0x03


	//----- nvinfo : EIATTR_KPARAM_INFO
	.align		4
.L_989:
        /*0048*/ 	.byte	0x04, 0x17
        /*004a*/ 	.short	(.L_991 - .L_990)
.L_990:
        /*004c*/ 	.word	0x00000000
        /*0050*/ 	.short	0x0004
        /*0052*/ 	.short	0x0360
        /*0054*/ 	.byte	0x00, 0xf0, 0x61, 0x03


	//----- nvinfo : EIATTR_KPARAM_INFO
	.align		4
.L_991:
        /*0058*/ 	.byte	0x04, 0x17
        /*005a*/ 	.short	(.L_993 - .L_992)
.L_992:
        /*005c*/ 	.word	0x00000000
        /*0060*/ 	.short	0x0003
        /*0062*/ 	.short	0x0288
        /*0064*/ 	.byte	0x00, 0xf0, 0x61, 0x03


	//----- nvinfo : EIATTR_KPARAM_INFO
	.align		4
.L_993:
        /*0068*/ 	.byte	0x04, 0x17
        /*006a*/ 	.short	(.L_995 - .L_994)
.L_994:
        /*006c*/ 	.word	0x00000000
        /*0070*/ 	.short	0x0002
        /*0072*/ 	.short	0x01b0
        /*0074*/ 	.byte	0x00, 0xf0, 0x61, 0x03


	//----- nvinfo : EIATTR_KPARAM_INFO
	.align		4
.L_995:
        /*0078*/ 	.byte	0x04, 0x17
        /*007a*/ 	.short	(.L_997 - .L_996)
.L_996:
        /*007c*/ 	.word	0x00000000
        /*0080*/ 	.short	0x0001
        /*0082*/ 	.short	0x00d8
        /*0084*/ 	.byte	0x00, 0xf0, 0x61, 0x03


	//----- nvinfo : EIATTR_KPARAM_INFO
	.align		4
.L_997:
        /*0088*/ 	.byte	0x04, 0x17
        /*008a*/ 	.short	(.L_999 - .L_998)
.L_998:
        /*008c*/ 	.word	0x00000000
        /*0090*/ 	.short	0x0000
        /*0092*/ 	.short	0x0000
        /*0094*/ 	.byte	0x00, 0xf0, 0x61, 0x03


	//----- nvinfo : EIATTR_SPARSE_MMA_MASK
	.align		4
.L_999:
        /*0098*/ 	.byte	0x03, 0x50
        /*009a*/ 	.short	0x0000


	//----- nvinfo : EIATTR_MAXREG_COUNT
	.align		4
        /*009c*/ 	.byte	0x03, 0x1b
        /*009e*/ 	.short	0x0020


	//----- nvinfo : EIATTR_MERCURY_ISA_VERSION
	.align		4
        /*00a0*/ 	.byte	0x03, 0x5f
        /*00a2*/ 	.short	0x0101


	//----- nvinfo : EIATTR_VRC_CTA_INIT_COUNT
	.align		4
        /*00a4*/ 	.byte	0x02, 0x4a
	.zero		1
	.zero		1


	//----- nvinfo : EIATTR_EXIT_INSTR_OFFSETS
	.align		4
        /*00a8*/ 	.byte	0x04, 0x1c
        /*00aa*/ 	.short	(.L_1001 - .L_1000)


	//   ....[0]....
.L_1000:
        /*00ac*/ 	.word	0x00000070


	//   ....[1]....
        /*00b0*/ 	.word	0x00001c50


	//----- nvinfo : EIATTR_MAX_THREADS
	.align		4
.L_1001:
        /*00b4*/ 	.byte	0x04, 0x05
        /*00b6*/ 	.short	(.L_1003 - .L_1002)
.L_1002:
        /*00b8*/ 	.word	0x00000200
        /*00bc*/ 	.word	0x00000001
        /*00c0*/ 	.word	0x00000001


	//----- nvinfo : EIATTR_CRS_STACK_SIZE
	.align		4
.L_1003:
        /*00c4*/ 	.byte	0x04, 0x1e
        /*00c6*/ 	.short	(.L_1005 - .L_1004)
.L_1004:
        /*00c8*/ 	.word	0x00000000


	//----- nvinfo : EIATTR_CBANK_PARAM_SIZE
	.align		4
.L_1005:
        /*00cc*/ 	.byte	0x03, 0x19
        /*00ce*/ 	.short	0x05f0


	//----- nvinfo : EIATTR_PARAM_CBANK
	.align		4
        /*00d0*/ 	.byte	0x04, 0x0a
        /*00d2*/ 	.short	(.L_1007 - .L_1006)
	.align		4
.L_1006:
        /*00d4*/ 	.word	index@(.nv.constant0._ZN2at6native38_GLOBAL__N__9a469cfd_6_RNN_cu_eca79a6d6kernel16gru_cell_forwardIN3c108BFloat16EfiLi2EEEvNS_4cuda6detail10TensorInfoIT_T1_EESB_SB_SB_SB_SB_SB_SA_SA_)
        /*00d8*/ 	.short	0x0380
        /*00da*/ 	.short	0x05f0


	//----- nvinfo : EIATTR_SW_WAR
	.align		4
.L_1007:
        /*00dc*/ 	.byte	0x04, 0x36
        /*00de*/ 	.short	(.L_1009 - .L_1008)
.L_1008:
        /*00e0*/ 	.word	0x00000008
.L_1009:


//--------------------- .nv.info._ZN2at6native38_GLOBAL__N__9a469cfd_6_RNN_cu_eca79a6d6kernel16gru_cell_forwardIN3c108BFloat16EfiLi1EEEvNS_4cuda6detail10TensorInfoIT_T1_EESB_SB_SB_SB_SB_SB_SA_SA_ --------------------------
	.section	.nv.info._ZN2at6native38_GLOBAL__N__9a469cfd_6_RNN_cu_eca79a6d6kernel16gru_cell_forwardIN3c108BFloat16EfiLi1EEEvNS_4cuda6detail10TensorInfoIT_T1_EESB_SB_SB_SB_SB_SB_SA_SA_,"",@"SHT_CUDA_INFO"
	.sectionflags	@""
	.align	4


	//----- nvinfo : EIATTR_CUDA_API_VERSION
	.align		4
        /*0000*/ 	.byte	0x04, 0x37
        /*0002*/ 	.short	(.L_1011 - .L_1010)
.L_1010:
        /*0004*/ 	.word	0x00000082


	//----- nvinfo : EIATTR_KPARAM_INFO
	.align		4
.L_1011:
        /*0008*/ 	.byte	0x04, 0x17
        /*000a*/ 	.short	(.L_1013 - .L_1012)
.L_1012:
        /*000c*/ 	.word	0x00000000
        /*0010*/ 	.short	0x0008
        /*0012*/ 	.short	0x05ec
        /*0014*/ 	.byte	0x00, 0xf0, 0x11, 0x00


	//----- nvinfo : EIATTR_KPARAM_INFO
	.align		4
.L_1013:
        /*0018*/ 	.byte	0x04, 0x17
        /*001a*/ 	.short	(.L_1015 - .L_1014)
.L_1014:
        /*001c*/ 	.word	0x00000000
        /*0020*/ 	.short	0x0007
        /*0022*/ 	.short	0x05e8
        /*0024*/ 	.byte	0x00, 0xf0, 0x11, 0x00


	//----- nvinfo : EIATTR_KPARAM_INFO
	.align		4
.L_1015:
        /*0028*/ 	.byte	0x04, 0x17
        /*002a*/ 	.short	(.L_1017 - .L_1016)
.L_1016:
        /*002c*/ 	.word	0x00000000
        /*0030*/ 	.short	0x0006
        /*0032*/ 	.short	0x0510
        /*0034*/ 	.byte	0x00, 0xf0, 0x61, 0x03


	//----- nvinfo : EIATTR_KPARAM_INFO
	.align		4
.L_1017:
        /*0038*/ 	.byte	0x04, 0x17
        /*003a*/ 	.short	(.L_1019 - .L_1018)
.L_1018:
        /*003c*/ 	.word	0x00000000
        /*0040*/ 	.short	0x0005
        /*0042*/ 	.short	0x0438
        /*0044*/ 	.byte	0x00, 0xf0, 0x61, 0x03


	//----- nvinfo : EIATTR_KPARAM_INFO
	.align		4
.L_1019:
        /*0048*/ 	.byte	0x04, 0x17
        /*004a*/ 	.short	(.L_1021 - .L_1020)
.L_1020:
        /*004c*/ 	.word	0x00000000
        /*0050*/ 	.short	0x0004
        /*0052*/ 	.short	0x0360
        /*0054*/ 	.byte	0x00, 0xf0, 0x61, 0x03


	//----- nvinfo : EIATTR_KPARAM_INFO
	.align		4
.L_1021:
        /*0058*/ 	.byte	0x04, 0x17
        /*005a*/ 	.short	(.L_1023 - .L_1022)
.L_1022:
        /*005c*/ 	.word	0x00000000
        /*0060*/ 	.short	0x0003
        /*0062*/ 	.short	0x0288
        /*0064*/ 	.byte	0x00, 0xf0, 0x61, 0x03


	//----- nvinfo : EIATTR_KPARAM_INFO
	.align		4
.L_1023:
        /*0068*/ 	.byte	0x04, 0x17
        /*006a*/ 	.short	(.L_1025 - .L_1024)
.L_1024:
        /*006c*/ 	.word	0x00000000
        /*0070*/ 	.short	0x0002
        /*0072*/ 	.short	0x01b0
        /*0074*/ 	.byte	0x00, 0xf0, 0x61, 0x03


	//----- nvinfo : EIATTR_KPARAM_INFO
	.align		4
.L_1025:
        /*0078*/ 	.byte	0x04, 0x17
        /*007a*/ 	.short	(.L_1027 - .L_1026)
.L_1026:
        /*007c*/ 	.word	0x00000000
        /*0080*/ 	.short	0x0001
        /*0082*/ 	.short	0x00d8
        /*0084*/ 	.byte	0x00, 0xf0, 0x61, 0x03


	//----- nvinfo : EIATTR_KPARAM_INFO
	.align		4
.L_1027:
        /*0088*/ 	.byte	0x04, 0x17
        /*008a*/ 	.short	(.L_1029 - .L_1028)
.L_1028:
        /*008c*/ 	.word	0x00000000
        /*0090*/ 	.short	0x0000
        /*0092*/ 	.short	0x0000
        /*0094*/ 	.byte	0x00, 0xf0, 0x61, 0x03


	//----- nvinfo : EIATTR_SPARSE_MMA_MASK
	.align		4
.L_1029:
        /*0098*/ 	.byte	0x03, 0x50
        /*009a*/ 	.short	0x0000


	//----- nvinfo : EIATTR_MAXREG_COUNT
	.align		4
        /*009c*/ 	.byte	0x03, 0x1b
        /*009e*/ 	.short	0x0020


	//----- nvinfo : EIATTR_MERCURY_ISA_VERSION
	.align		4
        /*00a0*/ 	.byte	0x03, 0x5f
        /*00a2*/ 	.short	0x0101


	//----- nvinfo : EIATTR_VRC_CTA_INIT_COUNT
	.align		4
        /*00a4*/ 	.byte	0x02, 0x4a
	.zero		1
	.zero		1


	//----- nvinfo : EIATTR_EXIT_INSTR_OFFSETS
	.align		4
        /*00a8*/ 	.byte	0x04, 0x1c
        /*00aa*/ 	.short	(.L_1031 - .L_1030)


	//   ....[0]....
.L_1030:
        /*00ac*/ 	.word	0x00000080


	//   ....[1]....
        /*00b0*/ 	.word	0x00000b00


	//   ....[2]....
        /*00b4*/ 	.word	0x000012e0


	//----- nvinfo : EIATTR_MAX_THREADS
	.align		4
.L_1031:
        /*00b8*/ 	.byte	0x04, 0x05
        /*00ba*/ 	.short	(.L_1033 - .L_1032)
.L_1032:
        /*00bc*/ 	.word	0x00000200
        /*00c0*/ 	.word	0x00000001
        /*00c4*/ 	.word	0x00000001


	//----- nvinfo : EIATTR_CRS_STACK_SIZE
	.align		4
.L_1033:
        /*00c8*/ 	.byte	0x04, 0x1e
        /*00ca*/ 	.short	(.L_1035 - .L_1034)
.L_1034:
        /*00cc*/ 	.word	0x00000000


	//----- nvinfo : EIATTR_CBANK_PARAM_SIZE
	.align		4
.L_1035:
        /*00d0*/ 	.byte	0x03, 0x19
        /*00d2*/ 	.short	0x05f0


	//----- nvinfo : EIATTR_PARAM_CBANK
	.align		4
        /*00d4*/ 	.byte	0x04, 0x0a
        /*00d6*/ 	.short	(.L_1037 - .L_1036)
	.align		4
.L_1036:
        /*00d8*/ 	.word	index@(.nv.constant0._ZN2at6native38_GLOBAL__N__9a469cfd_6_RNN_cu_eca79a6d6kernel16gru_cell_forwardIN3c108BFloat16EfiLi1EEEvNS_4cuda6detail10TensorInfoIT_T1_EESB_SB_SB_SB_SB_SB_SA_SA_)
        /*00dc*/ 	.short	0x0380
        /*00de*/ 	.short	0x05f0


	//----- nvinfo : EIATTR_SW_WAR
	.align		4
.L_1037:
        /*00e0*/ 	.byte	0x04, 0x36
        /*00e2*/ 	.short	(.L_1039 - .L_1038)
.L_1038:
        /*00e4*/ 	.word	0x00000008
.L_1039:


//--------------------- .nv.info._ZN2at6native38_GLOBAL__N__9a469cfd_6_RNN_cu_eca79a6d6kernel16gru_cell_forwardIN3c104HalfEflLi2EEEvNS_4cuda6detail10TensorInfoIT_T1_EESB_SB_SB_SB_SB_SB_SA_SA_ --------------------------
	.section	.nv.info._ZN2at6native38_GLOBAL__N__9a469cfd_6_RNN_cu_eca79a6d6kernel16gru_cell_forwardIN3c104HalfEflLi2EEEvNS_4cuda6detail10TensorInfoIT_T1_EESB_SB_SB_SB_SB_SB_SA_SA_,"",@"SHT_CUDA_INFO"
	.sectionflags	@""
	.align	4


	//----- nvinfo : EIATTR_CUDA_API_VERSION
	.align		4
        /*0000*/ 	.byte	0x04, 0x37
        /*0002*/ 	.short	(.L_1041 - .L_1040)
.L_1040:
        /*0004*/ 	.word	0x00000082


	//----- nvinfo : EIATTR_KPARAM_INFO
	.align		4
.L_1041:
        /*0008*/ 	.byte	0x04, 0x17
        /*000a*/ 	.short	(.L_1043 - .L_1042)
.L_1042:
        /*000c*/ 	.word	0x00000000
        /*0010*/ 	.short	0x0008
        /*0012*/ 	.short	0x0b68
        /*0014*/ 	.byte	0x00, 0xf0, 0x21, 0x00


	//----- nvinfo : EIATTR_KPARAM_INFO
	.align		4
.L_1043:
        /*0018*/ 	.byte	0x04, 0x17
        /*001a*/ 	.short	(.L_1045 - .L_1044)
.L_1044:
        /*001c*/ 	.word	0x00000000
        /*0020*/ 	.short	0x0007
        /*0022*/ 	.short	0x0b60
        /*0024*/ 	.byte	0x00, 0xf0, 0x21, 0x00


	//----- nvinfo : EIATTR_KPARAM_INFO
	.align		4
.L_1045:
        /*0028*/ 	.byte	0x04, 0x17
        /*002a*/ 	.short	(.L_1047 - .L_1046)
.L_1046:
        /*002c*/ 	.word	0x00000000
        /*0030*/ 	.short	0x0006
        /*0032*/ 	.short	0x09c0
        /*0034*/ 	.byte	0x00, 0xf0, 0x81, 0x06


	//----- nvinfo : EIATTR_KPARAM_INFO
	.align		4
.L_1047:
        /*0038*/ 	.byte	0x04, 0x17
        /*003a*/ 	.short	(.L_1049 - .L_1048)
.L_1048:
        /*003c*/ 	.word	0x00000000
        /*0040*/ 	.short	0x0005
        /*0042*/ 	.short	0x0820
        /*0044*/ 	.byte	0x00, 0xf0, 0x81, 0x06


	//----- nvinfo : EIATTR_KPARAM_INFO
	.align		4
.L_1049:
        /*0048*/ 	.byte	0x04, 0x17
        /*004a*/ 	.short	(.L_1051 - .L_1050)
.L_1050:
        /*004c*/ 	.word	0x00000000
        /*0050*/ 	.short	0x0004
        /*0052*/ 	.short	0x0680
        /*0054*/ 	.byte	0x00, 0xf0, 0x81, 0x06


	//----- nvinfo : EIATTR_KPARAM_INFO
	.align		4
.L_1051:
        /*0058*/ 	.byte	0x04, 0x17
        /*005a*/ 	.short	(.L_1053 - .L_1052)
.L_1052:
        /*005c*/ 	.word	0x00000000
        /*0060*/ 	.short	0x0003
        /*0062*/ 	.short	0x04e0
        /*0064*/ 	.byte	0x00, 0xf0, 0x81, 0x06


	//----- nvinfo : EIATTR_KPARAM_INFO
	.align		4
.L_1053:
        /*0068*/ 	.byte	0x04, 0x17
        /*006a*/ 	.short	(.L_1055 - .L_1054)
.L_1054:
        /*006c*/ 	.word	0x00000000
        /*0070*/ 	.short	0x0002
        /*0072*/ 	.short	0x0340
        /*0074*/ 	.byte	0x00, 0xf0, 0x81, 0x06


	//----- nvinfo : EIATTR_KPARAM_INFO
	.align		4
.L_1055:
        /*0078*/ 	.byte	0x04, 0x17
        /*007a*/ 	.short	(.L_1057 - .L_1056)
.L_1056:
        /*007c*/ 	.word	0x00000000
        /*0080*/ 	.short	0x0001
        /*0082*/ 	.short	0x01a0
        /*0084*/ 	.byte	0x00, 0xf0, 0x81, 0x06


	//----- nvinfo : EIATTR_KPARAM_INFO
	.align		4
.L_1057:
        /*0088*/ 	.byte	0x04, 0x17
        /*008a*/ 	.short	(.L_1059 - .L_1058)
.L_1058:
        /*008c*/ 	.word	0x00000000
        /*0090*/ 	.short	0x0000
        /*0092*/ 	.short	0x0000
        /*0094*/ 	.byte	0x00, 0xf0, 0x81, 0x06


	//----- nvinfo : EIATTR_SPARSE_MMA_MASK
	.align		4
.L_1059:
        /*0098*/ 	.byte	0x03, 0x50
        /*009a*/ 	.short	0x0000


	//----- nvinfo : EIATTR_MAXREG_COUNT
	.align		4
        /*009c*/ 	.byte	0x03, 0x1b
        /*009e*/ 	.short	0x0020


	//----- nvinfo : EIATTR_ANNOTATIONS
	.align		4
        /*00a0*/ 	.byte	0x04, 0x55
        /*00a2*/ 	.short	(.L_1061 - .L_1060)


	//   ....[0]....
.L_1060:
        /*00a4*/ 	.word	0x00000001
        /*00a8*/ 	.byte	0x70, 0x0a, 0x00, 0x00, 0x01, 0x00, 0x00, 0x00, 0xb0, 0x25, 0x00, 0x00


	//----- nvinfo : EIATTR_MERCURY_ISA_VERSION
	.align		4
.L_1061:
        /*00b4*/ 	.byte	0x03, 0x5f
        /*00b6*/ 	.short	0x0101


	//----- nvinfo : EIATTR_VRC_CTA_INIT_COUNT
	.align		4
        /*00b8*/ 	.byte	0x02, 0x4a
	.zero		1
	.zero		1


	//----- nvinfo : EIATTR_EXIT_INSTR_OFFSETS
	.align		4
        /*00bc*/ 	.byte	0x04, 0x1c
        /*00be*/ 	.short	(.L_1063 - .L_1062)


	//   ....[0]....
.L_1062:
        /*00c0*/ 	.word	0x00000090


	//   ....[1]....
        /*00c4*/ 	.word	0x00003b30


	//----- nvinfo : EIATTR_MAX_THREADS
	.align		4
.L_1063:
        /*00c8*/ 	.byte	0x04, 0x05
        /*00ca*/ 	.short	(.L_1065 - .L_1064)
.L_1064:
        /*00cc*/ 	.word	0x00000200
        /*00d0*/ 	.word	0x00000001
        /*00d4*/ 	.word	0x00000001


	//----- nvinfo : EIATTR_CRS_STACK_SIZE
	.align		4
.L_1065:
        /*00d8*/ 	.byte	0x04, 0x1e
        /*00da*/ 	.short	(.L_1067 - .L_1066)
.L_1066:
        /*00dc*/ 	.word	0x00000000


	//----- nvinfo : EIATTR_CBANK_PARAM_SIZE
	.align		4
.L_1067:
        /*00e0*/ 	.byte	0x03, 0x19
        /*00e2*/ 	.short	0x0b70


	//----- nvinfo : EIATTR_PARAM_CBANK
	.align		4
        /*00e4*/ 	.byte	0x04, 0x0a
        /*00e6*/ 	.short	(.L_1069 - .L_1068)
	.align		4
.L_1068:
        /*00e8*/ 	.word	index@(.nv.constant0._ZN2at6native38_GLOBAL__N__9a469cfd_6_RNN_cu_eca79a6d6kernel16gru_cell_forwardIN3c104HalfEflLi2EEEvNS_4cuda6detail10TensorInfoIT_T1_EESB_SB_SB_SB_SB_SB_SA_SA_)
        /*00ec*/ 	.short	0x0380
        /*00ee*/ 	.short	0x0b70


	//----- nvinfo : EIATTR_SW_WAR
	.align		4
.L_1069:
        /*00f0*/ 	.byte	0x04, 0x36
        /*00f2*/ 	.short	(.L_1071 - .L_1070)
.L_1070:
        /*00f4*/ 	.word	0x00000008
.L_1071:


//--------------------- .nv.info._ZN2at6native38_GLOBAL__N__9a469cfd_6_RNN_cu_eca79a6d6kernel16gru_cell_forwardIN3c104HalfEflLi1EEEvNS_4cuda6detail10TensorInfoIT_T1_EESB_SB_SB_SB_SB_SB_SA_SA_ --------------------------
	.section	.nv.info._ZN2at6native38_GLOBAL__N__9a469cfd_6_RNN_cu_eca79a6d6kernel16gru_cell_forwardIN3c104HalfEflLi1EEEvNS_4cuda6detail10TensorInfoIT_T1_EESB_SB_SB_SB_SB_SB_SA_SA_,"",@"SHT_CUDA_INFO"
	.sectionflags	@""
	.align	4


	//----- nvinfo : EIATTR_CUDA_API_VERSION
	.align		4
        /*0000*/ 	.byte	0x04, 0x37
        /*0002*/ 	.short	(.L_1073 - .L_1072)
.L_1072:
        /*0004*/ 	.word	0x00000082


	//----- nvinfo : EIATTR_KPARAM_INFO
	.align		4
.L_1073:
        /*0008*/ 	.byte	0x04, 0x17
        /*000a*/ 	.short	(.L_1075 - .L_1074)
.L_1074:
        /*000c*/ 	.word	0x00000000
        /*0010*/ 	.short	0x0008
        /*0012*/ 	.short	0x0b68
        /*0014*/ 	.byte	0x00, 0xf0, 0x21, 0x00


	//----- nvinfo : EIATTR_KPARAM_INFO
	.align		4
.L_1075:
        /*0018*/ 	.byte	0x04, 0x17
        /*001a*/ 	.short	(.L_1077 - .L_1076)
.L_1076:
        /*001c*/ 	.word	0x00000000
        /*0020*/ 	.short	0x0007
        /*0022*/ 	.short	0x0b60
        /*0024*/ 	.byte	0x00, 0xf0, 0x21, 0x00


	//----- nvinfo : EIATTR_KPARAM_INFO
	.align		4
.L_1077:
        /*0028*/ 	.byte	0x04, 0x17
        /*002a*/ 	.short	(.L_1079 - .L_1078)
.L_1078:
        /*002c*/ 	.word	0x00000000
        /*0030*/ 	.short	0x0006
        /*0032*/ 	.short	0x09c0
        /*0034*/ 	.byte	0x00, 0xf0, 0x81, 0x06


	//----- nvinfo : EIATTR_KPARAM_INFO
	.align		4
.L_1079:
        /*0038*/ 	.byte	0x04, 0x17
        /*003a*/ 	.short	(.L_1081 - .L_1080)
.L_1080:
        /*003c*/ 	.word	0x00000000
        /*0040*/ 	.short	0x0005
        /*0042*/ 	.short	0x0820
        /*0044*/ 	.byte	0x00, 0xf0, 0x81, 0x06


	//----- nvinfo : EIATTR_KPARAM_INFO
	.align		4
.L_1081:
        /*0048*/ 	.byte	0x04, 0x17
        /*004a*/ 	.short	(.L_1083 - .L_1082)
.L_1082:
        /*004c*/ 	.word	0x00000000
        /*0050*/ 	.short	0x0004
        /*0052*/ 	.short	0x0680
        /*0054*/ 	.byte	0x00, 0xf0, 0x81, 0x06


	//----- nvinfo : EIATTR_KPARAM_INFO
	.align		4
.L_1083:
        /*0058*/ 	.byte	0x04, 0x17
        /*005a*/ 	.short	(.L_1085 - .L_1084)
.L_1084:
        /*005c*/ 	.word	0x00000000
        /*0060*/ 	.short	0x0003
        /*0062*/ 	.short	0x04e0
        /*0064*/ 	.byte	0x00, 0xf0, 0x81, 0x06


	//----- nvinfo : EIATTR_KPARAM_INFO
	.align		4
.L_1085:
        /*0068*/ 	.byte	0x04, 0x17
        /*006a*/ 	.short	(.L_1087 - .L_1086)
.L_1086:
        /*006c*/ 	.word	0x00000000
        /*0070*/ 	.short	0x0002
        /*0072*/ 	.short	0x0340
        /*0074*/ 	.byte	0x00, 0xf0, 0x81, 0x06


	//----- nvinfo : EIATTR_KPARAM_INFO
	.align		4
.L_1087:
        /*0078*/ 	.byte	0x04, 0x17
        /*007a*/ 	.short	(.L_1089 - .L_1088)
.L_1088:
        /*007c*/ 	.word	0x00000000
        /*0080*/ 	.short	0x0001
        /*0082*/ 	.short	0x01a0
        /*0084*/ 	.byte	0x00, 0xf0, 0x81, 0x06


	//----- nvinfo : EIATTR_KPARAM_INFO
	.align		4
.L_1089:
        /*0088*/ 	.byte	0x04, 0x17
        /*008a*/ 	.short	(.L_1091 - .L_1090)
.L_1090:
        /*008c*/ 	.word	0x00000000
        /*0090*/ 	.short	0x0000
        /*0092*/ 	.short	0x0000
        /*0094*/ 	.byte	0x00, 0xf0, 0x81, 0x06


	//----- nvinfo : EIATTR_SPARSE_MMA_MASK
	.align		4
.L_1091:
        /*0098*/ 	.byte	0x03, 0x50
        /*009a*/ 	.short	0x0000


	//----- nvinfo : EIATTR_MAXREG_COUNT
	.align		4
        /*009c*/ 	.byte	0x03, 0x1b
        /*009e*/ 	.short	0x0020


	//----- nvinfo : EIATTR_MERCURY_ISA_VERSION
	.align		4
        /*00a0*/ 	.byte	0x03, 0x5f
        /*00a2*/ 	.short	0x0101


	//----- nvinfo : EIATTR_VRC_CTA_INIT_COUNT
	.align		4
        /*00a4*/ 	.byte	0x02, 0x4a
	.zero		1
	.zero		1


	//----- nvinfo : EIATTR_EXIT_INSTR_OFFSETS
	.align		4
        /*00a8*/ 	.byte	0x04, 0x1c
        /*00aa*/ 	.short	(.L_1093 - .L_1092)


	//   ....[0]....
.L_1092:
        /*00ac*/ 	.word	0x00000080


	//   ....[1]....
        /*00b0*/ 	.word	0x000012e0


	//   ....[2]....
        /*00b4*/ 	.word	0x00002160


	//----- nvinfo : EIATTR_MAX_THREADS
	.align		4
.L_1093:
        /*00b8*/ 	.byte	0x04, 0x05
        /*00ba*/ 	.short	(.L_1095 - .L_1094)
.L_1094:
        /*00bc*/ 	.word	0x00000200
        /*00c0*/ 	.word	0x00000001
        /*00c4*/ 	.word	0x00000001


	//----- nvinfo : EIATTR_CRS_STACK_SIZE
	.align		4
.L_1095:
        /*00c8*/ 	.byte	0x04, 0x1e
        /*00ca*/ 	.short	(.L_1097 - .L_1096)
.L_1096:
        /*00cc*/ 	.word	0x00000000


	//----- nvinfo : EIATTR_CBANK_PARAM_SIZE
	.align		4
.L_1097:
        /*00d0*/ 	.byte	0x03, 0x19
        /*00d2*/ 	.short	0x0b70


	//----- nvinfo : EIATTR_PARAM_CBANK
	.align		4
        /*00d4*/ 	.byte	0x04, 0x0a
        /*00d6*/ 	.short	(.L_1099 - .L_1098)
	.align		4
.L_1098:
        /*00d8*/ 	.word	index@(.nv.constant0._ZN2at6native38_GLOBAL__N__9a469cfd_6_RNN_cu_eca79a6d6kernel16gru_cell_forwardIN3c104HalfEflLi1EEEvNS_4cuda6detail10TensorInfoIT_T1_EESB_SB_SB_SB_SB_SB_SA_SA_)
        /*00dc*/ 	.short	0x0380
        /*00de*/ 	.short	0x0b70


	//----- nvinfo : EIATTR_SW_WAR
	.align		4
.L_1099:
        /*00e0*/ 	.byte	0x04, 0x36
        /*00e2*/ 	.short	(.L_1101 - .L_1100)
.L_1100:
        /*00e4*/ 	.word	0x00000008
.L_1101:


//--------------------- .nv.info._ZN2at6native38_GLOBAL__N__9a469cfd_6_RNN_cu_eca79a6d6kernel16gru_cell_forwardIN3c104HalfEfiLi2EEEvNS_4cuda6detail10TensorInfoIT_T1_EESB_SB_SB_SB_SB_SB_SA_SA_ --------------------------
	.section	.nv.info._ZN2at6native38_GLOBAL__N__9a469cfd_6_RNN_cu_eca79a6d6kernel16gru_cell_forwardIN3c104HalfEfiLi2EEEvNS_4cuda6detail10TensorInfoIT_T1_EESB_SB_SB_SB_SB_SB_SA_SA_,"",@"SHT_CUDA_INFO"
	.sectionflags	@""
	.align	4


	//----- nvinfo : EIATTR_CUDA_API_VERSION
	.align		4
        /*0000*/ 	.byte	0x04, 0x37
        /*0002*/ 	.short	(.L_1103 - .L_1102)
.L_1102:
        /*0004*/ 	.word	0x00000082


	//----- nvinfo : EIATTR_KPARAM_INFO
	.align		4
.L_1103:
        /*0008*/ 	.byte	0x04, 0x17
        /*000a*/ 	.short	(.L_1105 - .L_1104)
.L_1104:
        /*000c*/ 	.word	0x00000000
        /*0010*/ 	.short	0x0008
        /*0012*/ 	.short	0x05ec
        /*0014*/ 	.byte	0x00, 0xf0, 0x11, 0x00


	//----- nvinfo : EIATTR_KPARAM_INFO
	.align		4
.L_1105:
        /*0018*/ 	.byte	0x04, 0x17
        /*001a*/ 	.short	(.L_1107 - .L_1106)
.L_1106:
        /*001c*/ 	.word	0x00000000
        /*0020*/ 	.short	0x0007
        /*0022*/ 	.short	0x05e8
        /*0024*/ 	.byte	0x00, 0xf0, 0x11, 0x00


	//----- nvinfo : EIATTR_KPARAM_INFO
	.align		4
.L_1107:
        /*0028*/ 	.byte	0x04, 0x17
        /*002a*/ 	.short	(.L_1109 - .L_1108)
.L_1108:
        /*002c*/ 	.word	0x00000000
        /*0030*/ 	.short	0x0006
        /*0032*/ 	.short	0x0510
        /*0034*/ 	.byte	0x00, 0xf0, 0x61, 0x03


	//----- nvinfo : EIATTR_KPARAM_INFO
	.align		4
.L_1109:
        /*0038*/ 	.byte	0x04, 0x17
        /*003a*/ 	.short	(.L_1111 - .L_1110)
.L_1110:
        /*003c*/ 	.word	0x00000000
        /*0040*/ 	.short	0x0005
        /*0042*/ 	.short	0x0438
        /*0044*/ 	.byte	0x00, 0xf0, 0x61, 0x03


	//----- nvinfo : EIATTR_KPARAM_INFO
	.align		4
.L_1111:
        /*0048*/ 	.byte	0x04, 0x17
        /*004a*/ 	.short	(.L_1113 - .L_1112)
.L_1112:
        /*004c*/ 	.word	0x00000000
        /*0050*/ 	.short	0x0004
        /*0052*/ 	.short	0x0360
        /*0054*/ 	.byte	0x00, 0xf0, 0x61, 0x03


	//----- nvinfo : EIATTR_KPARAM_INFO
	.align		4
.L_1113:
        /*0058*/ 	.byte	0x04, 0x17
        /*005a*/ 	.short	(.L_1115 - .L_1114)
.L_1114:
        /*005c*/ 	.word	0x00000000
        /*0060*/ 	.short	0x0003
        /*0062*/ 	.short	0x0288
        /*0064*/ 	.byte	0x00, 0xf0, 0x61, 0x03


	//----- nvinfo : EIATTR_KPARAM_INFO
	.align		4
.L_1115:
        /*0068*/ 	.byte	0x04, 0x17
        /*006a*/ 	.short	(.L_1117 - .L_1116)
.L_1116:
        /*006c*/ 	.word	0x00000000
        /*0070*/ 	.short	0x0002
        /*0072*/ 	.short	0x01b0
        /*0074*/ 	.byte	0x00, 0xf0, 0x61, 0x03


	//----- nvinfo : EIATTR_KPARAM_INFO
	.align		4
.L_1117:
        /*0078*/ 	.byte	0x04, 0x17
        /*007a*/ 	.short	(.L_1119 - .L_1118)
.L_1118:
        /*007c*/ 	.word	0x00000000
        /*0080*/ 	.short	0x0001
        /*0082*/ 	.short	0x00d8
        /*0084*/ 	.byte	0x00, 0xf0, 0x61, 0x03


	//----- nvinfo : EIATTR_KPARAM_INFO
	.align		4
.L_1119:
        /*0088*/ 	.byte	0x04, 0x17
        /*008a*/ 	.short	(.L_1121 - .L_1120)
.L_1120:
        /*008c*/ 	.word	0x00000000
        /*0090*/ 	.short	0x0000
        /*0092*/ 	.short	0x0000
        /*0094*/ 	.byte	0x00, 0xf0, 0x61, 0x03


	//----- nvinfo : EIATTR_SPARSE_MMA_MASK
	.align		4
.L_1121:
        /*0098*/ 	.byte	0x03, 0x50
        /*009a*/ 	.short	0x0000


	//----- nvinfo : EIATTR_MAXREG_COUNT
	.align		4
        /*009c*/ 	.byte	0x03, 0x1b
        /*009e*/ 	.short	0x0020


	//----- nvinfo : EIATTR_MERCURY_ISA_VERSION
	.align		4
        /*00a0*/ 	.byte	0x03, 0x5f
        /*00a2*/ 	.short	0x0101


	//----- nvinfo : EIATTR_VRC_CTA_INIT_COUNT
	.align		4
        /*00a4*/ 	.byte	0x02, 0x4a
	.zero		1
	.zero		1


	//----- nvinfo : EIATTR_EXIT_INSTR_OFFSETS
	.align		4
        /*00a8*/ 	.byte	0x04, 0x1c
        /*00aa*/ 	.short	(.L_1123 - .L_1122)


	//   ....[0]....
.L_1122:
        /*00ac*/ 	.word	0x00000070


	//   ....[1]....
        /*00b0*/ 	.word	0x00001c50


	//----- nvinfo : EIATTR_MAX_THREADS
	.align		4
.L_1123:
        /*00b4*/ 	.byte	0x04, 0x05
        /*00b6*/ 	.short	(.L_1125 - .L_1124)
.L_1124:
        /*00b8*/ 	.word	0x00000200
        /*00bc*/ 	.word	0x00000001
        /*00c0*/ 	.word	0x00000001


	//----- nvinfo : EIATTR_CRS_STACK_SIZE
	.align		4
.L_1125:
        /*00c4*/ 	.byte	0x04, 0x1e
        /*00c6*/ 	.short	(.L_1127 - .L_1126)
.L_1126:
        /*00c8*/ 	.word	0x00000000


	//----- nvinfo : EIATTR_CBANK_PARAM_SIZE
	.align		4
.L_1127:
        /*00cc*/ 	.byte	0x03, 0x19
        /*00ce*/ 	.short	0x05f0


	//----- nvinfo : EIATTR_PARAM_CBANK
	.align		4
        /*00d0*/ 	.byte	0x04, 0x0a
        /*00d2*/ 	.short	(.L_1129 - .L_1128)
	.align		4
.L_1128:
        /*00d4*/ 	.word	index@(.nv.constant0._ZN2at6native38_GLOBAL__N__9a469cfd_6_RNN_cu_eca79a6d6kernel16gru_cell_forwardIN3c104HalfEfiLi2EEEvNS_4cuda6detail10TensorInfoIT_T1_EESB_SB_SB_SB_SB_SB_SA_SA_)
        /*00d8*/ 	.short	0x0380
        /*00da*/ 	.short	0x05f0


	//----- nvinfo : EIATTR_SW_WAR
	.align		4
.L_1129:
        /*00dc*/ 	.byte	0x04, 0x36
        /*00de*/ 	.short	(.L_1131 - .L_1130)
.L_1130:
        /*00e0*/ 	.word	0x00000008
.L_1131:


//--------------------- .nv.info._ZN2at6native38_GLOBAL__N__9a469cfd_6_RNN_cu_eca79a6d6kernel16gru_cell_forwardIN3c104HalfEfiLi1EEEvNS_4cuda6detail10TensorInfoIT_T1_EESB_SB_SB_SB_SB_SB_SA_SA_ --------------------------
	.section	.nv.info._ZN2at6native38_GLOBAL__N__9a469cfd_6_RNN_cu_eca79a6d6kernel16gru_cell_forwardIN3c104HalfEfiLi1EEEvNS_4cuda6detail10TensorInfoIT_T1_EESB_SB_SB_SB_SB_SB_SA_SA_,"",@"SHT_CUDA_INFO"
	.sectionflags	@""
	.align	4


	//----- nvinfo : EIATTR_CUDA_API_VERSION
	.align		4
        /*0000*/ 	.byte	0x04, 0x37
        /*0002*/ 	.short	(.L_1133 - .L_1132)
.L_1132:
        /*0004*/ 	.word	0x00000082


	//----- nvinfo : EIATTR_KPARAM_INFO
	.align		4
.L_1133:
        /*0008*/ 	.byte	0x04, 0x17
        /*000a*/ 	.short	(.L_1135 - .L_1134)
.L_1134:
        /*000c*/ 	.word	0x00000000
        /*0010*/ 	.short	0x0008
        /*0012*/ 	.short	0x05ec
        /*0014*/ 	.byte	0x00, 0xf0, 0x11, 0x00


	//----- nvinfo : EIATTR_KPARAM_INFO
	.align		4
.L_1135:
        /*0018*/ 	.byte	0x04, 0x17
        /*001a*/ 	.short	(.L_1137 - .L_1136)
.L_1136:
        /*001c*/ 	.word	0x00000000
        /*0020*/ 	.short	0x0007
        /*0022*/ 	.short	0x05e8
        /*0024*/ 	.byte	0x00, 0xf0, 0x11, 0x00


	//----- nvinfo : EIATTR_KPARAM_INFO
	.align		4
.L_1137:
        /*0028*/ 	.byte	0x04, 0x17
        /*002a*/ 	.short	(.L_1139 - .L_1138)
.L_1138:
        /*002c*/ 	.word	0x00000000
        /*0030*/ 	.short	0x0006
        /*0032*/ 	.short	0x0510
        /*0034*/ 	.byte	0x00, 0xf0, 0x61, 0x03


	//----- nvinfo : EIATTR_KPARAM_INFO
	.align		4
.L_1139:
        /*0038*/ 	.byte	0x04, 0x17
        /*003a*/ 	.short	(.L_1141 - .L_1140)
.L_1140:
        /*003c*/ 	.word	0x00000000
        /*0040*/ 	.short	0x0005
        /*0042*/ 	.short	0x0438
        /*0044*/ 	.byte	0x00, 0xf0, 0x61, 0x03


	//----- nvinfo : EIATTR_KPARAM_INFO
	.align		4
.L_1141:
        /*0048*/ 	.byte	0x04, 0x17
        /*004a*/ 	.short	(.L_1143 - .L_1142)
.L_1142:
        /*004c*/ 	.word	0x00000000
        /*0050*/ 	.short	0x0004
        /*0052*/ 	.short	0x0360
        /*0054*/ 	.byte	0x00, 0xf0, 0x61, 0x03


	//----- nvinfo : EIATTR_KPARAM_INFO
	.align		4
.L_1143:
        /*0058*/ 	.byte	0x04, 0x17
        /*005a*/ 	.short	(.L_1145 - .L_1144)
.L_1144:
        /*005c*/ 	.word	0x00000000
        /*0060*/ 	.short	0x0003
        /*0062*/ 	.short	0x0288
        /*0064*/ 	.byte	0x00, 0xf0, 0x61, 0x03


	//----- nvinfo : EIATTR_KPARAM_INFO
	.align		4
.L_1145:
        /*0068*/ 	.byte	0x04, 0x17
        /*006a*/ 	.short	(.L_1147 - .L_1146)
.L_1146:
        /*006c*/ 	.word	0x00000000
        /*0070*/ 	.short	0x0002
        /*0072*/ 	.short	0x01b0
        /*0074*/ 	.byte	0x00, 0xf0, 0x61, 0x03


	//----- nvinfo : EIATTR_KPARAM_INFO
	.align		4
.L_1147:
        /*0078*/ 	.byte	0x04, 0x17
        /*007a*/ 	.short	(.L_1149 - .L_1148)
.L_1148:
        /*007c*/ 	.word	0x00000000
        /*0080*/ 	.short	0x0001
        /*0082*/ 	.short	0x00d8
        /*0084*/ 	.byte	0x00, 0xf0, 0x61, 0x03


	//----- nvinfo : EIATTR_KPARAM_INFO
	.align		4
.L_1149:
        /*0088*/ 	.byte	0x04, 0x17
        /*008a*/ 	.short	(.L_1151 - .L_1150)
.L_1150:
        /*008c*/ 	.word	0x00000000
        /*0090*/ 	.short	0x0000
        /*0092*/ 	.short	0x0000
        /*0094*/ 	.byte	0x00, 0xf0, 0x61, 0x03


	//----- nvinfo : EIATTR_SPARSE_MMA_MASK
	.align		4
.L_1151:
        /*0098*/ 	.byte	0x03, 0x50
        /*009a*/ 	.short	0x0000


	//----- nvinfo : EIATTR_MAXREG_COUNT
	.align		4
        /*009c*/ 	.byte	0x03, 0x1b
        /*009e*/ 	.short	0x0020


	//----- nvinfo : EIATTR_MERCURY_ISA_VERSION
	.align		4
        /*00a0*/ 	.byte	0x03, 0x5f
        /*00a2*/ 	.short	0x0101


	//----- nvinfo : EIATTR_VRC_CTA_INIT_COUNT
	.align		4
        /*00a4*/ 	.byte	0x02, 0x4a
	.zero		1
	.zero		1


	//----- nvinfo : EIATTR_EXIT_INSTR_OFFSETS
	.align		4
        /*00a8*/ 	.byte	0x04, 0x1c
        /*00aa*/ 	.short	(.L_1153 - .L_1152)


	//   ....[0]....
.L_1152:
        /*00ac*/ 	.word	0x00000080


	//   ....[1]....
        /*00b0*/ 	.word	0x00000b00


	//   ....[2]....
        /*00b4*/ 	.word	0x000012e0


	//----- nvinfo : EIATTR_MAX_THREADS
	.align		4
.L_1153:
        /*00b8*/ 	.byte	0x04, 0x05
        /*00ba*/ 	.short	(.L_1155 - .L_1154)
.L_1154:
        /*00bc*/ 	.word	0x00000200
        /*00c0*/ 	.word	0x00000001
        /*00c4*/ 	.word	0x00000001


	//----- nvinfo : EIATTR_CRS_STACK_SIZE
	.align		4
.L_1155:
        /*00c8*/ 	.byte	0x04, 0x1e
        /*00ca*/ 	.short	(.L_1157 - .L_1156)
.L_1156:
        /*00cc*/ 	.word	0x00000000


	//----- nvinfo : EIATTR_CBANK_PARAM_SIZE
	.align		4
.L_1157:
        /*00d0*/ 	.byte	0x03, 0x19
        /*00d2*/ 	.short	0x05f0


	//----- nvinfo : EIATTR_PARAM_CBANK
	.align		4
        /*00d4*/ 	.byte	0x04, 0x0a
        /*00d6*/ 	.short	(.L_1159 - .L_1158)
	.align		4
.L_1158:
        /*00d8*/ 	.word	index@(.nv.constant0._ZN2at6native38_GLOBAL__N__9a469cfd_6_RNN_cu_eca79a6d6kernel16gru_cell_forwardIN3c104HalfEfiLi1EEEvNS_4cuda6detail10TensorInfoIT_T1_EESB_SB_SB_SB_SB_SB_SA_SA_)
        /*00dc*/ 	.short	0x0380
        /*00de*/ 	.short	0x05f0


	//----- nvinfo : EIATTR_SW_WAR
	.align		4
.L_1159:
        /*00e0*/ 	.byte	0x04, 0x36
        /*00e2*/ 	.short	(.L_1161 - .L_1160)
.L_1160:
        /*00e4*/ 	.word	0x00000008
.L_1161:


//--------------------- .nv.info._ZN2at6native38_GLOBAL__N__9a469cfd_6_RNN_cu_eca79a6d6kernel16gru_cell_forwardIfflLi2EEEvNS_4cuda6detail10TensorInfoIT_T1_EES9_S9_S9_S9_S9_S9_S8_S8_ --------------------------
	.section	.nv.info._ZN2at6native38_GLOBAL__N__9a469cfd_6_RNN_cu_eca79a6d6kernel16gru_cell_forwardIfflLi2EEEvNS_4cuda6detail10TensorInfoIT_T1_EES9_S9_S9_S9_S9_S9_S8_S8_,"",@"SHT_CUDA_INFO"
	.sectionflags	@""
	.align	4


	//----- nvinfo : EIATTR_CUDA_API_VERSION
	.align		4
        /*0000*/ 	.byte	0x04, 0x37
        /*0002*/ 	.short	(.L_1163 - .L_1162)
.L_1162:
        /*0004*/ 	.word	0x00000082


	//----- nvinfo : EIATTR_KPARAM_INFO
	.align		4
.L_1163:
        /*0008*/ 	.byte	0x04, 0x17
        /*000a*/ 	.short	(.L_1165 - .L_1164)
.L_1164:
        /*000c*/ 	.word	0x00000000
        /*0010*/ 	.short	0x0008
        /*0012*/ 	.short	0x0b68
        /*0014*/ 	.byte	0x00, 0xf0, 0x21, 0x00


	//----- nvinfo : EIATTR_KPARAM_INFO
	.align		4
.L_1165:
        /*0018*/ 	.byte	0x04, 0x17
        /*001a*/ 	.short	(.L_1167 - .L_1166)
.L_1166:
        /*001c*/ 	.word	0x00000000
        /*0020*/ 	.short	0x0007
        /*0022*/ 	.short	0x0b60
        /*0024*/ 	.byte	0x00, 0xf0, 0x21, 0x00


	//----- nvinfo : EIATTR_KPARAM_INFO
	.align		4
.L_1167:
        /*0028*/ 	.byte	0x04, 0x17
        /*002a*/ 	.short	(.L_1169 - .L_1168)
.L_1168:
        /*002c*/ 	.word	0x00000000
        /*0030*/ 	.short	0x0006
        /*0032*/ 	.short	0x09c0
        /*0034*/ 	.byte	0x00, 0xf0, 0x81, 0x06


	//----- nvinfo : EIATTR_KPARAM_INFO
	.align		4
.L_1169:
        /*0038*/ 	.byte	0x04, 0x17
        /*003a*/ 	.short	(.L_1171 - .L_1170)
.L_1170:
        /*003c*/ 	.word	0x00000000
        /*0040*/ 	.short	0x0005
        /*0042*/ 	.short	0x0820
        /*0044*/ 	.byte	0x00, 0xf0, 0x81, 0x06


	//----- nvinfo : EIATTR_KPARAM_INFO
	.align		4
.L_1171:
        /*0048*/ 	.byte	0x04, 0x17
        /*004a*/ 	.short	(.L_1173 - .L_1172)
.L_1172:
        /*004c*/ 	.word	0x00000000
        /*0050*/ 	.short	0x0004
        /*0052*/ 	.short	0x0680
        /*0054*/ 	.byte	0x00, 0xf0, 0x81, 0x06


	//----- nvinfo : EIATTR_KPARAM_INFO
	.align		4
.L_1173:
        /*0058*/ 	.byte	0x04, 0x17
        /*005a*/ 	.short	(.L_1175 - .L_1174)
.L_1174:
        /*005c*/ 	.word	0x00000000
        /*0060*/ 	.short	0x0003
        /*0062*/ 	.short	0x04e0
        /*0064*/ 	.byte	0x00, 0xf0, 0x81, 0x06


	//----- nvinfo : EIATTR_KPARAM_INFO
	.align		4
.L_1175:
        /*0068*/ 	.byte	0x04, 0x17
        /*006a*/ 	.short	(.L_1177 - .L_1176)
.L_1176:
        /*006c*/ 	.word	0x00000000
        /*0070*/ 	.short	0x0002
        /*0072*/ 	.short	0x0340
        /*0074*/ 	.byte	0x00, 0xf0, 0x81, 0x06


	//----- nvinfo : EIATTR_KPARAM_INFO
	.align		4
.L_1177:
        /*0078*/ 	.byte	0x04, 0x17
        /*007a*/ 	.short	(.L_1179 - .L_1178)
.L_1178:
        /*007c*/ 	.word	0x00000000
        /*0080*/ 	.short	0x0001
        /*0082*/ 	.short	0x01a0
        /*0084*/ 	.byte	0x00, 0xf0, 0x81, 0x06


	//----- nvinfo : EIATTR_KPARAM_INFO
	.align		4
.L_1179:
        /*0088*/ 	.byte	0x04, 0x17
        /*008a*/ 	.short	(.L_1181 - .L_1180)
.L_1180:
        /*008c*/ 	.word	0x00000000
        /*0090*/ 	.short	0x0000
        /*0092*/ 	.short	0x0000
        /*0094*/ 	.byte	0x00, 0xf0, 0x81, 0x06


	//----- nvinfo : EIATTR_SPARSE_MMA_MASK
	.align		4
.L_1181:
        /*0098*/ 	.byte	0x03, 0x50
        /*009a*/ 	.short	0x0000


	//----- nvinfo : EIATTR_MAXREG_COUNT
	.align		4
        /*009c*/ 	.byte	0x03, 0x1b
        /*009e*/ 	.short	0x0020


	//----- nvinfo : EIATTR_MERCURY_ISA_VERSION
	.align		4
        /*00a0*/ 	.byte	0x03, 0x5f
        /*00a2*/ 	.short	0x0101


	//----- nvinfo : EIATTR_VRC_CTA_INIT_COUNT
	.align		4
        /*00a4*/ 	.byte	0x02, 0x4a
	.zero		1
	.zero		1


	//----- nvinfo : EIATTR_EXIT_INSTR_OFFSETS
	.align		4
        /*00a8*/ 	.byte	0x04, 0x1c
        /*00aa*/ 	.short	(.L_1183 - .L_1182)


	//   ....[0]....
.L_1182:
        /*00ac*/ 	.word	0x00000080


	//   ....[1]....
        /*00b0*/ 	.word	0x000039f0


	//----- nvinfo : EIATTR_MAX_THREADS
	.align		4
.L_1183:
        /*00b4*/ 	.byte	0x04, 0x05
        /*00b6*/ 	.short	(.L_1185 - .L_1184)
.L_1184:
        /*00b8*/ 	.word	0x00000200
        /*00bc*/ 	.word	0x00000001
        /*00c0*/ 	.word	0x00000001


	//----- nvinfo : EIATTR_CRS_STACK_SIZE
	.align		4
.L_1185:
        /*00c4*/ 	.byte	0x04, 0x1e
        /*00c6*/ 	.short	(.L_1187 - .L_1186)
.L_1186:
        /*00c8*/ 	.word	0x00000000


	//----- nvinfo : EIATTR_CBANK_PARAM_SIZE
	.align		4
.L_1187:
        /*00cc*/ 	.byte	0x03, 0x19
        /*00ce*/ 	.short	0x0b70


	//----- nvinfo : EIATTR_PARAM_CBANK
	.align		4
        /*00d0*/ 	.byte	0x04, 0x0a
        /*00d2*/ 	.short	(.L_1189 - .L_1188)
	.align		4
.L_1188:
        /*00d4*/ 	.word	index@(.nv.constant0._ZN2at6native38_GLOBAL__N__9a469cfd_6_RNN_cu_eca79a6d6kernel16gru_cell_forwardIfflLi2EEEvNS_4cuda6detail10TensorInfoIT_T1_EES9_S9_S9_S9_S9_S9_S8_S8_)
        /*00d8*/ 	.short	0x0380
        /*00da*/ 	.short	0x0b70


	//----- nvinfo : EIATTR_SW_WAR
	.align		4
.L_1189:
        /*00dc*/ 	.byte	0x04, 0x36
        /*00de*/ 	.short	(.L_1191 - .L_1190)
.L_1190:
        /*00e0*/ 	.word	0x00000008
.L_1191:


//--------------------- .nv.info._ZN2at6native38_GLOBAL__N__9a469cfd_6_RNN_cu_eca79a6d6kernel16gru_cell_forwardIfflLi1EEEvNS_4cuda6detail10TensorInfoIT_T1_EES9_S9_S9_S9_S9_S9_S8_S8_ --------------------------
	.section	.nv.info._ZN2at6native38_GLOBAL__N__9a469cfd_6_RNN_cu_eca79a6d6kernel16gru_cell_forwardIfflLi1EEEvNS_4cuda6detail10TensorInfoIT_T1_EES9_S9_S9_S9_S9_S9_S8_S8_,"",@"SHT_CUDA_INFO"
	.sectionflags	@""
	.align	4


	//----- nvinfo : EIATTR_CUDA_API_VERSION
	.align		4
        /*0000*/ 	.byte	0x04, 0x37
        /*0002*/ 	.short	(.L_1193 - .L_1192)
.L_1192:
        /*0004*/ 	.word	0x00000082


	//----- nvinfo : EIATTR_KPARAM_INFO
	.align		4
.L_1193:
        /*0008*/ 	.byte	0x04, 0x17
        /*000a*/ 	.short	(.L_1195 - .L_1194)
.L_1194:
        /*000c*/ 	.word	0x00000000
        /*0010*/ 	.short	0x0008
        /*0012*/ 	.short	0x0b68
        /*0014*/ 	.byte	0x00, 0xf0, 0x21, 0x00


	//----- nvinfo : EIATTR_KPARAM_INFO
	.align		4
.L_1195:
        /*0018*/ 	.byte	0x04, 0x17
        /*001a*/ 	.short	(.L_1197 - .L_1196)
.L_1196:
        /*001c*/ 	.word	0x00000000
        /*0020*/ 	.short	0x0007
        /*0022*/ 	.short	0x0b60
        /*0024*/ 	.byte	0x00, 0xf0, 0x21, 0x00


	//----- nvinfo : EIATTR_KPARAM_INFO
	.align		4
.L_1197:
        /*0028*/ 	.byte	0x04, 0x17
        /*002a*/ 	.short	(.L_1199 - .L_1198)
.L_1198:
        /*002c*/ 	.word	0x00000000
        /*0030*/ 	.short	0x0006
        /*0032*/ 	.short	0x09c0
        /*0034*/ 	.byte	0x00, 0xf0, 0x81, 0x06


	//----- nvinfo : EIATTR_KPARAM_INFO
	.align		4
.L_1199:
        /*0038*/ 	.byte	0x04, 0x17
        /*003a*/ 	.short	(.L_1201 - .L_1200)
.L_1200:
        /*003c*/ 	.word	0x00000000
        /*0040*/ 	.short	0x0005
        /*0042*/ 	.short	0x0820
        /*0044*/ 	.byte	0x00, 0xf0, 0x81, 0x06


	//----- nvinfo : EIATTR_KPARAM_INFO
	.align		4
.L_1201:
        /*0048*/ 	.byte	0x04, 0x17
        /*004a*/ 	.short	(.L_1203 - .L_1202)
.L_1202:
        /*004c*/ 	.word	0x00000000
        /*0050*/ 	.short	0x0004
        /*0052*/ 	.short	0x0680
        /*0054*/ 	.byte	0x00, 0xf0, 0x81, 0x06


	//----- nvinfo : EIATTR_KPARAM_INFO
	.align		4
.L_1203:
        /*0058*/ 	.byte	0x04, 0x17
        /*005a*/ 	.short	(.L_1205 - .L_1204)
.L_1204:
        /*005c*/ 	.word	0x00000000
        /*0060*/ 	.short	0x0003
        /*0062*/ 	.short	0x04e0
        /*0064*/ 	.byte	0x00, 0xf0, 0x81, 0x06


	//----- nvinfo : EIATTR_KPARAM_INFO
	.align		4
.L_1205:
        /*0068*/ 	.byte	0x04, 0x17
        /*006a*/ 	.short	(.L_1207 - .L_1206)
.L_1206:
        /*006c*/ 	.word	0x00000000
        /*0070*/ 	.short	0x0002
        /*0072*/ 	.short	0x0340
        /*0074*/ 	.byte	0x00, 0xf0, 0x81, 0x06


	//----- nvinfo : EIATTR_KPARAM_INFO
	.align		4
.L_1207:
        /*0078*/ 	.byte	0x04, 0x17
        /*007a*/ 	.short	(.L_1209 - .L_1208)
.L_1208:
        /*007c*/ 	.word	0x00000000
        /*0080*/ 	.short	0x0001
        /*0082*/ 	.short	0x01a0
        /*0084*/ 	.byte	0x00, 0xf0, 0x81, 0x06


	//----- nvinfo : EIATTR_KPARAM_INFO
	.align		4
.L_1209:
        /*0088*/ 	.byte	0x04, 0x17
        /*008a*/ 	.short	(.L_1211 - .L_1210)
.L_1210:
        /*008c*/ 	.word	0x00000000
        /*0090*/ 	.short	0x0000
        /*0092*/ 	.short	0x0000
        /*0094*/ 	.byte	0x00, 0xf0, 0x81, 0x06


	//----- nvinfo : EIATTR_SPARSE_MMA_MASK
	.align		4
.L_1211:
        /*0098*/ 	.byte	0x03, 0x50
        /*009a*/ 	.short	0x0000


	//----- nvinfo : EIATTR_MAXREG_COUNT
	.align		4
        /*009c*/ 	.byte	0x03, 0x1b
        /*009e*/ 	.short	0x0020


	//----- nvinfo : EIATTR_MERCURY_ISA_VERSION
	.align		4
        /*00a0*/ 	.byte	0x03, 0x5f
        /*00a2*/ 	.short	0x0101


	//----- nvinfo : EIATTR_VRC_CTA_INIT_COUNT
	.align		4
        /*00a4*/ 	.byte	0x02, 0x4a
	.zero		1
	.zero		1


	//----- nvinfo : EIATTR_EXIT_INSTR_OFFSETS
	.align		4
        /*00a8*/ 	.byte	0x04, 0x1c
        /*00aa*/ 	.short	(.L_1213 - .L_1212)


	//   ....[0]....
.L_1212:
        /*00ac*/ 	.word	0x00000080


	//   ....[1]....
        /*00b0*/ 	.word	0x000011a0


	//   ....[2]....
        /*00b4*/ 	.word	0x00001f40


	//----- nvinfo : EIATTR_MAX_THREADS
	.align		4
.L_1213:
        /*00b8*/ 	.byte	0x04, 0x05
        /*00ba*/ 	.short	(.L_1215 - .L_1214)
.L_1214:
        /*00bc*/ 	.word	0x00000200
        /*00c0*/ 	.word	0x00000001
        /*00c4*/ 	.word	0x00000001


	//----- nvinfo : EIATTR_CRS_STACK_SIZE
	.align		4
.L_1215:
        /*00c8*/ 	.byte	0x04, 0x1e
        /*00ca*/ 	.short	(.L_1217 - .L_1216)
.L_1216:
        /*00cc*/ 	.word	0x00000000


	//----- nvinfo : EIATTR_CBANK_PARAM_SIZE
	.align		4
.L_1217:
        /*00d0*/ 	.byte	0x03, 0x19
        /*00d2*/ 	.short	0x0b70


	//----- nvinfo : EIATTR_PARAM_CBANK
	.align		4
        /*00d4*/ 	.byte	0x04, 0x0a
        /*00d6*/ 	.short	(.L_1219 - .L_1218)
	.align		4
.L_1218:
        /*00d8*/ 	.word	index@(.nv.constant0._ZN2at6native38_GLOBAL__N__9a469cfd_6_RNN_cu_eca79a6d6kernel16gru_cell_forwardIfflLi1EEEvNS_4cuda6detail10TensorInfoIT_T1_EES9_S9_S9_S9_S9_S9_S8_S8_)
        /*00dc*/ 	.short	0x0380
        /*00de*/ 	.short	0x0b70


	//----- nvinfo : EIATTR_SW_WAR
	.align		4
.L_1219:
        /*00e0*/ 	.byte	0x04, 0x36
        /*00e2*/ 	.short	(.L_1221 - .L_1220)
.L_1220:
        /*00e4*/ 	.word	0x00000008
.L_1221:


//--------------------- .nv.info._ZN2at6native38_GLOBAL__N__9a469cfd_6_RNN_cu_eca79a6d6kernel16gru_cell_forwardIffiLi2EEEvNS_4cuda6detail10TensorInfoIT_T1_EES9_S9_S9_S9_S9_S9_S8_S8_ --------------------------
	.section	.nv.info._ZN2at6native38_GLOBAL__N__9a469cfd_6_RNN_cu_eca79a6d6kernel16gru_cell_forwardIffiLi2EEEvNS_4cuda6detail10TensorInfoIT_T1_EES9_S9_S9_S9_S9_S9_S8_S8_,"",@"SHT_CUDA_INFO"
	.sectionflags	@""
	.align	4


	//----- nvinfo : EIATTR_CUDA_API_VERSION
	.align		4
        /*0000*/ 	.byte	0x04, 0x37
        /*0002*/ 	.short	(.L_1223 - .L_1222)
.L_1222:
        /*0004*/ 	.word	0x00000082


	//----- nvinfo : EIATTR_KPARAM_INFO
	.align		4
.L_1223:
        /*0008*/ 	.byte	0x04, 0x17
        /*000a*/ 	.short	(.L_1225 - .L_1224)
.L_1224:
        /*000c*/ 	.word	0x00000000
        /*0010*/ 	.short	0x0008
        /*0012*/ 	.short	0x05ec
        /*0014*/ 	.byte	0x00, 0xf0, 0x11, 0x00


	//----- nvinfo : EIATTR_KPARAM_INFO
	.align		4
.L_1225:
        /*0018*/ 	.byte	0x04, 0x17
        /*001a*/ 	.short	(.L_1227 - .L_1226)
.L_1226:
        /*001c*/ 	.word	0x00000000
        /*0020*/ 	.short	0x0007
        /*0022*/ 	.short	0x05e8
        /*0024*/ 	.byte	0x00, 0xf0, 0x11, 0x00


	//----- nvinfo : EIATTR_KPARAM_INFO
	.align		4
.L_1227:
        /*0028*/ 	.byte	0x04, 0x17
        /*002a*/ 	.short	(.L_1229 - .L_1228)
.L_1228:
        /*002c*/ 	.word	0x00000000
        /*0030*/ 	.short	0x0006
        /*0032*/ 	.short	0x0510
        /*0034*/ 	.byte	0x00, 0xf0, 0x61, 0x03


	//----- nvinfo : EIATTR_KPARAM_INFO
	.align		4
.L_1229:
        /*0038*/ 	.byte	0x04, 0x17
        /*003a*/ 	.short	(.L_1231 - .L_1230)
.L_1230:
        /*003c*/ 	.word	0x00000000
        /*0040*/ 	.short	0x0005
        /*0042*/ 	.short	0x0438
        /*0044*/ 	.byte	0x00, 0xf0, 0x61, 0x03


	//----- nvinfo : EIATTR_KPARAM_INFO
	.align		4
.L_1231:
        /*0048*/ 	.byte	0x04, 0x17
        /*004a*/ 	.short	(.L_1233 - .L_1232)
.L_1232:
        /*004c*/ 	.word	0x00000000
        /*0050*/ 	.short	0x0004
        /*0052*/ 	.short	0x0360
        /*0054*/ 	.byte	0x00, 0xf0, 0x61, 0x03


	//----- nvinfo : EIATTR_KPARAM_INFO
	.align		4
.L_1233:
        /*0058*/ 	.byte	0x04, 0x17
        /*005a*/ 	.short	(.L_1235 - .L_1234)
.L_1234:
        /*005c*/ 	.word	0x00000000
        /*0060*/ 	.short	0x0003
        /*0062*/ 	.short	0x0288
        /*0064*/ 	.byte	0x00, 0xf0, 0x61, 0x03


	//----- nvinfo : EIATTR_KPARAM_INFO
	.align		4
.L_1235:
        /*0068*/ 	.byte	0x04, 0x17
        /*006a*/ 	.short	(.L_1237 - .L_1236)
.L_1236:
        /*006c*/ 	.word	0x00000000
        /*0070*/ 	.short	0x0002
        /*0072*/ 	.short	0x01b0
        /*0074*/ 	.byte	0x00, 0xf0, 0x61, 0x03


	//----- nvinfo : EIATTR_KPARAM_INFO
	.align		4
.L_1237:
        /*0078*/ 	.byte	0x04, 0x17
        /*007a*/ 	.short	(.L_1239 - .L_1238)
.L_1238:
        /*007c*/ 	.word	0x00000000
        /*0080*/ 	.short	0x0001
        /*0082*/ 	.short	0x00d8
        /*0084*/ 	.byte	0x00, 0xf0, 0x61, 0x03


	//----- nvinfo : EIATTR_KPARAM_INFO
	.align		4
.L_1239:
        /*0088*/ 	.byte	0x04, 0x17
        /*008a*/ 	.short	(.L_1241 - .L_1240)
.L_1240:
        /*008c*/ 	.word	0x00000000
        /*0090*/ 	.short	0x0000
        /*0092*/ 	.short	0x0000
        /*0094*/ 	.byte	0x00, 0xf0, 0x61, 0x03


	//----- nvinfo : EIATTR_SPARSE_MMA_MASK
	.align		4
.L_1241:
        /*0098*/ 	.byte	0x03, 0x50
        /*009a*/ 	.short	0x0000


	//----- nvinfo : EIATTR_MAXREG_COUNT
	.align		4
        /*009c*/ 	.byte	0x03, 0x1b
        /*009e*/ 	.short	0x0020


	//----- nvinfo : EIATTR_MERCURY_ISA_VERSION
	.align		4
        /*00a0*/ 	.byte	0x03, 0x5f
        /*00a2*/ 	.short	0x0101


	//----- nvinfo : EIATTR_VRC_CTA_INIT_COUNT
	.align		4
        /*00a4*/ 	.byte	0x02, 0x4a
	.zero		1
	.zero		1


	//----- nvinfo : EIATTR_EXIT_INSTR_OFFSETS
	.align		4
        /*00a8*/ 	.byte	0x04, 0x1c
        /*00aa*/ 	.short	(.L_1243 - .L_1242)


	//   ....[0]....
.L_1242:
        /*00ac*/ 	.word	0x00000070


	//   ....[1]....
        /*00b0*/ 	.word	0x00001ae0


	//----- nvinfo : EIATTR_MAX_THREADS
	.align		4
.L_1243:
        /*00b4*/ 	.byte	0x04, 0x05
        /*00b6*/ 	.short	(.L_1245 - .L_1244)
.L_1244:
        /*00b8*/ 	.word	0x00000200
        /*00bc*/ 	.word	0x00000001
        /*00c0*/ 	.word	0x00000001


	//----- nvinfo : EIATTR_CRS_STACK_SIZE
	.align		4
.L_1245:
        /*00c4*/ 	.byte	0x04, 0x1e
        /*00c6*/ 	.short	(.L_1247 - .L_1246)
.L_1246:
        /*00c8*/ 	.word	0x00000000


	//----- nvinfo : EIATTR_CBANK_PARAM_SIZE
	.align		4
.L_1247:
        /*00cc*/ 	.byte	0x03, 0x19
        /*00ce*/ 	.short	0x05f0


	//----- nvinfo : EIATTR_PARAM_CBANK
	.align		4
        /*00d0*/ 	.byte	0x04, 0x0a
        /*00d2*/ 	.short	(.L_1249 - .L_1248)
	.align		4
.L_1248:
        /*00d4*/ 	.word	index@(.nv.constant0._ZN2at6native38_GLOBAL__N__9a469cfd_6_RNN_cu_eca79a6d6kernel16gru_cell_forwardIffiLi2EEEvNS_4cuda6detail10TensorInfoIT_T1_EES9_S9_S9_S9_S9_S9_S8_S8_)
        /*00d8*/ 	.short	0x0380
        /*00da*/ 	.short	0x05f0


	//----- nvinfo : EIATTR_SW_WAR
	.align		4
.L_1249:
        /*00dc*/ 	.byte	0x04, 0x36
        /*00de*/ 	.short	(.L_1251 - .L_1250)
.L_1250:
        /*00e0*/ 	.word	0x00000008
.L_1251:


//--------------------- .nv.info._ZN2at6native38_GLOBAL__N__9a469cfd_6_RNN_cu_eca79a6d6kernel16gru_cell_forwardIffiLi1EEEvNS_4cuda6detail10TensorInfoIT_T1_EES9_S9_S9_S9_S9_S9_S8_S8_ --------------------------
	.section	.nv.info._ZN2at6native38_GLOBAL__N__9a469cfd_6_RNN_cu_eca79a6d6kernel16gru_cell_forwardIffiLi1EEEvNS_4cuda6detail10TensorInfoIT_T1_EES9_S9_S9_S9_S9_S9_S8_S8_,"",@"SHT_CUDA_INFO"
	.sectionflags	@""
	.align	4


	//----- nvinfo : EIATTR_CUDA_API_VERSION
	.align		4
        /*0000*/ 	.byte	0x04, 0x37
        /*0002*/ 	.short	(.L_1253 - .L_1252)
.L_1252:
        /*0004*/ 	.word	0x00000082


	//----- nvinfo : EIATTR_KPARAM_INFO
	.align		4
.L_1253:
        /*0008*/ 	.byte	0x04, 0x17
        /*000a*/ 	.short	(.L_1255 - .L_1254)
.L_1254:
        /*000c*/ 	.word	0x00000000
        /*0010*/ 	.short	0x0008
        /*0012*/ 	.short	0x05ec
        /*0014*/ 	.byte	0x00, 0xf0, 0x11, 0x00


	//----- nvinfo : EIATTR_KPARAM_INFO
	.align		4
.L_1255:
        /*0018*/ 	.byte	0x04, 0x17
        /*001a*/ 	.short	(.L_1257 - .L_1256)
.L_1256:
        /*001c*/ 	.word	0x00000000
        /*0020*/ 	.short	0x0007
        /*0022*/ 	.short	0x05e8
        /*0024*/ 	.byte	0x00, 0xf0, 0x11, 0x00


	//----- nvinfo : EIATTR_KPARAM_INFO
	.align		4
.L_1257:
        /*0028*/ 	.byte	0x04, 0x17
        /*002a*/ 	.short	(.L_1259 - .L_1258)
.L_1258:
        /*002c*/ 	.word	0x00000000
        /*0030*/ 	.short	0x0006
        /*0032*/ 	.short	0x0510
        /*0034*/ 	.byte	0x00, 0xf0, 0x61, 0x03


	//----- nvinfo : EIATTR_KPARAM_INFO
	.align		4
.L_1259:
        /*0038*/ 	.byte	0x04, 0x17
        /*003a*/ 	.short	(.L_1261 - .L_1260)
.L_1260:
        /*003c*/ 	.word	0x00000000
        /*0040*/ 	.short	0x0005
        /*0042*/ 	.short	0x0438
        /*0044*/ 	.byte	0x00, 0xf0, 0x61, 0x03


	//----- nvinfo : EIATTR_KPARAM_INFO
	.align		4
.L_1261:
        /*0048*/ 	.byte	0x04, 0x17
        /*004a*/ 	.short	(.L_1263 - .L_1262)
.L_1262:
        /*004c*/ 	.word	0x00000000
        /*0050*/ 	.short	0x0004
        /*0052*/ 	.short	0x0360
        /*0054*/ 	.byte	0x00, 0xf0, 0x61, 0x03


	//----- nvinfo : EIATTR_KPARAM_INFO
	.align		4
.L_1263:
        /*0058*/ 	.byte	0x04, 0x17
        /*005a*/ 	.short	(.L_1265 - .L_1264)
.L_1264:
        /*005c*/ 	.word	0x00000000
        /*0060*/ 	.short	0x0003
        /*0062*/ 	.short	0x0288
        /*0064*/ 	.byte	0x00, 0xf0, 0x61, 0x03


	//----- nvinfo : EIATTR_KPARAM_INFO
	.align		4
.L_1265:
        /*0068*/ 	.byte	0x04, 0x17
        /*006a*/ 	.short	(.L_1267 - .L_1266)
.L_1266:
        /*006c*/ 	.word	0x00000000
        /*0070*/ 	.short	0x0002
        /*0072*/ 	.short	0x01b0
        /*0074*/ 	.byte	0x00, 0xf0, 0x61, 0x03


	//----- nvinfo : EIATTR_KPARAM_INFO
	.align		4
.L_1267:
        /*0078*/ 	.byte	0x04, 0x17
        /*007a*/ 	.short	(.L_1269 - .L_1268)
.L_1268:
        /*007c*/ 	.word	0x00000000
        /*0080*/ 	.short	0x0001
        /*0082*/ 	.short	0x00d8
        /*0084*/ 	.byte	0x00, 0xf0, 0x61, 0x03


	//----- nvinfo : EIATTR_KPARAM_INFO
	.align		4
.L_1269:
        /*0088*/ 	.byte	0x04, 0x17
        /*008a*/ 	.short	(.L_1271 - .L_1270)
.L_1270:
        /*008c*/ 	.word	0x00000000
        /*0090*/ 	.short	0x0000
        /*0092*/ 	.short	0x0000
        /*0094*/ 	.byte	0x00, 0xf0, 0x61, 0x03


	//----- nvinfo : EIATTR_SPARSE_MMA_MASK
	.align		4
.L_1271:
        /*0098*/ 	.byte	0x03, 0x50
        /*009a*/ 	.short	0x0000


	//----- nvinfo : EIATTR_MAXREG_COUNT
	.align		4
        /*009c*/ 	.byte	0x03, 0x1b
        /*009e*/ 	.short	0x0020


	//----- nvinfo : EIATTR_MERCURY_ISA_VERSION
	.align		4
        /*00a0*/ 	.byte	0x03, 0x5f
        /*00a2*/ 	.short	0x0101


	//----- nvinfo : EIATTR_VRC_CTA_INIT_COUNT
	.align		4
        /*00a4*/ 	.byte	0x02, 0x4a
	.zero		1
	.zero		1


	//----- nvinfo : EIATTR_EXIT_INSTR_OFFSETS
	.align		4
        /*00a8*/ 	.byte	0x04, 0x1c
        /*00aa*/ 	.short	(.L_1273 - .L_1272)


	//   ....[0]....
.L_1272:
        /*00ac*/ 	.word	0x00000080


	//   ....[1]....
        /*00b0*/ 	.word	0x000009e0


	//   ....[2]....
        /*00b4*/ 	.word	0x00001140


	//----- nvinfo : EIATTR_MAX_THREADS
	.align		4
.L_1273:
        /*00b8*/ 	.byte	0x04, 0x05
        /*00ba*/ 	.short	(.L_1275 - .L_1274)
.L_1274:
        /*00bc*/ 	.word	0x00000200
        /*00c0*/ 	.word	0x00000001
        /*00c4*/ 	.word	0x00000001


	//----- nvinfo : EIATTR_CRS_STACK_SIZE
	.align		4
.L_1275:
        /*00c8*/ 	.byte	0x04, 0x1e
        /*00ca*/ 	.short	(.L_1277 - .L_1276)
.L_1276:
        /*00cc*/ 	.word	0x00000000


	//----- nvinfo : EIATTR_CBANK_PARAM_SIZE
	.align		4
.L_1277:
        /*00d0*/ 	.byte	0x03, 0x19
        /*00d2*/ 	.short	0x05f0


	//----- nvinfo : EIATTR_PARAM_CBANK
	.align		4
        /*00d4*/ 	.byte	0x04, 0x0a
        /*00d6*/ 	.short	(.L_1279 - .L_1278)
	.align		4
.L_1278:
        /*00d8*/ 	.word	index@(.nv.constant0._ZN2at6native38_GLOBAL__N__9a469cfd_6_RNN_cu_eca79a6d6kernel16gru_cell_forwardIffiLi1EEEvNS_4cuda6detail10TensorInfoIT_T1_EES9_S9_S9_S9_S9_S9_S8_S8_)
        /*00dc*/ 	.short	0x0380
        /*00de*/ 	.short	0x05f0


	//----- nvinfo : EIATTR_SW_WAR
	.align		4
.L_1279:
        /*00e0*/ 	.byte	0x04, 0x36
        /*00e2*/ 	.short	(.L_1281 - .L_1280)
.L_1280:
        /*00e4*/ 	.word	0x00000008
.L_1281:


//--------------------- .nv.info._ZN2at6native38_GLOBAL__N__9a469cfd_6_RNN_cu_eca79a6d6kernel16gru_cell_forwardIddlLi2EEEvNS_4cuda6detail10TensorInfoIT_T1_EES9_S9_S9_S9_S9_S9_S8_S8_ --------------------------
	.section	.nv.info._ZN2at6native38_GLOBAL__N__9a469cfd_6_RNN_cu_eca79a6d6kernel16gru_cell_forwardIddlLi2EEEvNS_4cuda6detail10TensorInfoIT_T1_EES9_S9_S9_S9_S9_S9_S8_S8_,"",@"SHT_CUDA_INFO"
	.sectionflags	@""
	.align	4


	//----- nvinfo : EIATTR_CUDA_API_VERSION
	.align		4
        /*0000*/ 	.byte	0x04, 0x37
        /*0002*/ 	.short	(.L_1283 - .L_1282)
.L_1282:
        /*0004*/ 	.word	0x00000082


	//----- nvinfo : EIATTR_KPARAM_INFO
	.align		4
.L_1283:
        /*0008*/ 	.byte	0x04, 0x17
        /*000a*/ 	.short	(.L_1285 - .L_1284)
.L_1284:
        /*000c*/ 	.word	0x00000000
        /*0010*/ 	.short	0x0008
        /*0012*/ 	.short	0x0b68
        /*0014*/ 	.byte	0x00, 0xf0, 0x21, 0x00


	//----- nvinfo : EIATTR_KPARAM_INFO
	.align		4
.L_1285:
        /*0018*/ 	.byte	0x04, 0x17
        /*001a*/ 	.short	(.L_1287 - .L_1286)
.L_1286:
        /*001c*/ 	.word	0x00000000
        /*0020*/ 	.short	0x0007
        /*0022*/ 	.short	0x0b60
        /*0024*/ 	.byte	0x00, 0xf0, 0x21, 0x00


	//----- nvinfo : EIATTR_KPARAM_INFO
	.align		4
.L_1287:
        /*0028*/ 	.byte	0x04, 0x17
        /*002a*/ 	.short	(.L_1289 - .L_1288)
.L_1288:
        /*002c*/ 	.word	0x00000000
        /*0030*/ 	.short	0x0006
        /*0032*/ 	.short	0x09c0
        /*0034*/ 	.byte	0x00, 0xf0, 0x81, 0x06


	//----- nvinfo : EIATTR_KPARAM_INFO
	.align		4
.L_1289:
        /*0038*/ 	.byte	0x04, 0x17
        /*003a*/ 	.short	(.L_1291 - .L_1290)
.L_1290:
        /*003c*/ 	.word	0x00000000
        /*0040*/ 	.short	0x0005
        /*0042*/ 	.short	0x0820
        /*0044*/ 	.byte	0x00, 0xf0, 0x81, 0x06


	//----- nvinfo : EIATTR_KPARAM_INFO
	.align		4
.L_1291:
        /*0048*/ 	.byte	0x04, 0x17
        /*004a*/ 	.short	(.L_1293 - .L_1292)
.L_1292:
        /*004c*/ 	.word	0x00000000
        /*0050*/ 	.short	0x0004
        /*0052*/ 	.short	0x0680
        /*0054*/ 	.byte	0x00, 0xf0, 0x81, 0x06


	//----- nvinfo : EIATTR_KPARAM_INFO
	.align		4
.L_1293:
        /*0058*/ 	.byte	0x04, 0x17
        /*005a*/ 	.short	(.L_1295 - .L_1294)
.L_1294:
        /*005c*/ 	.word	0x00000000
        /*0060*/ 	.short	0x0003
        /*0062*/ 	.short	0x04e0
        /*0064*/ 	.byte	0x00, 0xf0, 0x81, 0x06


	//----- nvinfo : EIATTR_KPARAM_INFO
	.align		4
.L_1295:
        /*0068*/ 	.byte	0x04, 0x17
        /*006a*/ 	.short	(.L_1297 - .L_1296)
.L_1296:
        /*006c*/ 	.word	0x00000000
        /*0070*/ 	.short	0x0002
        /*0072*/ 	.short	0x0340
        /*0074*/ 	.byte	0x00, 0xf0, 0x81, 0x06


	//----- nvinfo : EIATTR_KPARAM_INFO
	.align		4
.L_1297:
        /*0078*/ 	.byte	0x04, 0x17
        /*007a*/ 	.short	(.L_1299 - .L_1298)
.L_1298:
        /*007c*/ 	.word	0x00000000
        /*0080*/ 	.short	0x0001
        /*0082*/ 	.short	0x01a0
        /*0084*/ 	.byte	0x00, 0xf0, 0x81, 0x06


	//----- nvinfo : EIATTR_KPARAM_INFO
	.align		4
.L_1299:
        /*0088*/ 	.byte	0x04, 0x17
        /*008a*/ 	.short	(.L_1301 - .L_1300)
.L_1300:
        /*008c*/ 	.word	0x00000000
        /*0090*/ 	.short	0x0000
        /*0092*/ 	.short	0x0000
        /*0094*/ 	.byte	0x00, 0xf0, 0x81, 0x06


	//----- nvinfo : EIATTR_SPARSE_MMA_MASK
	.align		4
.L_1301:
        /*0098*/ 	.byte	0x03, 0x50
        /*009a*/ 	.short	0x0000


	//----- nvinfo : EIATTR_MAXREG_COUNT
	.align		4
        /*009c*/ 	.byte	0x03, 0x1b
        /*009e*/ 	.short	0x0020


	//----- nvinfo : EIATTR_ANNOTATIONS
	.align		4
        /*00a0*/ 	.byte	0x04, 0x55
        /*00a2*/ 	.short	(.L_1303 - .L_1302)


	//   ....[0]....
.L_1302:
        /*00a4*/ 	.word	0x00000001
        /*00a8*/ 	.byte	0x30, 0x0e, 0x00, 0x00, 0x01, 0x00, 0x00, 0x00, 0xa0, 0x11, 0x00, 0x00, 0x01, 0x00, 0x00, 0x00
        /*00b8*/ 	.byte	0xb0, 0x18, 0x00, 0x00, 0x01, 0x00, 0x00, 0x00, 0x40, 0x1c, 0x00, 0x00, 0x01, 0x00, 0x00, 0x00
        /*00c8*/ 	.byte	0xb0, 0x1f, 0x00, 0x00, 0x01, 0x00, 0x00, 0x00, 0x30, 0x2c, 0x00, 0x00, 0x01, 0x00, 0x00, 0x00
        /*00d8*/ 	.byte	0x40, 0x2c, 0x00, 0x00, 0x01, 0x00, 0x00, 0x00, 0x90, 0x31, 0x00, 0x00, 0x01, 0x00, 0x00, 0x00
        /*00e8*/ 	.byte	0xa0, 0x31, 0x00, 0x00, 0x01, 0x00, 0x00, 0x00, 0x80, 0x38, 0x00, 0x00, 0x01, 0x00, 0x00, 0x00
        /*00f8*/ 	.byte	0xc0, 0x46, 0x00, 0x00


	//----- nvinfo : EIATTR_MERCURY_ISA_VERSION
	.align		4
.L_1303:
        /*00fc*/ 	.byte	0x03, 0x5f
        /*00fe*/ 	.short	0x0101


	//----- nvinfo : EIATTR_VRC_CTA_INIT_COUNT
	.align		4
        /*0100*/ 	.byte	0x02, 0x4a
	.zero		1
	.zero		1


	//----- nvinfo : EIATTR_EXIT_INSTR_OFFSETS
	.align		4
        /*0104*/ 	.byte	0x04, 0x1c
        /*0106*/ 	.short	(.L_1305 - .L_1304)


	//   ....[0]....
.L_1304:
        /*0108*/ 	.word	0x00000090


	//   ....[1]....
        /*010c*/ 	.word	0x00004b80


	//----- nvinfo : EIATTR_MAX_THREADS
	.align		4
.L_1305:
        /*0110*/ 	.byte	0x04, 0x05
        /*0112*/ 	.short	(.L_1307 - .L_1306)
.L_1306:
        /*0114*/ 	.word	0x00000200
        /*0118*/ 	.word	0x00000001
        /*011c*/ 	.word	0x00000001


	//----- nvinfo : EIATTR_CRS_STACK_SIZE
	.align		4
.L_1307:
        /*0120*/ 	.byte	0x04, 0x1e
        /*0122*/ 	.short	(.L_1309 - .L_1308)
.L_1308:
        /*0124*/ 	.word	0x00000000


	//----- nvinfo : EIATTR_CBANK_PARAM_SIZE
	.align		4
.L_1309:
        /*0128*/ 	.byte	0x03, 0x19
        /*012a*/ 	.short	0x0b70


	//----- nvinfo : EIATTR_PARAM_CBANK
	.align		4
        /*012c*/ 	.byte	0x04, 0x0a
        /*012e*/ 	.short	(.L_1311 - .L_1310)
	.align		4
.L_1310:
        /*0130*/ 	.word	index@(.nv.constant0._ZN2at6native38_GLOBAL__N__9a469cfd_6_RNN_cu_eca79a6d6kernel16gru_cell_forwardIddlLi2EEEvNS_4cuda6detail10TensorInfoIT_T1_EES9_S9_S9_S9_S9_S9_S8_S8_)
        /*0134*/ 	.short	0x0380
        /*0136*/ 	.short	0x0b70


	//----- nvinfo : EIATTR_SW_WAR
	.align		4
.L_1311:
        /*0138*/ 	.byte	0x04, 0x36
        /*013a*/ 	.short	(.L_1313 - .L_1312)
.L_1312:
        /*013c*/ 	.word	0x00000008
.L_1313:


//--------------------- .nv.info._ZN2at6native38_GLOBAL__N__9a469cfd_6_RNN_cu_eca79a6d6kernel16gru_cell_forwardIddlLi1EEEvNS_4cuda6detail10TensorInfoIT_T1_EES9_S9_S9_S9_S9_S9_S8_S8_ --------------------------
	.section	.nv.info._ZN2at6native38_GLOBAL__N__9a469cfd_6_RNN_cu_eca79a6d6kernel16gru_cell_forwardIddlLi1EEEvNS_4cuda6detail10TensorInfoIT_T1_EES9_S9_S9_S9_S9_S9_S8_S8_,"",@"SHT_CUDA_INFO"
	.sectionflags	@""
	.align	4


	//----- nvinfo : EIATTR_CUDA_API_VERSION
	.align		4
        /*0000*/ 	.byte	0x04, 0x37
        /*0002*/ 	.short	(.L_1315 - .L_1314)
.L_1314:
        /*0004*/ 	.word	0x00000082


	//----- nvinfo : EIATTR_KPARAM_INFO
	.align		4
.L_1315:
        /*0008*/ 	.byte	0x04, 0x17
        /*000a*/ 	.short	(.L_1317 - .L_1316)
.L_1316:
        /*000c*/ 	.word	0x00000000
        /*0010*/ 	.short	0x0008
        /*0012*/ 	.short	0x0b68
        /*0014*/ 	.byte	0x00, 0xf0, 0x21, 0x00


	//----- nvinfo : EIATTR_KPARAM_INFO
	.align		4
.L_1317:
        /*0018*/ 	.byte	0x04, 0x17
        /*001a*/ 	.short	(.L_1319 - .L_1318)
.L_1318:
        /*001c*/ 	.word	0x00000000
        /*0020*/ 	.short	0x0007
        /*0022*/ 	.short	0x0b60
        /*0024*/ 	.byte	0x00, 0xf0, 0x21, 0x00


	//----- nvinfo : EIATTR_KPARAM_INFO
	.align		4
.L_1319:
        /*0028*/ 	.byte	0x04, 0x17
        /*002a*/ 	.short	(.L_1321 - .L_1320)
.L_1320:
        /*002c*/ 	.word	0x00000000
        /*0030*/ 	.short	0x0006
        /*0032*/ 	.short	0x09c0
        /*0034*/ 	.byte	0x00, 0xf0, 0x81, 0x06


	//----- nvinfo : EIATTR_KPARAM_INFO
	.align		4
.L_1321:
        /*0038*/ 	.byte	0x04, 0x17
        /*003a*/ 	.short	(.L_1323 - .L_1322)
.L_1322:
        /*003c*/ 	.word	0x00000000
        /*0040*/ 	.short	0x0005
        /*0042*/ 	.short	0x0820
        /*0044*/ 	.byte	0x00, 0xf0, 0x81, 0x06


	//----- nvinfo : EIATTR_KPARAM_INFO
	.align		4
.L_1323:
        /*0048*/ 	.byte	0x04, 0x17
        /*004a*/ 	.short	(.L_1325 - .L_1324)
.L_1324:
        /*004c*/ 	.word	0x00000000
        /*0050*/ 	.short	0x0004
        /*0052*/ 	.short	0x0680
        /*0054*/ 	.byte	0x00, 0xf0, 0x81, 0x06


	//----- nvinfo : EIATTR_KPARAM_INFO
	.align		4
.L_1325:
        /*0058*/ 	.byte	0x04, 0x17
        /*005a*/ 	.short	(.L_1327 - .L_1326)
.L_1326:
        /*005c*/ 	.word	0x00000000
        /*0060*/ 	.short	0x0003
        /*0062*/ 	.short	0x04e0
        /*0064*/ 	.byte	0x00, 0xf0, 0x81, 0x06


	//----- nvinfo : EIATTR_KPARAM_INFO
	.align		4
.L_1327:
        /*0068*/ 	.byte	0x04, 0x17
        /*006a*/ 	.short	(.L_1329 - .L_1328)
.L_1328:
        /*006c*/ 	.word	0x00000000
        /*0070*/ 	.short	0x0002
        /*0072*/ 	.short	0x0340
        /*0074*/ 	.byte	0x00, 0xf0, 0x81, 0x06


	//----- nvinfo : EIATTR_KPARAM_INFO
	.align		4
.L_1329:
        /*0078*/ 	.byte	0x04, 0x17
        /*007a*/ 	.short	(.L_1331 - .L_1330)
.L_1330:
        /*007c*/ 	.word	0x00000000
        /*0080*/ 	.short	0x0001
        /*0082*/ 	.short	0x01a0
        /*0084*/ 	.byte	0x00, 0xf0, 0x81, 0x06


	//----- nvinfo : EIATTR_KPARAM_INFO
	.align		4
.L_1331:
        /*0088*/ 	.byte	0x04, 0x17
        /*008a*/ 	.short	(.L_1333 - .L_1332)
.L_1332:
        /*008c*/ 	.word	0x00000000
        /*0090*/ 	.short	0x0000
        /*0092*/ 	.short	0x0000
        /*0094*/ 	.byte	0x00, 0xf0, 0x81, 0x06


	//----- nvinfo : EIATTR_SPARSE_MMA_MASK
	.align		4
.L_1333:
        /*0098*/ 	.byte	0x03, 0x50
        /*009a*/ 	.short	0x0000


	//----- nvinfo : EIATTR_MAXREG_COUNT
	.align		4
        /*009c*/ 	.byte	0x03, 0x1b
        /*009e*/ 	.short	0x0020


	//----- nvinfo : EIATTR_ANNOTATIONS
	.align		4
        /*00a0*/ 	.byte	0x04, 0x55
        /*00a2*/ 	.short	(.L_1335 - .L_1334)


	//   ....[0]....
.L_1334:
        /*00a4*/ 	.word	0x00000001
        /*00a8*/ 	.byte	0xc0, 0x01, 0x00, 0x00, 0x01, 0x00, 0x00, 0x00, 0x00, 0x02, 0x00, 0x00, 0x01, 0x00, 0x00, 0x00
        /* <DEDUP_REMOVED lines=8> */
        /*0138*/ 	.byte	0xf0, 0x22, 0x00, 0x00, 0x01, 0x00, 0x00, 0x00, 0x00, 0x23, 0x00, 0x00


	//----- nvinfo : EIATTR_MERCURY_ISA_VERSION
	.align		4
.L_1335:
        /*0144*/ 	.byte	0x03, 0x5f
        /*0146*/ 	.short	0x0101


	//----- nvinfo : EIATTR_VRC_CTA_INIT_COUNT
	.align		4
        /*0148*/ 	.byte	0x02, 0x4a
	.zero		1
	.zero		1


	//----- nvinfo : EIATTR_EXIT_INSTR_OFFSETS
	.align		4
        /*014c*/ 	.byte	0x04, 0x1c
        /*014e*/ 	.short	(.L_1337 - .L_1336)


	//   ....[0]....
.L_1336:
        /*0150*/ 	.word	0x00000090


	//   ....[1]....
        /*0154*/ 	.word	0x00002330


	//----- nvinfo : EIATTR_MAX_THREADS
	.align		4
.L_1337:
        /*0158*/ 	.byte	0x04, 0x05
        /*015a*/ 	.short	(.L_1339 - .L_1338)
.L_1338:
        /*015c*/ 	.word	0x00000200
        /*0160*/ 	.word	0x00000001
        /*0164*/ 	.word	0x00000001


	//----- nvinfo : EIATTR_CRS_STACK_SIZE
	.align		4
.L_1339:
        /*0168*/ 	.byte	0x04, 0x1e
        /*016a*/ 	.short	(.L_1341 - .L_1340)
.L_1340:
        /*016c*/ 	.word	0x00000000


	//----- nvinfo : EIATTR_CBANK_PARAM_SIZE
	.align		4
.L_1341:
        /*0170*/ 	.byte	0x03, 0x19
        /*0172*/ 	.short	0x0b70


	//----- nvinfo : EIATTR_PARAM_CBANK
	.align		4
        /*0174*/ 	.byte	0x04, 0x0a
        /*0176*/ 	.short	(.L_1343 - .L_1342)
	.align		4
.L_1342:
        /*0178*/ 	.word	index@(.nv.constant0._ZN2at6native38_GLOBAL__N__9a469cfd_6_RNN_cu_eca79a6d6kernel16gru_cell_forwardIddlLi1EEEvNS_4cuda6detail10TensorInfoIT_T1_EES9_S9_S9_S9_S9_S9_S8_S8_)
        /*017c*/ 	.short	0x0380
        /*017e*/ 	.short	0x0b70


	//----- nvinfo : EIATTR_SW_WAR
	.align		4
.L_1343:
        /*0180*/ 	.byte	0x04, 0x36
        /*0182*/ 	.short	(.L_1345 - .L_1344)
.L_1344:
        /*0184*/ 	.word	0x00000008
.L_1345:


//--------------------- .nv.info._ZN2at6native38_GLOBAL__N__9a469cfd_6_RNN_cu_eca79a6d6kernel16gru_cell_forwardIddiLi2EEEvNS_4cuda6detail10TensorInfoIT_T1_EES9_S9_S9_S9_S9_S9_S8_S8_ --------------------------
	.section	.nv.info._ZN2at6native38_GLOBAL__N__9a469cfd_6_RNN_cu_eca79a6d6kernel16gru_cell_forwardIddiLi2EEEvNS_4cuda6detail10TensorInfoIT_T1_EES9_S9_S9_S9_S9_S9_S8_S8_,"",@"SHT_CUDA_INFO"
	.sectionflags	@""
	.align	4


	//----- nvinfo : EIATTR_CUDA_API_VERSION
	.align		4
        /*0000*/ 	.byte	0x04, 0x37
        /*0002*/ 	.short	(.L_1347 - .L_1346)
.L_1346:
        /*0004*/ 	.word	0x00000082


	//----- nvinfo : EIATTR_KPARAM_INFO
	.align		4
.L_1347:
        /*0008*/ 	.byte	0x04, 0x17
        /*000a*/ 	.short	(.L_1349 - .L_1348)
.L_1348:
        /*000c*/ 	.word	0x00000000
        /*0010*/ 	.short	0x0008
        /*0012*/ 	.short	0x05ec
        /*0014*/ 	.byte	0x00, 0xf0, 0x11, 0x00


	//----- nvinfo : EIATTR_KPARAM_INFO
	.align		4
.L_1349:
        /*0018*/ 	.byte	0x04, 0x17
        /*001a*/ 	.short	(.L_1351 - .L_1350)
.L_1350:
        /*001c*/ 	.word	0x00000000
        /*0020*/ 	.short	0x0007
        /*0022*/ 	.short	0x05e8
        /*0024*/ 	.byte	0x00, 0xf0, 0x11, 0x00


	//----- nvinfo : EIATTR_KPARAM_INFO
	.align		4
.L_1351:
        /*0028*/ 	.byte	0x04, 0x17
        /*002a*/ 	.short	(.L_1353 - .L_1352)
.L_1352:
        /*002c*/ 	.word	0x00000000
        /*0030*/ 	.short	0x0006
        /*0032*/ 	.short	0x0510
        /*0034*/ 	.byte	0x00, 0xf0, 0x61, 0x03


	//----- nvinfo : EIATTR_KPARAM_INFO
	.align		4
.L_1353:
        /*0038*/ 	.byte	0x04, 0x17
        /*003a*/ 	.short	(.L_1355 - .L_1354)
.L_1354:
        /*003c*/ 	.word	0x00000000
        /*0040*/ 	.short	0x0005
        /*0042*/ 	.short	0x0438
        /*0044*/ 	.byte	0x00, 0xf0, 0x61, 0x03


	//----- nvinfo : EIATTR_KPARAM_INFO
	.align		4
.L_1355:
        /*0048*/ 	.byte	0x04, 0x17
        /*004a*/ 	.short	(.L_1357 - .L_1356)
.L_1356:
        /*004c*/ 	.word	0x00000000
        /*0050*/ 	.short	0x0004
        /*0052*/ 	.short	0x0360
        /*0054*/ 	.byte	0x00, 0xf0, 0x61, 0x03


	//----- nvinfo : EIATTR_KPARAM_INFO
	.align		4
.L_1357:
        /*0058*/ 	.byte	0x04, 0x17
        /*005a*/ 	.short	(.L_1359 - .L_1358)
.L_1358:
        /*005c*/ 	.word	0x00000000
        /*0060*/ 	.short	0x0003
        /*0062*/ 	.short	0x0288
        /*0064*/ 	.byte	0x00, 0xf0, 0x61, 0x03


	//----- nvinfo : EIATTR_KPARAM_INFO
	.align		4
.L_1359:
        /*0068*/ 	.byte	0x04, 0x17
        /*006a*/ 	.short	(.L_1361 - .L_1360)
.L_1360:
        /*006c*/ 	.word	0x00000000
        /*0070*/ 	.short	0x0002
        /*0072*/ 	.short	0x01b0
        /*0074*/ 	.byte	0x00, 0xf0, 0x61, 0x03


	//----- nvinfo : EIATTR_KPARAM_INFO
	.align		4
.L_1361:
        /*0078*/ 	.byte	0x04, 0x17
        /*007a*/ 	.short	(.L_1363 - .L_1362)
.L_1362:
        /*007c*/ 	.word	0x00000000
        /*0080*/ 	.short	0x0001
        /*0082*/ 	.short	0x00d8
        /*0084*/ 	.byte	0x00, 0xf0, 0x61, 0x03


	//----- nvinfo : EIATTR_KPARAM_INFO
	.align		4
.L_1363:
        /*0088*/ 	.byte	0x04, 0x17
        /*008a*/ 	.short	(.L_1365 - .L_1364)
.L_1364:
        /*008c*/ 	.word	0x00000000
        /*0090*/ 	.short	0x0000
        /*0092*/ 	.short	0x0000
        /*0094*/ 	.byte	0x00, 0xf0, 0x61, 0x03


	//----- nvinfo : EIATTR_SPARSE_MMA_MASK
	.align		4
.L_1365:
        /*0098*/ 	.byte	0x03, 0x50
        /*009a*/ 	.short	0x0000


	//----- nvinfo : EIATTR_MAXREG_COUNT
	.align		4
        /*009c*/ 	.byte	0x03, 0x1b
        /*009e*/ 	.short	0x0020


	//----- nvinfo : EIATTR_ANNOTATIONS
	.align		4
        /*00a0*/ 	.byte	0x04, 0x55
        /*00a2*/ 	.short	(.L_1367 - .L_1366)


	//   ....[0]....
.L_1366:
        /*00a4*/ 	.word	0x00000001
        /*00a8*/ 	.byte	0xd0, 0x0e, 0x00, 0x00, 0x01, 0x00, 0x00, 0x00, 0xe0, 0x0e, 0x00, 0x00, 0x01, 0x00, 0x00, 0x00
        /*00b8*/ 	.byte	0xc0, 0x15, 0x00, 0x00, 0x01, 0x00, 0x00, 0x00, 0xd0, 0x15, 0x00, 0x00


	//----- nvinfo : EIATTR_MERCURY_ISA_VERSION
	.align		4
.L_1367:
        /*00c4*/ 	.byte	0x03, 0x5f
        /*00c6*/ 	.short	0x0101


	//----- nvinfo : EIATTR_VRC_CTA_INIT_COUNT
	.align		4
        /*00c8*/ 	.byte	0x02, 0x4a
	.zero		1
	.zero		1


	//----- nvinfo : EIATTR_EXIT_INSTR_OFFSETS
	.align		4
        /*00cc*/ 	.byte	0x04, 0x1c
        /*00ce*/ 	.short	(.L_1369 - .L_1368)


	//   ....[0]....
.L_1368:
        /*00d0*/ 	.word	0x00000080


	//   ....[1]....
        /*00d4*/ 	.word	0x00002b50


	//----- nvinfo : EIATTR_MAX_THREADS
	.align		4
.L_1369:
        /*00d8*/ 	.byte	0x04, 0x05
        /*00da*/ 	.short	(.L_1371 - .L_1370)
.L_1370:
        /*00dc*/ 	.word	0x00000200
        /*00e0*/ 	.word	0x00000001
        /*00e4*/ 	.word	0x00000001


	//----- nvinfo : EIATTR_CRS_STACK_SIZE
	.align		4
.L_1371:
        /*00e8*/ 	.byte	0x04, 0x1e
        /*00ea*/ 	.short	(.L_1373 - .L_1372)
.L_1372:
        /*00ec*/ 	.word	0x00000000


	//----- nvinfo : EIATTR_CBANK_PARAM_SIZE
	.align		4
.L_1373:
        /*00f0*/ 	.byte	0x03, 0x19
        /*00f2*/ 	.short	0x05f0


	//----- nvinfo : EIATTR_PARAM_CBANK
	.align		4
        /*00f4*/ 	.byte	0x04, 0x0a
        /*00f6*/ 	.short	(.L_1375 - .L_1374)
	.align		4
.L_1374:
        /*00f8*/ 	.word	index@(.nv.constant0._ZN2at6native38_GLOBAL__N__9a469cfd_6_RNN_cu_eca79a6d6kernel16gru_cell_forwardIddiLi2EEEvNS_4cuda6detail10TensorInfoIT_T1_EES9_S9_S9_S9_S9_S9_S8_S8_)
        /*00fc*/ 	.short	0x0380
        /*00fe*/ 	.short	0x05f0


	//----- nvinfo : EIATTR_SW_WAR
	.align		4
.L_1375:
        /*0100*/ 	.byte	0x04, 0x36
        /*0102*/ 	.short	(.L_1377 - .L_1376)
.L_1376:
        /*0104*/ 	.word	0x00000008
.L_1377:


//--------------------- .nv.info._ZN2at6native38_GLOBAL__N__9a469cfd_6_RNN_cu_eca79a6d6kernel16gru_cell_forwardIddiLi1EEEvNS_4cuda6detail10TensorInfoIT_T1_EES9_S9_S9_S9_S9_S9_S8_S8_ --------------------------
	.section	.nv.info._ZN2at6native38_GLOBAL__N__9a469cfd_6_RNN_cu_eca79a6d6kernel16gru_cell_forwardIddiLi1EEEvNS_4cuda6detail10TensorInfoIT_T1_EES9_S9_S9_S9_S9_S9_S8_S8_,"",@"SHT_CUDA_INFO"
	.sectionflags	@""
	.align	4


	//----- nvinfo : EIATTR_CUDA_API_VERSION
	.align		4
        /*0000*/ 	.byte	0x04, 0x37
        /*0002*/ 	.short	(.L_1379 - .L_1378)
.L_1378:
        /*0004*/ 	.word	0x00000082


	//----- nvinfo : EIATTR_KPARAM_INFO
	.align		4
.L_1379:
        /*0008*/ 	.byte	0x04, 0x17
        /*000a*/ 	.short	(.L_1381 - .L_1380)
.L_1380:
        /*000c*/ 	.word	0x00000000
        /*0010*/ 	.short	0x0008
        /*0012*/ 	.short	0x05ec
        /*0014*/ 	.byte	0x00, 0xf0, 0x11, 0x00


	//----- nvinfo : EIATTR_KPARAM_INFO
	.align		4
.L_1381:
        /*0018*/ 	.byte	0x04, 0x17
        /*001a*/ 	.short	(.L_1383 - .L_1382)
.L_1382:
        /*001c*/ 	.word	0x00000000
        /*0020*/ 	.short	0x0007
        /*0022*/ 	.short	0x05e8
        /*0024*/ 	.byte	0x00, 0xf0, 0x11, 0x00


	//----- nvinfo : EIATTR_KPARAM_INFO
	.align		4
.L_1383:
        /*0028*/ 	.byte	0x04, 0x17
        /*002a*/ 	.short	(.L_1385 - .L_1384)
.L_1384:
        /*002c*/ 	.word	0x00000000
        /*0030*/ 	.short	0x0006
        /*0032*/ 	.short	0x0510
        /*0034*/ 	.byte	0x00, 0xf0, 0x61, 0x03


	//----- nvinfo : EIATTR_KPARAM_INFO
	.align		4
.L_1385:
        /*0038*/ 	.byte	0x04, 0x17
        /*003a*/ 	.short	(.L_1387 - .L_1386)
.L_1386:
        /*003c*/ 	.word	0x00000000
        /*0040*/ 	.short	0x0005
        /*0042*/ 	.short	0x0438
        /*0044*/ 	.byte	0x00, 0xf0, 0x61, 0x03


	//----- nvinfo : EIATTR_KPARAM_INFO
	.align		4
.L_1387:
        /*0048*/ 	.byte	0x04, 0x17
        /*004a*/ 	.short	(.L_1389 - .L_1388)
.L_1388:
        /*004c*/ 	.word	0x00000000
        /*0050*/ 	.short	0x0004
        /*0052*/ 	.short	0x0360
        /*0054*/ 	.byte	0x00, 0xf0, 0x61, 0x03


	//----- nvinfo : EIATTR_KPARAM_INFO
	.align		4
.L_1389:
        /*0058*/ 	.byte	0x04, 0x17
        /*005a*/ 	.short	(.L_1391 - .L_1390)
.L_1390:
        /*005c*/ 	.word	0x00000000
        /*0060*/ 	.short	0x0003
        /*0062*/ 	.short	0x0288
        /*0064*/ 	.byte	0x00, 0xf0, 0x61, 0x03


	//----- nvinfo : EIATTR_KPARAM_INFO
	.align		4
.L_1391:
        /*0068*/ 	.byte	0x04, 0x17
        /*006a*/ 	.short	(.L_1393 - .L_1392)
.L_1392:
        /*006c*/ 	.word	0x00000000
        /*0070*/ 	.short	0x0002
        /*0072*/ 	.short	0x01b0
        /*0074*/ 	.byte	0x00, 0xf0, 0x61, 0x03


	//----- nvinfo : EIATTR_KPARAM_INFO
	.align		4
.L_1393:
        /*0078*/ 	.byte	0x04, 0x17
        /*007a*/ 	.short	(.L_1395 - .L_1394)
.L_1394:
        /*007c*/ 	.word	0x00000000
        /*0080*/ 	.short	0x0001
        /*0082*/ 	.short	0x00d8
        /*0084*/ 	.byte	0x00, 0xf0, 0x61, 0x03


	//----- nvinfo : EIATTR_KPARAM_INFO
	.align		4
.L_1395:
        /*0088*/ 	.byte	0x04, 0x17
        /*008a*/ 	.short	(.L_1397 - .L_1396)
.L_1396:
        /*008c*/ 	.word	0x00000000
        /*0090*/ 	.short	0x0000
        /*0092*/ 	.short	0x0000
        /*0094*/ 	.byte	0x00, 0xf0, 0x61, 0x03


	//----- nvinfo : EIATTR_SPARSE_MMA_MASK
	.align		4
.L_1397:
        /*0098*/ 	.byte	0x03, 0x50
        /*009a*/ 	.short	0x0000


	//----- nvinfo : EIATTR_MAXREG_COUNT
	.align		4
        /*009c*/ 	.byte	0x03, 0x1b
        /*009e*/ 	.short	0x0020


	//----- nvinfo : EIATTR_ANNOTATIONS
	.align		4
        /*00a0*/ 	.byte	0x04, 0x55
        /*00a2*/ 	.short	(.L_1399 - .L_1398)


	//   ....[0]....
.L_1398:
        /*00a4*/ 	.word	0x00000001
        /*00a8*/ 	.byte	0x00, 0x05, 0x00, 0x00, 0x01, 0x00, 0x00, 0x00, 0xd0, 0x0b, 0x00, 0x00


	//----- nvinfo : EIATTR_MERCURY_ISA_VERSION
	.align		4
.L_1399:
        /*00b4*/ 	.byte	0x03, 0x5f
        /*00b6*/ 	.short	0x0101


	//----- nvinfo : EIATTR_VRC_CTA_INIT_COUNT
	.align		4
        /*00b8*/ 	.byte	0x02, 0x4a
	.zero		1
	.zero		1


	//----- nvinfo : EIATTR_EXIT_INSTR_OFFSETS
	.align		4
        /*00bc*/ 	.byte	0x04, 0x1c
        /*00be*/ 	.short	(.L_1401 - .L_1400)


	//   ....[0]....
.L_1400:
        /*00c0*/ 	.word	0x00000080


	//   ....[1]....
        /*00c4*/ 	.word	0x000019a0


	//----- nvinfo : EIATTR_MAX_THREADS
	.align		4
.L_1401:
        /*00c8*/ 	.byte	0x04, 0x05
        /*00ca*/ 	.short	(.L_1403 - .L_1402)
.L_1402:
        /*00cc*/ 	.word	0x00000200
        /*00d0*/ 	.word	0x00000001
        /*00d4*/ 	.word	0x00000001


	//----- nvinfo : EIATTR_CRS_STACK_SIZE
	.align		4
.L_1403:
        /*00d8*/ 	.byte	0x04, 0x1e
        /*00da*/ 	.short	(.L_1405 - .L_1404)
.L_1404:
        /*00dc*/ 	.word	0x00000000


	//----- nvinfo : EIATTR_CBANK_PARAM_SIZE
	.align		4
.L_1405:
        /*00e0*/ 	.byte	0x03, 0x19
        /*00e2*/ 	.short	0x05f0


	//----- nvinfo : EIATTR_PARAM_CBANK
	.align		4
        /*00e4*/ 	.byte	0x04, 0x0a
        /*00e6*/ 	.short	(.L_1407 - .L_1406)
	.align		4
.L_1406:
        /*00e8*/ 	.word	index@(.nv.constant0._ZN2at6native38_GLOBAL__N__9a469cfd_6_RNN_cu_eca79a6d6kernel16gru_cell_forwardIddiLi1EEEvNS_4cuda6detail10TensorInfoIT_T1_EES9_S9_S9_S9_S9_S9_S8_S8_)
        /*00ec*/ 	.short	0x0380
        /*00ee*/ 	.short	0x05f0


	//----- nvinfo : EIATTR_SW_WAR
	.align		4
.L_1407:
        /*00f0*/ 	.byte	0x04, 0x36
        /*00f2*/ 	.short	(.L_1409 - .L_1408)
.L_1408:
        /*00f4*/ 	.word	0x00000008
.L_1409:


//--------------------- .nv.info._ZN2at6native38_GLOBAL__N__9a469cfd_6_RNN_cu_eca79a6d6kernel18lstm_cell_backwardIN3c108BFloat16EflLi2EEEvNS_4cuda6detail10TensorInfoIT_T1_EESB_SB_SB_SB_SB_SB_SA_SA_ --------------------------
	.section	.nv.info._ZN2at6native38_GLOBAL__N__9a469cfd_6_RNN_cu_eca79a6d6kernel18lstm_cell_backwardIN3c108BFloat16EflLi2EEEvNS_4cuda6detail10TensorInfoIT_T1_EESB_SB_SB_SB_SB_SB_SA_SA_,"",@"SHT_CUDA_INFO"
	.sectionflags	@""
	.align	4


	//----- nvinfo : EIATTR_CUDA_API_VERSION
	.align		4
        /*0000*/ 	.byte	0x04, 0x37
        /*0002*/ 	.short	(.L_1411 - .L_1410)
.L_1410:
        /*0004*/ 	.word	0x00000082


	//----- nvinfo : EIATTR_KPARAM_INFO
	.align		4
.L_1411:
        /*0008*/ 	.byte	0x04, 0x17
        /*000a*/ 	.short	(.L_1413 - .L_1412)
.L_1412:
        /*000c*/ 	.word	0x00000000
        /*0010*/ 	.short	0x0008
        /*0012*/ 	.short	0x0b68
        /*0014*/ 	.byte	0x00, 0xf0, 0x21, 0x00


	//----- nvinfo : EIATTR_KPARAM_INFO
	.align		4
.L_1413:
        /*0018*/ 	.byte	0x04, 0x17
        /*001a*/ 	.short	(.L_1415 - .L_1414)
.L_1414:
        /*001c*/ 	.word	0x00000000
        /*0020*/ 	.short	0x0007
        /*0022*/ 	.short	0x0b60
        /*0024*/ 	.byte	0x00, 0xf0, 0x21, 0x00


	//----- nvinfo : EIATTR_KPARAM_INFO
	.align		4
.L_1415:
        /*0028*/ 	.byte	0x04, 0x17
        /*002a*/ 	.short	(.L_1417 - .L_1416)
.L_1416:
        /*002c*/ 	.word	0x00000000
        /*0030*/ 	.short	0x0006
        /*0032*/ 	.short	0x09c0
        /*0034*/ 	.byte	0x00, 0xf0, 0x81, 0x06


	//----- nvinfo : EIATTR_KPARAM_INFO
	.align		4
.L_1417:
        /*0038*/ 	.byte	0x04, 0x17
        /*003a*/ 	.short	(.L_1419 - .L_1418)
.L_1418:
        /*003c*/ 	.word	0x00000000
        /*0040*/ 	.short	0x0005
        /*0042*/ 	.short	0x0820
        /*0044*/ 	.byte	0x00, 0xf0, 0x81, 0x06


	//----- nvinfo : EIATTR_KPARAM_INFO
	.align		4
.L_1419:
        /*0048*/ 	.byte	0x04, 0x17
        /*004a*/ 	.short	(.L_1421 - .L_1420)
.L_1420:
        /*004c*/ 	.word	0x00000000
        /*0050*/ 	.short	0x0004
        /*0052*/ 	.short	0x0680
        /*0054*/ 	.byte	0x00, 0xf0, 0x81, 0x06


	//----- nvinfo : EIATTR_KPARAM_INFO
	.align		4
.L_1421:
        /*0058*/ 	.byte	0x04, 0x17
        /*005a*/ 	.short	(.L_1423 - .L_1422)
.L_1422:
        /*005c*/ 	.word	0x00000000
        /*0060*/ 	.short	0x0003
        /*0062*/ 	.short	0x04e0
        /*0064*/ 	.byte	0x00, 0xf0, 0x81, 0x06


	//----- nvinfo : EIATTR_KPARAM_INFO
	.align		4
.L_1423:
        /*0068*/ 	.byte	0x04, 0x17
        /*006a*/ 	.short	(.L_1425 - .L_1424)
.L_1424:
        /*006c*/ 	.word	0x00000000
        /*0070*/ 	.short	0x0002
        /*0072*/ 	.short	0x0340
        /*0074*/ 	.byte	0x00, 0xf0, 0x81, 0x06


	//----- nvinfo : EIATTR_KPARAM_INFO
	.align		4
.L_1425:
        /*0078*/ 	.byte	0x04, 0x17
        /*007a*/ 	.short	(.L_1427 - .L_1426)
.L_1426:
        /*007c*/ 	.word	0x00000000
        /*0080*/ 	.short	0x0001
        /*0082*/ 	.short	0x01a0
        /*0084*/ 	.byte	0x00, 0xf0, 0x81, 0x06


	//----- nvinfo : EIATTR_KPARAM_INFO
	.align		4
.L_1427:
        /*0088*/ 	.byte	0x04, 0x17
        /*008a*/ 	.short	(.L_1429 - .L_1428)
.L_1428:
        /*008c*/ 	.word	0x00000000
        /*0090*/ 	.short	0x0000
        /*0092*/ 	.short	0x0000
        /*0094*/ 	.byte	0x00, 0xf0, 0x81, 0x06


	//----- nvinfo : EIATTR_SPARSE_MMA_MASK
	.align		4
.L_1429:
        /*0098*/ 	.byte	0x03, 0x50
        /*009a*/ 	.short	0x0000


	//----- nvinfo : EIATTR_MAXREG_COUNT
	.align		4
        /*009c*/ 	.byte	0x03, 0x1b
        /*009e*/ 	.short	0x0020


	//----- nvinfo : EIATTR_ANNOTATIONS
	.align		4
        /*00a0*/ 	.byte	0x04, 0x55
        /*00a2*/ 	.short	(.L_1431 - .L_1430)


	//   ....[0]....
.L_1430:
        /* <DEDUP_REMOVED lines=9> */


	//----- nvinfo : EIATTR_MERCURY_ISA_VERSION
	.align		4
.L_1431:
        /*0124*/ 	.byte	0x03, 0x5f
        /*0126*/ 	.short	0x0101


	//----- nvinfo : EIATTR_VRC_CTA_INIT_COUNT
	.align		4
        /*0128*/ 	.byte	0x02, 0x4a
	.zero		1
	.zero		1


	//----- nvinfo : EIATTR_EXIT_INSTR_OFFSETS
	.align		4
        /*012c*/ 	.byte	0x04, 0x1c
        /*012e*/ 	.short	(.L_1433 - .L_1432)


	//   ....[0]....
.L_1432:
        /*0130*/ 	.word	0x00000090


	//   ....[1]....
        /*0134*/ 	.word	0x00003840


	//----- nvinfo : EIATTR_MAX_THREADS
	.align		4
.L_1433:
        /*0138*/ 	.byte	0x04, 0x05
        /*013a*/ 	.short	(.L_1435 - .L_1434)
.L_1434:
        /*013c*/ 	.word	0x00000200
        /*0140*/ 	.word	0x00000001
        /*0144*/ 	.word	0x00000001


	//----- nvinfo : EIATTR_CRS_STACK_SIZE
	.align		4
.L_1435:
        /*0148*/ 	.byte	0x04, 0x1e
        /*014a*/ 	.short	(.L_1437 - .L_1436)
.L_1436:
        /*014c*/ 	.word	0x00000000


	//----- nvinfo : EIATTR_CBANK_PARAM_SIZE
	.align		4
.L_1437:
        /*0150*/ 	.byte	0x03, 0x19
        /*0152*/ 	.short	0x0b70


	//----- nvinfo : EIATTR_PARAM_CBANK
	.align		4
        /*0154*/ 	.byte	0x04, 0x0a
        /*0156*/ 	.short	(.L_1439 - .L_1438)
	.align		4
.L_1438:
        /*0158*/ 	.word	index@(.nv.constant0._ZN2at6native38_GLOBAL__N__9a469cfd_6_RNN_cu_eca79a6d6kernel18lstm_cell_backwardIN3c108BFloat16EflLi2EEEvNS_4cuda6detail10TensorInfoIT_T1_EESB_SB_SB_SB_SB_SB_SA_SA_)
        /*015c*/ 	.short	0x0380
        /*015e*/ 	.short	0x0b70


	//----- nvinfo : EIATTR_SW_WAR
	.align		4
.L_1439:
        /*0160*/ 	.byte	0x04, 0x36
        /*0162*/ 	.short	(.L_1441 - .L_1440)
.L_1440:
        /*0164*/ 	.word	0x00000008
.L_1441:


//--------------------- .nv.info._ZN2at6native38_GLOBAL__N__9a469cfd_6_RNN_cu_eca79a6d6kernel18lstm_cell_backwardIN3c108BFloat16EflLi1EEEvNS_4cuda6detail10TensorInfoIT_T1_EESB_SB_SB_SB_SB_SB_SA_SA_ --------------------------
	.section	.nv.info._ZN2at6native38_GLOBAL__N__9a469cfd_6_RNN_cu_eca79a6d6kernel18lstm_cell_backwardIN3c108BFloat16EflLi1EEEvNS_4cuda6detail10TensorInfoIT_T1_EESB_SB_SB_SB_SB_SB_SA_SA_,"",@"SHT_CUDA_INFO"
	.sectionflags	@""
	.align	4


	//----- nvinfo : EIATTR_CUDA_API_VERSION
	.align		4
        /*0000*/ 	.byte	0x04, 0x37
        /*0002*/ 	.short	(.L_1443 - .L_1442)
.L_1442:
        /*0004*/ 	.word	0x00000082


	//----- nvinfo : EIATTR_KPARAM_INFO
	.align		4
.L_1443:
        /*0008*/ 	.byte	0x04, 0x17
        /*000a*/ 	.short	(.L_1445 - .L_1444)
.L_1444:
        /*000c*/ 	.word	0x00000000
        /*0010*/ 	.short	0x0008
        /*0012*/ 	.short	0x0b68
        /*0014*/ 	.byte	0x00, 0xf0, 0x21, 0x00


	//----- nvinfo : EIATTR_KPARAM_INFO
	.align		4
.L_1445:
        /*0018*/ 	.byte	0x04, 0x17
        /*001a*/ 	.short	(.L_1447 - .L_1446)
.L_1446:
        /*001c*/ 	.word	0x00000000
        /*0020*/ 	.short	0x0007
        /*0022*/ 	.short	0x0b60
        /*0024*/ 	.byte	0x00, 0xf0, 0x21, 0x00


	//----- nvinfo : EIATTR_KPARAM_INFO
	.align		4
.L_1447:
        /*0028*/ 	.byte	0x04, 0x17
        /*002a*/ 	.short	(.L_1449 - .L_1448)
.L_1448:
        /*002c*/ 	.word	0x00000000
        /*0030*/ 	.short	0x0006
        /*0032*/ 	.short	0x09c0
        /*0034*/ 	.byte	0x00, 0xf0, 0x81, 0x06


	//----- nvinfo : EIATTR_KPARAM_INFO
	.align		4
.L_1449:
        /*0038*/ 	.byte	0x04, 0x17
        /*003a*/ 	.short	(.L_1451 - .L_1450)
.L_1450:
        /*003c*/ 	.word	0x00000000
        /*0040*/ 	.short	0x0005
        /*0042*/ 	.short	0x0820
        /*0044*/ 	.byte	0x00, 0xf0, 0x81, 0x06


	//----- nvinfo : EIATTR_KPARAM_INFO
	.align		4
.L_1451:
        /*0048*/ 	.byte	0x04, 0x17
        /*004a*/ 	.short	(.L_1453 - .L_1452)
.L_1452:
        /*004c*/ 	.word	0x00000000
        /*0050*/ 	.short	0x0004
        /*0052*/ 	.short	0x0680
        /*0054*/ 	.byte	0x00, 0xf0, 0x81, 0x06


	//----- nvinfo : EIATTR_KPARAM_INFO
	.align		4
.L_1453:
        /*0058*/ 	.byte	0x04, 0x17
        /*005a*/ 	.short	(.L_1455 - .L_1454)
.L_1454:
        /*005c*/ 	.word	0x00000000
        /*0060*/ 	.short	0x0003
        /*0062*/ 	.short	0x04e0
        /*0064*/ 	.byte	0x00, 0xf0, 0x81, 0x06


	//----- nvinfo : EIATTR_KPARAM_INFO
	.align		4
.L_1455:
        /*0068*/ 	.byte	0x04, 0x17
        /*006a*/ 	.short	(.L_1457 - .L_1456)
.L_1456:
        /*006c*/ 	.word	0x00000000
        /*0070*/ 	.short	0x0002
        /*0072*/ 	.short	0x0340
        /*0074*/ 	.byte	0x00, 0xf0, 0x81, 0x06


	//----- nvinfo : EIATTR_KPARAM_INFO
	.align		4
.L_1457:
        /*0078*/ 	.byte	0x04, 0x17
        /*007a*/ 	.short	(.L_1459 - .L_1458)
.L_1458:
        /*007c*/ 	.word	0x00000000
        /*0080*/ 	.short	0x0001
        /*0082*/ 	.short	0x01a0
        /*0084*/ 	.byte	0x00, 0xf0, 0x81, 0x06


	//----- nvinfo : EIATTR_KPARAM_INFO
	.align		4
.L_1459:
        /*0088*/ 	.byte	0x04, 0x17
        /*008a*/ 	.short	(.L_1461 - .L_1460)
.L_1460:
        /*008c*/ 	.word	0x00000000
        /*0090*/ 	.short	0x0000
        /*0092*/ 	.short	0x0000
        /*0094*/ 	.byte	0x00, 0xf0, 0x81, 0x06


	//----- nvinfo : EIATTR_SPARSE_MMA_MASK
	.align		4
.L_1461:
        /*0098*/ 	.byte	0x03, 0x50
        /*009a*/ 	.short	0x0000


	//----- nvinfo : EIATTR_MAXREG_COUNT
	.align		4
        /*009c*/ 	.byte	0x03, 0x1b
        /*009e*/ 	.short	0x0020


	//----- nvinfo : EIATTR_MERCURY_ISA_VERSION
	.align		4
        /*00a0*/ 	.byte	0x03, 0x5f
        /*00a2*/ 	.short	0x0101


	//----- nvinfo : EIATTR_VRC_CTA_INIT_COUNT
	.align		4
        /*00a4*/ 	.byte	0x02, 0x4a
	.zero		1
	.zero		1


	//----- nvinfo : EIATTR_EXIT_INSTR_OFFSETS
	.align		4
        /*00a8*/ 	.byte	0x04, 0x1c
        /*00aa*/ 	.short	(.L_1463 - .L_1462)


	//   ....[0]....
.L_1462:
        /*00ac*/ 	.word	0x00000080


	//   ....[1]....
        /*00b0*/ 	.word	0x00000fa0


	//   ....[2]....
        /*00b4*/ 	.word	0x00001eb0


	//   ....[3]....
        /*00b8*/ 	.word	0x000033e0


	//   ....[4]....
        /*00bc*/ 	.word	0x00004340


	//   ....[5]....
        /*00c0*/ 	.word	0x00005190


	//----- nvinfo : EIATTR_MAX_THREADS
	.align		4
.L_1463:
        /*00c4*/ 	.byte	0x04, 0x05
        /*00c6*/ 	.short	(.L_1465 - .L_1464)
.L_1464:
        /*00c8*/ 	.word	0x00000200
        /*00cc*/ 	.word	0x00000001
        /*00d0*/ 	.word	0x00000001


	//----- nvinfo : EIATTR_CRS_STACK_SIZE
	.align		4
.L_1465:
        /*00d4*/ 	.byte	0x04, 0x1e
        /*00d6*/ 	.short	(.L_1467 - .L_1466)
.L_1466:
        /*00d8*/ 	.word	0x00000000


	//----- nvinfo : EIATTR_CBANK_PARAM_SIZE
	.align		4
.L_1467:
        /*00dc*/ 	.byte	0x03, 0x19
        /*00de*/ 	.short	0x0b70


	//----- nvinfo : EIATTR_PARAM_CBANK
	.align		4
        /*00e0*/ 	.byte	0x04, 0x0a
        /*00e2*/ 	.short	(.L_1469 - .L_1468)
	.align		4
.L_1468:
        /*00e4*/ 	.word	index@(.nv.constant0._ZN2at6native38_GLOBAL__N__9a469cfd_6_RNN_cu_eca79a6d6kernel18lstm_cell_backwardIN3c108BFloat16EflLi1EEEvNS_4cuda6detail10TensorInfoIT_T1_EESB_SB_SB_SB_SB_SB_SA_SA_)
        /*00e8*/ 	.short	0x0380
        /*00ea*/ 	.short	0x0b70


	//----- nvinfo : EIATTR_SW_WAR
	.align		4
.L_1469:
        /*00ec*/ 	.byte	0x04, 0x36
        /*00ee*/ 	.short	(.L_1471 - .L_1470)
.L_1470:
        /*00f0*/ 	.word	0x00000008
.L_1471:


//--------------------- .nv.info._ZN2at6native38_GLOBAL__N__9a469cfd_6_RNN_cu_eca79a6d6kernel18lstm_cell_backwardIN3c108BFloat16EfiLi2EEEvNS_4cuda6detail10TensorInfoIT_T1_EESB_SB_SB_SB_SB_SB_SA_SA_ --------------------------
	.section	.nv.info._ZN2at6native38_GLOBAL__N__9a469cfd_6_RNN_cu_eca79a6d6kernel18lstm_cell_backwardIN3c108BFloat16EfiLi2EEEvNS_4cuda6detail10TensorInfoIT_T1_EESB_SB_SB_SB_SB_SB_SA_SA_,"",@"SHT_CUDA_INFO"
	.sectionflags	@""
	.align	4


	//----- nvinfo : EIATTR_CUDA_API_VERSION
	.align		4
        /*0000*/ 	.byte	0x04, 0x37
        /*0002*/ 	.short	(.L_1473 - .L_1472)
.L_1472:
        /*0004*/ 	.word	0x00000082


	//----- nvinfo : EIATTR_KPARAM_INFO
	.align		4
.L_1473:
        /*0008*/ 	.byte	0x04, 0x17
        /*000a*/ 	.short	(.L_1475 - .L_1474)
.L_1474:
        /*000c*/ 	.word	0x00000000
        /*0010*/ 	.short	0x0008
        /*0012*/ 	.short	0x05ec
        /*0014*/ 	.byte	0x00, 0xf0, 0x11, 0x00


	//----- nvinfo : EIATTR_KPARAM_INFO
	.align		4
.L_1475:
        /*0018*/ 	.byte	0x04, 0x17
        /*001a*/ 	.short	(.L_1477 - .L_1476)
.L_1476:
        /*001c*/ 	.word	0x00000000
        /*0020*/ 	.short	0x0007
        /*0022*/ 	.short	0x05e8
        /*0024*/ 	.byte	0x00, 0xf0, 0x11, 0x00


	//----- nvinfo : EIATTR_KPARAM_INFO
	.align		4
.L_1477:
        /*0028*/ 	.byte	0x04, 0x17
        /*002a*/ 	.short	(.L_1479 - .L_1478)
.L_1478:
        /*002c*/ 	.word	0x00000000
        /*0030*/ 	.short	0x0006
        /*0032*/ 	.short	0x0510
        /*0034*/ 	.byte	0x00, 0xf0, 0x61, 0x03


	//----- nvinfo : EIATTR_KPARAM_INFO
	.align		4
.L_1479:
        /*0038*/ 	.byte	0x04, 0x17
        /*003a*/ 	.short	(.L_1481 - .L_1480)
.L_1480:
        /*003c*/ 	.word	0x00000000
        /*0040*/ 	.short	0x0005
        /*0042*/ 	.short	0x0438
        /*0044*/ 	.byte	0x00, 0xf0, 0x61, 0x03


	//----- nvinfo : EIATTR_KPARAM_INFO
	.align		4
.L_1481:
        /*0048*/ 	.byte	0x04, 0x17
        /*004a*/ 	.short	(.L_1483 - .L_1482)
.L_1482:
        /*004c*/ 	.word	0x00000000
        /*0050*/ 	.short	0x0004
        /*0052*/ 	.short	0x0360
        /*0054*/ 	.byte	0x00, 0xf0, 0x61, 0x03


	//----- nvinfo : EIATTR_KPARAM_INFO
	.align		4
.L_1483:
        /*0058*/ 	.byte	0x04, 0x17
        /*005a*/ 	.short	(.L_1485 - .L_1484)
.L_1484:
        /*005c*/ 	.word	0x00000000
        /*0060*/ 	.short	0x0003
        /*0062*/ 	.short	0x0288
        /*0064*/ 	.byte	0x00, 0xf0, 0x61, 0x03


	//----- nvinfo : EIATTR_KPARAM_INFO
	.align		4
.L_1485:
        /*0068*/ 	.byte	0x04, 0x17
        /*006a*/ 	.short	(.L_1487 - .L_1486)
.L_1486:
        /*006c*/ 	.word	0x00000000
        /*0070*/ 	.short	0x0002
        /*0072*/ 	.short	0x01b0
        /*0074*/ 	.byte	0x00, 0xf0, 0x61, 0x03


	//----- nvinfo : EIATTR_KPARAM_INFO
	.align		4
.L_1487:
        /*0078*/ 	.byte	0x04, 0x17
        /*007a*/ 	.short	(.L_1489 - .L_1488)
.L_1488:
        /*007c*/ 	.word	0x00000000
        /*0080*/ 	.short	0x0001
        /*0082*/ 	.short	0x00d8
        /*0084*/ 	.byte	0x00, 0xf0, 0x61, 0x03


	//----- nvinfo : EIATTR_KPARAM_INFO
	.align		4
.L_1489:
        /*0088*/ 	.byte	0x04, 0x17
        /*008a*/ 	.short	(.L_1491 - .L_1490)
.L_1490:
        /*008c*/ 	.word	0x00000000
        /*0090*/ 	.short	0x0000
        /*0092*/ 	.short	0x0000
        /*0094*/ 	.byte	0x00, 0xf0, 0x61, 0x03


	//----- nvinfo : EIATTR_SPARSE_MMA_MASK
	.align		4
.L_1491:
        /*0098*/ 	.byte	0x03, 0x50
        /*009a*/ 	.short	0x0000


	//----- nvinfo : EIATTR_MAXREG_COUNT
	.align		4
        /*009c*/ 	.byte	0x03, 0x1b
        /*009e*/ 	.short	0x0020


	//----- nvinfo : EIATTR_MERCURY_ISA_VERSION
	.align		4
        /*00a0*/ 	.byte	0x03, 0x5f
        /*00a2*/ 	.short	0x0101


	//----- nvinfo : EIATTR_VRC_CTA_INIT_COUNT
	.align		4
        /*00a4*/ 	.byte	0x02, 0x4a
	.zero		1
	.zero		1


	//----- nvinfo : EIATTR_EXIT_INSTR_OFFSETS
	.align		4
        /*00a8*/ 	.byte	0x04, 0x1c
        /*00aa*/ 	.short	(.L_1493 - .L_1492)


	//   ....[0]....
.L_1492:
        /*00ac*/ 	.word	0x00000070


	//   ....[1]....
        /*00b0*/ 	.word	0x00001b60


	//----- nvinfo : EIATTR_MAX_THREADS
	.align		4
.L_1493:
        /*00b4*/ 	.byte	0x04, 0x05
        /*00b6*/ 	.short	(.L_1495 - .L_1494)
.L_1494:
        /*00b8*/ 	.word	0x00000200
        /*00bc*/ 	.word	0x00000001
        /*00c0*/ 	.word	0x00000001


	//----- nvinfo : EIATTR_CRS_STACK_SIZE
	.align		4
.L_1495:
        /*00c4*/ 	.byte	0x04, 0x1e
        /*00c6*/ 	.short	(.L_1497 - .L_1496)
.L_1496:
        /*00c8*/ 	.word	0x00000000


	//----- nvinfo : EIATTR_CBANK_PARAM_SIZE
	.align		4
.L_1497:
        /*00cc*/ 	.byte	0x03, 0x19
        /*00ce*/ 	.short	0x05f0


	//----- nvinfo : EIATTR_PARAM_CBANK
	.align		4
        /*00d0*/ 	.byte	0x04, 0x0a
        /*00d2*/ 	.short	(.L_1499 - .L_1498)
	.align		4
.L_1498:
        /*00d4*/ 	.word	index@(.nv.constant0._ZN2at6native38_GLOBAL__N__9a469cfd_6_RNN_cu_eca79a6d6kernel18lstm_cell_backwardIN3c108BFloat16EfiLi2EEEvNS_4cuda6detail10TensorInfoIT_T1_EESB_SB_SB_SB_SB_SB_SA_SA_)
        /*00d8*/ 	.short	0x0380
        /*00da*/ 	.short	0x05f0


	//----- nvinfo : EIATTR_SW_WAR
	.align		4
.L_1499:
        /*00dc*/ 	.byte	0x04, 0x36
        /*00de*/ 	.short	(.L_1501 - .L_1500)
.L_1500:
        /*00e0*/ 	.word	0x00000008
.L_1501:


//--------------------- .nv.info._ZN2at6native38_GLOBAL__N__9a469cfd_6_RNN_cu_eca79a6d6kernel18lstm_cell_backwardIN3c108BFloat16EfiLi1EEEvNS_4cuda6detail10TensorInfoIT_T1_EESB_SB_SB_SB_SB_SB_SA_SA_ --------------------------
	.section	.nv.info._ZN2at6native38_GLOBAL__N__9a469cfd_6_RNN_cu_eca79a6d6kernel18lstm_cell_backwardIN3c108BFloat16EfiLi1EEEvNS_4cuda6detail10TensorInfoIT_T1_EESB_SB_SB_SB_SB_SB_SA_SA_,"",@"SHT_CUDA_INFO"
	.sectionflags	@""
	.align	4


	//----- nvinfo : EIATTR_CUDA_API_VERSION
	.align		4
        /*0000*/ 	.byte	0x04, 0x37
        /*0002*/ 	.short	(.L_1503 - .L_1502)
.L_1502:
        /*0004*/ 	.word	0x00000082


	//----- nvinfo : EIATTR_KPARAM_INFO
	.align		4
.L_1503:
        /*0008*/ 	.byte	0x04, 0x17
        /*000a*/ 	.short	(.L_1505 - .L_1504)
.L_1504:
        /*000c*/ 	.word	0x00000000
        /*0010*/ 	.short	0x0008
        /*0012*/ 	.short	0x05ec
        /*0014*/ 	.byte	0x00, 0xf0, 0x11, 0x00


	//----- nvinfo : EIATTR_KPARAM_INFO
	.align		4
.L_1505:
        /*0018*/ 	.byte	0x04, 0x17
        /*001a*/ 	.short	(.L_1507 - .L_1506)
.L_1506:
        /*001c*/ 	.word	0x00000000
        /*0020*/ 	.short	0x0007
        /*0022*/ 	.short	0x05e8
        /*0024*/ 	.byte	0x00, 0xf0, 0x11, 0x00


	//----- nvinfo : EIATTR_KPARAM_INFO
	.align		4
.L_1507:
        /*0028*/ 	.byte	0x04, 0x17
        /*002a*/ 	.short	(.L_1509 - .L_1508)
.L_1508:
        /*002c*/ 	.word	0x00000000
        /*0030*/ 	.short	0x0006
        /*0032*/ 	.short	0x0510
        /*0034*/ 	.byte	0x00, 0xf0, 0x61, 0x03


	//----- nvinfo : EIATTR_KPARAM_INFO
	.align		4
.L_1509:
        /*0038*/ 	.byte	0x04, 0x17
        /*003a*/ 	.short	(.L_1511 - .L_1510)
.L_1510:
        /*003c*/ 	.word	0x00000000
        /*0040*/ 	.short	0x0005
        /*0042*/ 	.short	0x0438
        /*0044*/ 	.byte	0x00, 0xf0, 0x61, 0x03


	//----- nvinfo : EIATTR_KPARAM_INFO
	.align		4
.L_1511:
        /*0048*/ 	.byte	0x04, 0x17
        /*004a*/ 	.short	(.L_1513 - .L_1512)
.L_1512:
        /*004c*/ 	.word	0x00000000
        /*0050*/ 	.short	0x0004
        /*0052*/ 	.short	0x0360
        /*0054*/ 	.byte	0x00, 0xf0, 0x61, 0x03


	//----- nvinfo : EIATTR_KPARAM_INFO
	.align		4
.L_1513:
        /*0058*/ 	.byte	0x04, 0x17
        /*005a*/ 	.short	(.L_1515 - .L_1514)
.L_1514:
        /*005c*/ 	.word	0x00000000
        /*0060*/ 	.short	0x0003
        /*0062*/ 	.short	0x0288
        /*0064*/ 	.byte	0x00, 0xf0, 0x61, 0x03


	//----- nvinfo : EIATTR_KPARAM_INFO
	.align		4
.L_1515:
        /*0068*/ 	.byte	0x04, 0x17
        /*006a*/ 	.short	(.L_1517 - .L_1516)
.L_1516:
        /*006c*/ 	.word	0x00000000
        /*0070*/ 	.short	0x0002
        /*0072*/ 	.short	0x01b0
        /*0074*/ 	.byte	0x00, 0xf0, 0x61, 0x03


	//----- nvinfo : EIATTR_KPARAM_INFO
	.align		4
.L_1517:
        /*0078*/ 	.byte	0x04, 0x17
        /*007a*/ 	.short	(.L_1519 - .L_1518)
.L_1518:
        /*007c*/ 	.word	0x00000000
        /*0080*/ 	.short	0x0001
        /*0082*/ 	.short	0x00d8
        /*0084*/ 	.byte	0x00, 0xf0, 0x61, 0x03


	//----- nvinfo : EIATTR_KPARAM_INFO
	.align		4
.L_1519:
        /*0088*/ 	.byte	0x04, 0x17
        /*008a*/ 	.short	(.L_1521 - .L_1520)
.L_1520:
        /*008c*/ 	.word	0x00000000
        /*0090*/ 	.short	0x0000
        /*0092*/ 	.short	0x0000
        /*0094*/ 	.byte	0x00, 0xf0, 0x61, 0x03


	//----- nvinfo : EIATTR_SPARSE_MMA_MASK
	.align		4
.L_1521:
        /*0098*/ 	.byte	0x03, 0x50
        /*009a*/ 	.short	0x0000


	//----- nvinfo : EIATTR_MAXREG_COUNT
	.align		4
        /*009c*/ 	.byte	0x03, 0x1b
        /*009e*/ 	.short	0x0020


	//----- nvinfo : EIATTR_MERCURY_ISA_VERSION
	.align		4
        /*00a0*/ 	.byte	0x03, 0x5f
        /*00a2*/ 	.short	0x0101


	//----- nvinfo : EIATTR_VRC_CTA_INIT_COUNT
	.align		4
        /*00a4*/ 	.byte	0x02, 0x4a
	.zero		1
	.zero		1


	//----- nvinfo : EIATTR_EXIT_INSTR_OFFSETS
	.align		4
        /*00a8*/ 	.byte	0x04, 0x1c
        /*00aa*/ 	.short	(.L_1523 - .L_1522)


	//   ....[0]....
.L_1522:
        /*00ac*/ 	.word	0x00000070


	//   ....[1]....
        /*00b0*/ 	.word	0x00000880


	//   ....[2]....
        /*00b4*/ 	.word	0x00000f80


	//   ....[3]....
        /*00b8*/ 	.word	0x00001780


	//   ....[4]....
        /*00bc*/ 	.word	0x00001ee0


	//----- nvinfo : EIATTR_MAX_THREADS
	.align		4
.L_1523:
        /*00c0*/ 	.byte	0x04, 0x05
        /*00c2*/ 	.short	(.L_1525 - .L_1524)
.L_1524:
        /*00c4*/ 	.word	0x00000200
        /*00c8*/ 	.word	0x00000001
        /*00cc*/ 	.word	0x00000001


	//----- nvinfo : EIATTR_CRS_STACK_SIZE
	.align		4
.L_1525:
        /*00d0*/ 	.byte	0x04, 0x1e
        /*00d2*/ 	.short	(.L_1527 - .L_1526)
.L_1526:
        /*00d4*/ 	.word	0x00000000


	//----- nvinfo : EIATTR_CBANK_PARAM_SIZE
	.align		4
.L_1527:
        /*00d8*/ 	.byte	0x03, 0x19
        /*00da*/ 	.short	0x05f0


	//----- nvinfo : EIATTR_PARAM_CBANK
	.align		4
        /*00dc*/ 	.byte	0x04, 0x0a
        /*00de*/ 	.short	(.L_1529 - .L_1528)
	.align		4
.L_1528:
        /*00e0*/ 	.word	index@(.nv.constant0._ZN2at6native38_GLOBAL__N__9a469cfd_6_RNN_cu_eca79a6d6kernel18lstm_cell_backwardIN3c108BFloat16EfiLi1EEEvNS_4cuda6detail10TensorInfoIT_T1_EESB_SB_SB_SB_SB_SB_SA_SA_)
        /*00e4*/ 	.short	0x0380
        /*00e6*/ 	.short	0x05f0


	//----- nvinfo : EIATTR_SW_WAR
	.align		4
.L_1529:
        /*00e8*/ 	.byte	0x04, 0x36
        /*00ea*/ 	.short	(.L_1531 - .L_1530)
.L_1530:
        /*00ec*/ 	.word	0x00000008
.L_1531:


//--------------------- .nv.info._ZN2at6native38_GLOBAL__N__9a469cfd_6_RNN_cu_eca79a6d6kernel18lstm_cell_backwardIN3c104HalfEflLi2EEEvNS_4cuda6detail10TensorInfoIT_T1_EESB_SB_SB_SB_SB_SB_SA_SA_ --------------------------
	.section	.nv.info._ZN2at6native38_GLOBAL__N__9a469cfd_6_RNN_cu_eca79a6d6kernel18lstm_cell_backwardIN3c104HalfEflLi2EEEvNS_4cuda6detail10TensorInfoIT_T1_EESB_SB_SB_SB_SB_SB_SA_SA_,"",@"SHT_CUDA_INFO"
	.sectionflags	@""
	.align	4


	//----- nvinfo : EIATTR_CUDA_API_VERSION
	.align		4
        /*0000*/ 	.byte	0x04, 0x37
        /*0002*/ 	.short	(.L_1533 - .L_1532)
.L_1532:
        /*0004*/ 	.word	0x00000082


	//----- nvinfo : EIATTR_KPARAM_INFO
	.align		4
.L_1533:
        /*0008*/ 	.byte	0x04, 0x17
        /*000a*/ 	.short	(.L_1535 - .L_1534)
.L_1534:
        /*000c*/ 	.word	0x00000000
        /*0010*/ 	.short	0x0008
        /*0012*/ 	.short	0x0b68
        /*0014*/ 	.byte	0x00, 0xf0, 0x21, 0x00


	//----- nvinfo : EIATTR_KPARAM_INFO
	.align		4
.L_1535:
        /*0018*/ 	.byte	0x04, 0x17
        /*001a*/ 	.short	(.L_1537 - .L_1536)
.L_1536:
        /*001c*/ 	.word	0x00000000
        /*0020*/ 	.short	0x0007
        /*0022*/ 	.short	0x0b60
        /*0024*/ 	.byte	0x00, 0xf0, 0x21, 0x00


	//----- nvinfo : EIATTR_KPARAM_INFO
	.align		4
.L_1537:
        /*0028*/ 	.byte	0x04, 0x17
        /*002a*/ 	.short	(.L_1539 - .L_1538)
.L_1538:
        /*002c*/ 	.word	0x00000000
        /*0030*/ 	.short	0x0006
        /*0032*/ 	.short	0x09c0
        /*0034*/ 	.byte	0x00, 0xf0, 0x81, 0x06


	//----- nvinfo : EIATTR_KPARAM_INFO
	.align		4
.L_1539:
        /*0038*/ 	.byte	0x04, 0x17
        /*003a*/ 	.short	(.L_1541 - .L_1540)
.L_1540:
        /*003c*/ 	.word	0x00000000
        /*0040*/ 	.short	0x0005
        /*0042*/ 	.short	0x0820
        /*0044*/ 	.byte	0x00, 0xf0, 0x81, 0x06


	//----- nvinfo : EIATTR_KPARAM_INFO
	.align		4
.L_1541:
        /*0048*/ 	.byte	0x04, 0x17
        /*004a*/ 	.short	(.L_1543 - .L_1542)
.L_1542:
        /*004c*/ 	.word	0x00000000
        /*0050*/ 	.short	0x0004
        /*0052*/ 	.short	0x0680
        /*0054*/ 	.byte	0x00, 0xf0, 0x81, 0x06


	//----- nvinfo : EIATTR_KPARAM_INFO
	.align		4
.L_1543:
        /*0058*/ 	.byte	0x04, 0x17
        /*005a*/ 	.short	(.L_1545 - .L_1544)
.L_1544:
        /*005c*/ 	.word	0x00000000
        /*0060*/ 	.short	0x0003
        /*0062*/ 	.short	0x04e0
        /*0064*/ 	.byte	0x00, 0xf0, 0x81, 0x06


	//----- nvinfo : EIATTR_KPARAM_INFO
	.align		4
.L_1545:
        /*0068*/ 	.byte	0x04, 0x17
        /*006a*/ 	.short	(.L_1547 - .L_1546)
.L_1546:
        /*006c*/ 	.word	0x00000000
        /*0070*/ 	.short	0x0002
        /*0072*/ 	.short	0x0340
        /*0074*/ 	.byte	0x00, 0xf0, 0x81, 0x06


	//----- nvinfo : EIATTR_KPARAM_INFO
	.align		4
.L_1547:
        /*0078*/ 	.byte	0x04, 0x17
        /*007a*/ 	.short	(.L_1549 - .L_1548)
.L_1548:
        /*007c*/ 	.word	0x00000000
        /*0080*/ 	.short	0x0001
        /*0082*/ 	.short	0x01a0
        /*0084*/ 	.byte	0x00, 0xf0, 0x81, 0x06


	//----- nvinfo : EIATTR_KPARAM_INFO
	.align		4
.L_1549:
        /*0088*/ 	.byte	0x04, 0x17
        /*008a*/ 	.short	(.L_1551 - .L_1550)
.L_1550:
        /*008c*/ 	.word	0x00000000
        /*0090*/ 	.short	0x0000
        /*0092*/ 	.short	0x0000
        /*0094*/ 	.byte	0x00, 0xf0, 0x81, 0x06


	//----- nvinfo : EIATTR_SPARSE_MMA_MASK
	.align		4
.L_1551:
        /*0098*/ 	.byte	0x03, 0x50
        /*009a*/ 	.short	0x0000


	//----- nvinfo : EIATTR_MAXREG_COUNT
	.align		4
        /*009c*/ 	.byte	0x03, 0x1b
        /*009e*/ 	.short	0x0020


	//----- nvinfo : EIATTR_ANNOTATIONS
	.align		4
        /*00a0*/ 	.byte	0x04, 0x55
        /*00a2*/ 	.short	(.L_1553 - .L_1552)


	//   ....[0]....
.L_1552:
        /* <DEDUP_REMOVED lines=9> */


	//----- nvinfo : EIATTR_MERCURY_ISA_VERSION
	.align		4
.L_1553:
        /*0124*/ 	.byte	0x03, 0x5f
        /*0126*/ 	.short	0x0101


	//----- nvinfo : EIATTR_VRC_CTA_INIT_COUNT
	.align		4
        /*0128*/ 	.byte	0x02, 0x4a
	.zero		1
	.zero		1


	//----- nvinfo : EIATTR_EXIT_INSTR_OFFSETS
	.align		4
        /*012c*/ 	.byte	0x04, 0x1c
        /*012e*/ 	.short	(.L_1555 - .L_1554)


	//   ....[0]....
.L_1554:
        /*0130*/ 	.word	0x00000090


	//   ....[1]....
        /*0134*/ 	.word	0x00003840


	//----- nvinfo : EIATTR_MAX_THREADS
	.align		4
.L_1555:
        /*0138*/ 	.byte	0x04, 0x05
        /*013a*/ 	.short	(.L_1557 - .L_1556)
.L_1556:
        /*013c*/ 	.word	0x00000200
        /*0140*/ 	.word	0x00000001
        /*0144*/ 	.word	0x00000001


	//----- nvinfo : EIATTR_CRS_STACK_SIZE
	.align		4
.L_1557:
        /*0148*/ 	.byte	0x04, 0x1e
        /*014a*/ 	.short	(.L_1559 - .L_1558)
.L_1558:
        /*014c*/ 	.word	0x00000000


	//----- nvinfo : EIATTR_CBANK_PARAM_SIZE
	.align		4
.L_1559:
        /*0150*/ 	.byte	0x03, 0x19
        /*0152*/ 	.short	0x0b70


	//----- nvinfo : EIATTR_PARAM_CBANK
	.align		4
        /*0154*/ 	.byte	0x04, 0x0a
        /*0156*/ 	.short	(.L_1561 - .L_1560)
	.align		4
.L_1560:
        /*0158*/ 	.word	index@(.nv.constant0._ZN2at6native38_GLOBAL__N__9a469cfd_6_RNN_cu_eca79a6d6kernel18lstm_cell_backwardIN3c104HalfEflLi2EEEvNS_4cuda6detail10TensorInfoIT_T1_EESB_SB_SB_SB_SB_SB_SA_SA_)
        /*015c*/ 	.short	0x0380
        /*015e*/ 	.short	0x0b70


	//----- nvinfo : EIATTR_SW_WAR
	.align		4
.L_1561:
        /*0160*/ 	.byte	0x04, 0x36
        /*0162*/ 	.short	(.L_1563 - .L_1562)
.L_1562:
        /*0164*/ 	.word	0x00000008
.L_1563:


//--------------------- .nv.info._ZN2at6native38_GLOBAL__N__9a469cfd_6_RNN_cu_eca79a6d6kernel18lstm_cell_backwardIN3c104HalfEflLi1EEEvNS_4cuda6detail10TensorInfoIT_T1_EESB_SB_SB_SB_SB_SB_SA_SA_ --------------------------
	.section	.nv.info._ZN2at6native38_GLOBAL__N__9a469cfd_6_RNN_cu_eca79a6d6kernel18lstm_cell_backwardIN3c104HalfEflLi1EEEvNS_4cuda6detail10TensorInfoIT_T1_EESB_SB_SB_SB_SB_SB_SA_SA_,"",@"SHT_CUDA_INFO"
	.sectionflags	@""
	.align	4


	//----- nvinfo : EIATTR_CUDA_API_VERSION
	.align		4
        /*0000*/ 	.byte	0x04, 0x37
        /*0002*/ 	.short	(.L_1565 - .L_1564)
.L_1564:
        /*0004*/ 	.word	0x00000082


	//----- nvinfo : EIATTR_KPARAM_INFO
	.align		4
.L_1565:
        /*0008*/ 	.byte	0x04, 0x17
        /*000a*/ 	.short	(.L_1567 - .L_1566)
.L_1566:
        /*000c*/ 	.word	0x00000000
        /*0010*/ 	.short	0x0008
        /*0012*/ 	.short	0x0b68
        /*0014*/ 	.byte	0x00, 0xf0, 0x21, 0x00


	//----- nvinfo : EIATTR_KPARAM_INFO
	.align		4
.L_1567:
        /*0018*/ 	.byte	0x04, 0x17
        /*001a*/ 	.short	(.L_1569 - .L_1568)
.L_1568:
        /*001c*/ 	.word	0x00000000
        /*0020*/ 	.short	0x0007
        /*0022*/ 	.short	0x0b60
        /*0024*/ 	.byte	0x00, 0xf0, 0x21, 0x00


	//----- nvinfo : EIATTR_KPARAM_INFO
	.align		4
.L_1569:
        /*0028*/ 	.byte	0x04, 0x17
        /*002a*/ 	.short	(.L_1571 - .L_1570)
.L_1570:
        /*002c*/ 	.word	0x00000000
        /*0030*/ 	.short	0x0006
        /*0032*/ 	.short	0x09c0
        /*0034*/ 	.byte	0x00, 0xf0, 0x81, 0x06


	//----- nvinfo : EIATTR_KPARAM_INFO
	.align		4
.L_1571:
        /*0038*/ 	.byte	0x04, 0x17
        /*003a*/ 	.short	(.L_1573 - .L_1572)
.L_1572:
        /*003c*/ 	.word	0x00000000
        /*0040*/ 	.short	0x0005
        /*0042*/ 	.short	0x0820
        /*0044*/ 	.byte	0x00, 0xf0, 0x81, 0x06


	//----- nvinfo : EIATTR_KPARAM_INFO
	.align		4
.L_1573:
        /*0048*/ 	.byte	0x04, 0x17
        /*004a*/ 	.short	(.L_1575 - .L_1574)
.L_1574:
        /*004c*/ 	.word	0x00000000
        /*0050*/ 	.short	0x0004
        /*0052*/ 	.short	0x0680
        /*0054*/ 	.byte	0x00, 0xf0, 0x81, 0x06


	//----- nvinfo : EIATTR_KPARAM_INFO
	.align		4
.L_1575:
        /*0058*/ 	.byte	0x04, 0x17
        /*005a*/ 	.short	(.L_1577 - .L_1576)
.L_1576:
        /*005c*/ 	.word	0x00000000
        /*0060*/ 	.short	0x0003
        /*0062*/ 	.short	0x04e0
        /*0064*/ 	.byte	0x00, 0xf0, 0x81, 0x06


	//----- nvinfo : EIATTR_KPARAM_INFO
	.align		4
.L_1577:
        /*0068*/ 	.byte	0x04, 0x17
        /*006a*/ 	.short	(.L_1579 - .L_1578)
.L_1578:
        /*006c*/ 	.word	0x00000000
        /*0070*/ 	.short	0x0002
        /*0072*/ 	.short	0x0340
        /*0074*/ 	.byte	0x00, 0xf0, 0x81, 0x06


	//----- nvinfo : EIATTR_KPARAM_INFO
	.align		4
.L_1579:
        /*0078*/ 	.byte	0x04, 0x17
        /*007a*/ 	.short	(.L_1581 - .L_1580)
.L_1580:
        /*007c*/ 	.word	0x00000000
        /*0080*/ 	.short	0x0001
        /*0082*/ 	.short	0x01a0
        /*0084*/ 	.byte	0x00, 0xf0, 0x81, 0x06


	//----- nvinfo : EIATTR_KPARAM_INFO
	.align		4
.L_1581:
        /*0088*/ 	.byte	0x04, 0x17
        /*008a*/ 	.short	(.L_1583 - .L_1582)
.L_1582:
        /*008c*/ 	.word	0x00000000
        /*0090*/ 	.short	0x0000
        /*0092*/ 	.short	0x0000
        /*0094*/ 	.byte	0x00, 0xf0, 0x81, 0x06


	//----- nvinfo : EIATTR_SPARSE_MMA_MASK
	.align		4
.L_1583:
        /*0098*/ 	.byte	0x03, 0x50
        /*009a*/ 	.short	0x0000


	//----- nvinfo : EIATTR_MAXREG_COUNT
	.align		4
        /*009c*/ 	.byte	0x03, 0x1b
        /*009e*/ 	.short	0x0020


	//----- nvinfo : EIATTR_MERCURY_ISA_VERSION
	.align		4
        /*00a0*/ 	.byte	0x03, 0x5f
        /*00a2*/ 	.short	0x0101


	//----- nvinfo : EIATTR_VRC_CTA_INIT_COUNT
	.align		4
        /*00a4*/ 	.byte	0x02, 0x4a
	.zero		1
	.zero		1


	//----- nvinfo : EIATTR_EXIT_INSTR_OFFSETS
	.align		4
        /*00a8*/ 	.byte	0x04, 0x1c
        /*00aa*/ 	.short	(.L_1585 - .L_1584)


	//   ....[0]....
.L_1584:
        /*00ac*/ 	.word	0x00000080


	//   ....[1]....
        /*00b0*/ 	.word	0x00000fa0


	//   ....[2]....
        /*00b4*/ 	.word	0x00001eb0


	//   ....[3]....
        /*00b8*/ 	.word	0x000033e0


	//   ....[4]....
        /*00bc*/ 	.word	0x00004340


	//   ....[5]....
        /*00c0*/ 	.word	0x00005190


	//----- nvinfo : EIATTR_MAX_THREADS
	.align		4
.L_1585:
        /*00c4*/ 	.byte	0x04, 0x05
        /*00c6*/ 	.short	(.L_1587 - .L_1586)
.L_1586:
        /*00c8*/ 	.word	0x00000200
        /*00cc*/ 	.word	0x00000001
        /*00d0*/ 	.word	0x00000001


	//----- nvinfo : EIATTR_CRS_STACK_SIZE
	.align		4
.L_1587:
        /*00d4*/ 	.byte	0x04, 0x1e
        /*00d6*/ 	.short	(.L_1589 - .L_1588)
.L_1588:
        /*00d8*/ 	.word	0x00000000


	//----- nvinfo : EIATTR_CBANK_PARAM_SIZE
	.align		4
.L_1589:
        /*00dc*/ 	.byte	0x03, 0x19
        /*00de*/ 	.short	0x0b70


	//----- nvinfo : EIATTR_PARAM_CBANK
	.align		4
        /*00e0*/ 	.byte	0x04, 0x0a
        /*00e2*/ 	.short	(.L_1591 - .L_1590)
	.align		4
.L_1590:
        /*00e4*/ 	.word	index@(.nv.constant0._ZN2at6native38_GLOBAL__N__9a469cfd_6_RNN_cu_eca79a6d6kernel18lstm_cell_backwardIN3c104HalfEflLi1EEEvNS_4cuda6detail10TensorInfoIT_T1_EESB_SB_SB_SB_SB_SB_SA_SA_)
        /*00e8*/ 	.short	0x0380
        /*00ea*/ 	.short	0x0b70


	//----- nvinfo : EIATTR_SW_WAR
	.align		4
.L_1591:
        /*00ec*/ 	.byte	0x04, 0x36
        /*00ee*/ 	.short	(.L_1593 - .L_1592)
.L_1592:
        /*00f0*/ 	.word	0x00000008
.L_1593:


//--------------------- .nv.info._ZN2at6native38_GLOBAL__N__9a469cfd_6_RNN_cu_eca79a6d6kernel18lstm_cell_backwardIN3c104HalfEfiLi2EEEvNS_4cuda6detail10TensorInfoIT_T1_EESB_SB_SB_SB_SB_SB_SA_SA_ --------------------------
	.section	.nv.info._ZN2at6native38_GLOBAL__N__9a469cfd_6_RNN_cu_eca79a6d6kernel18lstm_cell_backwardIN3c104HalfEfiLi2EEEvNS_4cuda6detail10TensorInfoIT_T1_EESB_SB_SB_SB_SB_SB_SA_SA_,"",@"SHT_CUDA_INFO"
	.sectionflags	@""
	.align	4


	//----- nvinfo : EIATTR_CUDA_API_VERSION
	.align		4
        /*0000*/ 	.byte	0x04, 0x37
        /*0002*/ 	.short	(.L_1595 - .L_1594)
.L_1594:
        /*0004*/ 	.word	0x00000082


	//----- nvinfo : EIATTR_KPARAM_INFO
	.align		4
.L_1595:
        /*0008*/ 	.byte	0x04, 0x17
        /*000a*/ 	.short	(.L_1597 - .L_1596)
.L_1596:
        /*000c*/ 	.word	0x00000000
        /*0010*/ 	.short	0x0008
        /*0012*/ 	.short	0x05ec
        /*0014*/ 	.byte	0x00, 0xf0, 0x11, 0x00


	//----- nvinfo : EIATTR_KPARAM_INFO
	.align		4
.L_1597:
        /*0018*/ 	.byte	0x04, 0x17
        /*001a*/ 	.short	(.L_1599 - .L_1598)
.L_1598:
        /*001c*/ 	.word	0x00000000
        /*0020*/ 	.short	0x0007
        /*0022*/ 	.short	0x05e8
        /*0024*/ 	.byte	0x00, 0xf0, 0x11, 0x00


	//----- nvinfo : EIATTR_KPARAM_INFO
	.align		4
.L_1599:
        /*0028*/ 	.byte	0x04, 0x17
        /*002a*/ 	.short	(.L_1601 - .L_1600)
.L_1600:
        /*002c*/ 	.word	0x00000000
        /*0030*/ 	.short	0x0006
        /*0032*/ 	.short	0x0510
        /*0034*/ 	.byte	0x00, 0xf0, 0x61, 0x03


	//----- nvinfo : EIATTR_KPARAM_INFO
	.align		4
.L_1601:
        /*0038*/ 	.byte	0x04, 0x17
        /*003a*/ 	.short	(.L_1603 - .L_1602)
.L_1602:
        /*003c*/ 	.word	0x00000000
        /*0040*/ 	.short	0x0005
        /*0042*/ 	.short	0x0438
        /*0044*/ 	.byte	0x00, 0xf0, 0x61, 0x03


	//----- nvinfo : EIATTR_KPARAM_INFO
	.align		4
.L_1603:
        /*0048*/ 	.byte	0x04, 0x17
        /*004a*/ 	.short	(.L_1605 - .L_1604)
.L_1604:
        /*004c*/ 	.word	0x00000000
        /*0050*/ 	.short	0x0004
        /*0052*/ 	.short	0x0360
        /*0054*/ 	.byte	0x00, 0xf0, 0x61, 0x03


	//----- nvinfo : EIATTR_KPARAM_INFO
	.align		4
.L_1605:
        /*0058*/ 	.byte	0x04, 0x17
        /*005a*/ 	.short	(.L_1607 - .L_1606)
.L_1606:
        /*005c*/ 	.word	0x00000000
        /*0060*/ 	.short	0x0003
        /*0062*/ 	.short	0x0288
        /*0064*/ 	.byte	0x00, 0xf0, 0x61, 0x03


	//----- nvinfo : EIATTR_KPARAM_INFO
	.align		4
.L_1607:
        /*0068*/ 	.byte	0x04, 0x17
        /*006a*/ 	.short	(.L_1609 - .L_1608)
.L_1608:
        /*006c*/ 	.word	0x00000000
        /*0070*/ 	.short	0x0002
        /*0072*/ 	.short	0x01b0
        /*0074*/ 	.byte	0x00, 0xf0, 0x61, 0x03


	//----- nvinfo : EIATTR_KPARAM_INFO
	.align		4
.L_1609:
        /*0078*/ 	.byte	0x04, 0x17
        /*007a*/ 	.short	(.L_1611 - .L_1610)
.L_1610:
        /*007c*/ 	.word	0x00000000
        /*0080*/ 	.short	0x0001
        /*0082*/ 	.short	0x00d8
        /*0084*/ 	.byte	0x00, 0xf0, 0x61, 0x03


	//----- nvinfo : EIATTR_KPARAM_INFO
	.align		4
.L_1611:
        /*0088*/ 	.byte	0x04, 0x17
        /*008a*/ 	.short	(.L_1613 - .L_1612)
.L_1612:
        /*008c*/ 	.word	0x00000000
        /*0090*/ 	.short	0x0000
        /*0092*/ 	.short	0x0000
        /*0094*/ 	.byte	0x00, 0xf0, 0x61, 0x03


	//----- nvinfo : EIATTR_SPARSE_MMA_MASK
	.align		4
.L_1613:
        /*0098*/ 	.byte	0x03, 0x50
        /*009a*/ 	.short	0x0000


	//----- nvinfo : EIATTR_MAXREG_COUNT
	.align		4
        /*009c*/ 	.byte	0x03, 0x1b
        /*009e*/ 	.short	0x0020


	//----- nvinfo : EIATTR_MERCURY_ISA_VERSION
	.align		4
        /*00a0*/ 	.byte	0x03, 0x5f
        /*00a2*/ 	.short	0x0101


	//----- nvinfo : EIATTR_VRC_CTA_INIT_COUNT
	.align		4
        /*00a4*/ 	.byte	0x02, 0x4a
	.zero		1
	.zero		1


	//----- nvinfo : EIATTR_EXIT_INSTR_OFFSETS
	.align		4
        /*00a8*/ 	.byte	0x04, 0x1c
        /*00aa*/ 	.short	(.L_1615 - .L_1614)


	//   ....[0]....
.L_1614:
        /*00ac*/ 	.word	0x00000070


	//   ....[1]....
        /*00b0*/ 	.word	0x00001b60


	//----- nvinfo : EIATTR_MAX_THREADS
	.align		4
.L_1615:
        /*00b4*/ 	.byte	0x04, 0x05
        /*00b6*/ 	.short	(.L_1617 - .L_1616)
.L_1616:
        /*00b8*/ 	.word	0x00000200
        /*00bc*/ 	.word	0x00000001
        /*00c0*/ 	.word	0x00000001


	//----- nvinfo : EIATTR_CRS_STACK_SIZE
	.align		4
.L_1617:
        /*00c4*/ 	.byte	0x04, 0x1e
        /*00c6*/ 	.short	(.L_1619 - .L_1618)
.L_1618:
        /*00c8*/ 	.word	0x00000000


	//----- nvinfo : EIATTR_CBANK_PARAM_SIZE
	.align		4
.L_1619:
        /*00cc*/ 	.byte	0x03, 0x19
        /*00ce*/ 	.short	0x05f0


	//----- nvinfo : EIATTR_PARAM_CBANK
	.align		4
        /*00d0*/ 	.byte	0x04, 0x0a
        /*00d2*/ 	.short	(.L_1621 - .L_1620)
	.align		4
.L_1620:
        /*00d4*/ 	.word	index@(.nv.constant0._ZN2at6native38_GLOBAL__N__9a469cfd_6_RNN_cu_eca79a6d6kernel18lstm_cell_backwardIN3c104HalfEfiLi2EEEvNS_4cuda6detail10TensorInfoIT_T1_EESB_SB_SB_SB_SB_SB_SA_SA_)
        /*00d8*/ 	.short	0x0380
        /*00da*/ 	.short	0x05f0


	//----- nvinfo : EIATTR_SW_WAR
	.align		4
.L_1621:
        /*00dc*/ 	.byte	0x04, 0x36
        /*00de*/ 	.short	(.L_1623 - .L_1622)
.L_1622:
        /*00e0*/ 	.word	0x00000008
.L_1623:


//--------------------- .nv.info._ZN2at6native38_GLOBAL__N__9a469cfd_6_RNN_cu_eca79a6d6kernel18lstm_cell_backwardIN3c104HalfEfiLi1EEEvNS_4cuda6detail10TensorInfoIT_T1_EESB_SB_SB_SB_SB_SB_SA_SA_ --------------------------
	.section	.nv.info._ZN2at6native38_GLOBAL__N__9a469cfd_6_RNN_cu_eca79a6d6kernel18lstm_cell_backwardIN3c104HalfEfiLi1EEEvNS_4cuda6detail10TensorInfoIT_T1_EESB_SB_SB_SB_SB_SB_SA_SA_,"",@"SHT_CUDA_INFO"
	.sectionflags	@""
	.align	4


	//----- nvinfo : EIATTR_CUDA_API_VERSION
	.align		4
        /*0000*/ 	.byte	0x04, 0x37
        /*0002*/ 	.short	(.L_1625 - .L_1624)
.L_1624:
        /*0004*/ 	.word	0x00000082


	//----- nvinfo : EIATTR_KPARAM_INFO
	.align		4
.L_1625:
        /*0008*/ 	.byte	0x04, 0x17
        /*000a*/ 	.short	(.L_1627 - .L_1626)
.L_1626:
        /*000c*/ 	.word	0x00000000
        /*0010*/ 	.short	0x0008
        /*0012*/ 	.short	0x05ec
        /*0014*/ 	.byte	0x00, 0xf0, 0x11, 0x00


	//----- nvinfo : EIATTR_KPARAM_INFO
	.align		4
.L_1627:
        /*0018*/ 	.byte	0x04, 0x17
        /*001a*/ 	.short	(.L_1629 - .L_1628)
.L_1628:
        /*001c*/ 	.word	0x00000000
        /*0020*/ 	.short	0x0007
        /*0022*/ 	.short	0x05e8
        /*0024*/ 	.byte	0x00, 0xf0, 0x11, 0x00


	//----- nvinfo : EIATTR_KPARAM_INFO
	.align		4
.L_1629:
        /*0028*/ 	.byte	0x04, 0x17
        /*002a*/ 	.short	(.L_1631 - .L_1630)
.L_1630:
        /*002c*/ 	.word	0x00000000
        /*0030*/ 	.short	0x0006
        /*0032*/ 	.short	0x0510
        /*0034*/ 	.byte	0x00, 0xf0, 0x61, 0x03


	//----- nvinfo : EIATTR_KPARAM_INFO
	.align		4
.L_1631:
        /*0038*/ 	.byte	0x04, 0x17
        /*003a*/ 	.short	(.L_1633 - .L_1632)
.L_1632:
        /*003c*/ 	.word	0x00000000
        /*0040*/ 	.short	0x0005
        /*0042*/ 	.short	0x0438
        /*0044*/ 	.byte	0x00, 0xf0, 0x61, 0x03


	//----- nvinfo : EIATTR_KPARAM_INFO
	.align		4
.L_1633:
        /*0048*/ 	.byte	0x04, 0x17
        /*004a*/ 	.short	(.L_1635 - .L_1634)
.L_1634:
        /*004c*/ 	.word	0x00000000
        /*0050*/ 	.short	0x0004
        /*0052*/ 	.short	0x0360
        /*0054*/ 	.byte	0x00, 0xf0, 0x61, 0x03


	//----- nvinfo : EIATTR_KPARAM_INFO
	.align		4
.L_1635:
        /*0058*/ 	.byte	0x04, 0x17
        /*005a*/ 	.short	(.L_1637 - .L_1636)
.L_1636:
        /*005c*/ 	.word	0x00000000
        /*0060*/ 	.short	0x0003
        /*0062*/ 	.short	0x0288
        /*0064*/ 	.byte	0x00, 0xf0, 0x61, 0x03


	//----- nvinfo : EIATTR_KPARAM_INFO
	.align		4
.L_1637:
        /*0068*/ 	.byte	0x04, 0x17
        /*006a*/ 	.short	(.L_1639 - .L_1638)
.L_1638:
        /*006c*/ 	.word	0x00000000
        /*0070*/ 	.short	0x0002
        /*0072*/ 	.short	0x01b0
        /*0074*/ 	.byte	0x00, 0xf0, 0x61, 0x03


	//----- nvinfo : EIATTR_KPARAM_INFO
	.align		4
.L_1639:
        /*0078*/ 	.byte	0x04, 0x17
        /*007a*/ 	.short	(.L_1641 - .L_1640)
.L_1640:
        /*007c*/ 	.word	0x00000000
        /*0080*/ 	.short	0x0001
        /*0082*/ 	.short	0x00d8
        /*0084*/ 	.byte	0x00, 0xf0, 0x61, 0x03


	//----- nvinfo : EIATTR_KPARAM_INFO
	.align		4
.L_1641:
        /*0088*/ 	.byte	0x04, 0x17
        /*008a*/ 	.short	(.L_1643 - .L_1642)
.L_1642:
        /*008c*/ 	.word	0x00000000
        /*0090*/ 	.short	0x0000
        /*0092*/ 	.short	0x0000
        /*0094*/ 	.byte	0x00, 0xf0, 0x61, 0x03


	//----- nvinfo : EIATTR_SPARSE_MMA_MASK
	.align		4
.L_1643:
        /*0098*/ 	.byte	0x03, 0x50
        /*009a*/ 	.short	0x0000


	//----- nvinfo : EIATTR_MAXREG_COUNT
	.align		4
        /*009c*/ 	.byte	0x03, 0x1b
        /*009e*/ 	.short	0x0020


	//----- nvinfo : EIATTR_MERCURY_ISA_VERSION
	.align		4
        /*00a0*/ 	.byte	0x03, 0x5f
        /*00a2*/ 	.short	0x0101


	//----- nvinfo : EIATTR_VRC_CTA_INIT_COUNT
	.align		4
        /*00a4*/ 	.byte	0x02, 0x4a
	.zero		1
	.zero		1


	//----- nvinfo : EIATTR_EXIT_INSTR_OFFSETS
	.align		4
        /*00a8*/ 	.byte	0x04, 0x1c
        /*00aa*/ 	.short	(.L_1645 - .L_1644)


	//   ....[0]....
.L_1644:
        /*00ac*/ 	.word	0x00000070


	//   ....[1]....
        /*00b0*/ 	.word	0x00000880


	//   ....[2]....
        /*00b4*/ 	.word	0x00000f80


	//   ....[3]....
        /*00b8*/ 	.word	0x00001780


	//   ....[4]....
        /*00bc*/ 	.word	0x00001ee0


	//----- nvinfo : EIATTR_MAX_THREADS
	.align		4
.L_1645:
        /*00c0*/ 	.byte	0x04, 0x05
        /*00c2*/ 	.short	(.L_1647 - .L_1646)
.L_1646:
        /*00c4*/ 	.word	0x00000200
        /*00c8*/ 	.word	0x00000001
        /*00cc*/ 	.word	0x00000001


	//----- nvinfo : EIATTR_CRS_STACK_SIZE
	.align		4
.L_1647:
        /*00d0*/ 	.byte	0x04, 0x1e
        /*00d2*/ 	.short	(.L_1649 - .L_1648)
.L_1648:
        /*00d4*/ 	.word	0x00000000


	//----- nvinfo : EIATTR_CBANK_PARAM_SIZE
	.align		4
.L_1649:
        /*00d8*/ 	.byte	0x03, 0x19
        /*00da*/ 	.short	0x05f0


	//----- nvinfo : EIATTR_PARAM_CBANK
	.align		4
        /*00dc*/ 	.byte	0x04, 0x0a
        /*00de*/ 	.short	(.L_1651 - .L_1650)
	.align		4
.L_1650:
        /*00e0*/ 	.word	index@(.nv.constant0._ZN2at6native38_GLOBAL__N__9a469cfd_6_RNN_cu_eca79a6d6kernel18lstm_cell_backwardIN3c104HalfEfiLi1EEEvNS_4cuda6detail10TensorInfoIT_T1_EESB_SB_SB_SB_SB_SB_SA_SA_)
        /*00e4*/ 	.short	0x0380
        /*00e6*/ 	.short	0x05f0


	//----- nvinfo : EIATTR_SW_WAR
	.align		4
.L_1651:
        /*00e8*/ 	.byte	0x04, 0x36
        /*00ea*/ 	.short	(.L_1653 - .L_1652)
.L_1652:
        /*00ec*/ 	.word	0x00000008
.L_1653:


//--------------------- .nv.info._ZN2at6native38_GLOBAL__N__9a469cfd_6_RNN_cu_eca79a6d6kernel18lstm_cell_backwardIfflLi2EEEvNS_4cuda6detail10TensorInfoIT_T1_EES9_S9_S9_S9_S9_S9_S8_S8_ --------------------------
	.section	.nv.info._ZN2at6native38_GLOBAL__N__9a469cfd_6_RNN_cu_eca79a6d6kernel18lstm_cell_backwardIfflLi2EEEvNS_4cuda6detail10TensorInfoIT_T1_EES9_S9_S9_S9_S9_S9_S8_S8_,"",@"SHT_CUDA_INFO"
	.sectionflags	@""
	.align	4


	//----- nvinfo : EIATTR_CUDA_API_VERSION
	.align		4
        /*0000*/ 	.byte	0x04, 0x37
        /*0002*/ 	.short	(.L_1655 - .L_1654)
.L_1654:
        /*0004*/ 	.word	0x00000082


	//----- nvinfo : EIATTR_KPARAM_INFO
	.align		4
.L_1655:
        /*0008*/ 	.byte	0x04, 0x17
        /*000a*/ 	.short	(.L_1657 - .L_1656)
.L_1656:
        /*000c*/ 	.word	0x00000000
        /*0010*/ 	.short	0x0008
        /*0012*/ 	.short	0x0b68
        /*0014*/ 	.byte	0x00, 0xf0, 0x21, 0x00


	//----- nvinfo : EIATTR_KPARAM_INFO
	.align		4
.L_1657:
        /*0018*/ 	.byte	0x04, 0x17
        /*001a*/ 	.short	(.L_1659 - .L_1658)
.L_1658:
        /*001c*/ 	.word	0x00000000
        /*0020*/ 	.short	0x0007
        /*0022*/ 	.short	0x0b60
        /*0024*/ 	.byte	0x00, 0xf0, 0x21, 0x00


	//----- nvinfo : EIATTR_KPARAM_INFO
	.align		4
.L_1659:
        /*0028*/ 	.byte	0x04, 0x17
        /*002a*/ 	.short	(.L_1661 - .L_1660)
.L_1660:
        /*002c*/ 	.word	0x00000000
        /*0030*/ 	.short	0x0006
        /*0032*/ 	.short	0x09c0
        /*0034*/ 	.byte	0x00, 0xf0, 0x81, 0x06


	//----- nvinfo : EIATTR_KPARAM_INFO
	.align		4
.L_1661:
        /*0038*/ 	.byte	0x04, 0x17
        /*003a*/ 	.short	(.L_1663 - .L_1662)
.L_1662:
        /*003c*/ 	.word	0x00000000
        /*0040*/ 	.short	0x0005
        /*0042*/ 	.short	0x0820
        /*0044*/ 	.byte	0x00, 0xf0, 0x81, 0x06


	//----- nvinfo : EIATTR_KPARAM_INFO
	.align		4
.L_1663:
        /*0048*/ 	.byte	0x04, 0x17
        /*004a*/ 	.short	(.L_1665 - .L_1664)
.L_1664:
        /*004c*/ 	.word	0x00000000
        /*0050*/ 	.short	0x0004
        /*0052*/ 	.short	0x0680
        /*0054*/ 	.byte	0x00, 0xf0, 0x81, 0x06


	//----- nvinfo : EIATTR_KPARAM_INFO
	.align		4
.L_1665:
        /*0058*/ 	.byte	0x04, 0x17
        /*005a*/ 	.short	(.L_1667 - .L_1666)
.L_1666:
        /*005c*/ 	.word	0x00000000
        /*0060*/ 	.short	0x0003
        /*0062*/ 	.short	0x04e0
        /*0064*/ 	.byte	0x00, 0xf0, 0x81, 0x06


	//----- nvinfo : EIATTR_KPARAM_INFO
	.align		4
.L_1667:
        /*0068*/ 	.byte	0x04, 0x17
        /*006a*/ 	.short	(.L_1669 - .L_1668)
.L_1668:
        /*006c*/ 	.word	0x00000000
        /*0070*/ 	.short	0x0002
        /*0072*/ 	.short	0x0340
        /*0074*/ 	.byte	0x00, 0xf0, 0x81, 0x06


	//----- nvinfo : EIATTR_KPARAM_INFO
	.align		4
.L_1669:
        /*0078*/ 	.byte	0x04, 0x17
        /*007a*/ 	.short	(.L_1671 - .L_1670)
.L_1670:
        /*007c*/ 	.word	0x00000000
        /*0080*/ 	.short	0x0001
        /*0082*/ 	.short	0x01a0
        /*0084*/ 	.byte	0x00, 0xf0, 0x81, 0x06


	//----- nvinfo : EIATTR_KPARAM_INFO
	.align		4
.L_1671:
        /*0088*/ 	.byte	0x04, 0x17
        /*008a*/ 	.short	(.L_1673 - .L_1672)
.L_1672:
        /*008c*/ 	.word	0x00000000
        /*0090*/ 	.short	0x0000
        /*0092*/ 	.short	0x0000
        /*0094*/ 	.byte	0x00, 0xf0, 0x81, 0x06


	//----- nvinfo : EIATTR_SPARSE_MMA_MASK
	.align		4
.L_1673:
        /*0098*/ 	.byte	0x03, 0x50
        /*009a*/ 	.short	0x0000


	//----- nvinfo : EIATTR_MAXREG_COUNT
	.align		4
        /*009c*/ 	.byte	0x03, 0x1b
        /*009e*/ 	.short	0x0020


	//----- nvinfo : EIATTR_ANNOTATIONS
	.align		4
        /*00a0*/ 	.byte	0x04, 0x55
        /*00a2*/ 	.short	(.L_1675 - .L_1674)


	//   ....[0]....
.L_1674:
        /* <DEDUP_REMOVED lines=9> */


	//----- nvinfo : EIATTR_MERCURY_ISA_VERSION
	.align		4
.L_1675:
        /*0124*/ 	.byte	0x03, 0x5f
        /*0126*/ 	.short	0x0101


	//----- nvinfo : EIATTR_VRC_CTA_INIT_COUNT
	.align		4
        /*0128*/ 	.byte	0x02, 0x4a
	.zero		1
	.zero		1


	//----- nvinfo : EIATTR_EXIT_INSTR_OFFSETS
	.align		4
        /*012c*/ 	.byte	0x04, 0x1c
        /*012e*/ 	.short	(.L_1677 - .L_1676)


	//   ....[0]....
.L_1676:
        /*0130*/ 	.word	0x00000090


	//   ....[1]....
        /*0134*/ 	.word	0x00003770


	//----- nvinfo : EIATTR_MAX_THREADS
	.align		4
.L_1677:
        /*0138*/ 	.byte	0x04, 0x05
        /*013a*/ 	.short	(.L_1679 - .L_1678)
.L_1678:
        /*013c*/ 	.word	0x00000200
        /*0140*/ 	.word	0x00000001
        /*0144*/ 	.word	0x00000001


	//----- nvinfo : EIATTR_CRS_STACK_SIZE
	.align		4
.L_1679:
        /*0148*/ 	.byte	0x04, 0x1e
        /*014a*/ 	.short	(.L_1681 - .L_1680)
.L_1680:
        /*014c*/ 	.word	0x00000000


	//----- nvinfo : EIATTR_CBANK_PARAM_SIZE
	.align		4
.L_1681:
        /*0150*/ 	.byte	0x03, 0x19
        /*0152*/ 	.short	0x0b70


	//----- nvinfo : EIATTR_PARAM_CBANK
	.align		4
        /*0154*/ 	.byte	0x04, 0x0a
        /*0156*/ 	.short	(.L_1683 - .L_1682)
	.align		4
.L_1682:
        /*0158*/ 	.word	index@(.nv.constant0._ZN2at6native38_GLOBAL__N__9a469cfd_6_RNN_cu_eca79a6d6kernel18lstm_cell_backwardIfflLi2EEEvNS_4cuda6detail10TensorInfoIT_T1_EES9_S9_S9_S9_S9_S9_S8_S8_)
        /*015c*/ 	.short	0x0380
        /*015e*/ 	.short	0x0b70


	//----- nvinfo : EIATTR_SW_WAR
	.align		4
.L_1683:
        /*0160*/ 	.byte	0x04, 0x36
        /*0162*/ 	.short	(.L_1685 - .L_1684)
.L_1684:
        /*0164*/ 	.word	0x00000008
.L_1685:


//--------------------- .nv.info._ZN2at6native38_GLOBAL__N__9a469cfd_6_RNN_cu_eca79a6d6kernel18lstm_cell_backwardIfflLi1EEEvNS_4cuda6detail10TensorInfoIT_T1_EES9_S9_S9_S9_S9_S9_S8_S8_ --------------------------
	.section	.nv.info._ZN2at6native38_GLOBAL__N__9a469cfd_6_RNN_cu_eca79a6d6kernel18lstm_cell_backwardIfflLi1EEEvNS_4cuda6detail10TensorInfoIT_T1_EES9_S9_S9_S9_S9_S9_S8_S8_,"",@"SHT_CUDA_INFO"
	.sectionflags	@""
	.align	4


	//----- nvinfo : EIATTR_CUDA_API_VERSION
	.align		4
        /*0000*/ 	.byte	0x04, 0x37
        /*0002*/ 	.short	(.L_1687 - .L_1686)
.L_1686:
        /*0004*/ 	.word	0x00000082


	//----- nvinfo : EIATTR_KPARAM_INFO
	.align		4
.L_1687:
        /*0008*/ 	.byte	0x04, 0x17
        /*000a*/ 	.short	(.L_1689 - .L_1688)
.L_1688:
        /*000c*/ 	.word	0x00000000
        /*0010*/ 	.short	0x0008
        /*0012*/ 	.short	0x0b68
        /*0014*/ 	.byte	0x00, 0xf0, 0x21, 0x00


	//----- nvinfo : EIATTR_KPARAM_INFO
	.align		4
.L_1689:
        /*0018*/ 	.byte	0x04, 0x17
        /*001a*/ 	.short	(.L_1691 - .L_1690)
.L_1690:
        /*001c*/ 	.word	0x00000000
        /*0020*/ 	.short	0x0007
        /*0022*/ 	.short	0x0b60
        /*0024*/ 	.byte	0x00, 0xf0, 0x21, 0x00


	//----- nvinfo : EIATTR_KPARAM_INFO
	.align		4
.L_1691:
        /*0028*/ 	.byte	0x04, 0x17
        /*002a*/ 	.short	(.L_1693 - .L_1692)
.L_1692:
        /*002c*/ 	.word	0x00000000
        /*0030*/ 	.short	0x0006
        /*0032*/ 	.short	0x09c0
        /*0034*/ 	.byte	0x00, 0xf0, 0x81, 0x06


	//----- nvinfo : EIATTR_KPARAM_INFO
	.align		4
.L_1693:
        /*0038*/ 	.byte	0x04, 0x17
        /*003a*/ 	.short	(.L_1695 - .L_1694)
.L_1694:
        /*003c*/ 	.word	0x00000000
        /*0040*/ 	.short	0x0005
        /*0042*/ 	.short	0x0820
        /*0044*/ 	.byte	0x00, 0xf0, 0x81, 0x06


	//----- nvinfo : EIATTR_KPARAM_INFO
	.align		4
.L_1695:
        /*0048*/ 	.byte	0x04, 0x17
        /*004a*/ 	.short	(.L_1697 - .L_1696)
.L_1696:
        /*004c*/ 	.word	0x00000000
        /*0050*/ 	.short	0x0004
        /*0052*/ 	.short	0x0680
        /*0054*/ 	.byte	0x00, 0xf0, 0x81, 0x06


	//----- nvinfo : EIATTR_KPARAM_INFO
	.align		4
.L_1697:
        /*0058*/ 	.byte	0x04, 0x17
        /*005a*/ 	.short	(.L_1699 - .L_1698)
.L_1698:
        /*005c*/ 	.word	0x00000000
        /*0060*/ 	.short	0x0003
        /*0062*/ 	.short	0x04e0
        /*0064*/ 	.byte	0x00, 0xf0, 0x81, 0x06


	//----- nvinfo : EIATTR_KPARAM_INFO
	.align		4
.L_1699:
        /*0068*/ 	.byte	0x04, 0x17
        /*006a*/ 	.short	(.L_1701 - .L_1700)
.L_1700:
        /*006c*/ 	.word	0x00000000
        /*0070*/ 	.short	0x0002
        /*0072*/ 	.short	0x0340
        /*0074*/ 	.byte	0x00, 0xf0, 0x81, 0x06


	//----- nvinfo : EIATTR_KPARAM_INFO
	.align		4
.L_1701:
        /*0078*/ 	.byte	0x04, 0x17
        /*007a*/ 	.short	(.L_1703 - .L_1702)
.L_1702:
        /*007c*/ 	.word	0x00000000
        /*0080*/ 	.short	0x0001
        /*0082*/ 	.short	0x01a0
        /*0084*/ 	.byte	0x00, 0xf0, 0x81, 0x06


	//----- nvinfo : EIATTR_KPARAM_INFO
	.align		4
.L_1703:
        /*0088*/ 	.byte	0x04, 0x17
        /*008a*/ 	.short	(.L_1705 - .L_1704)
.L_1704:
        /*008c*/ 	.word	0x00000000
        /*0090*/ 	.short	0x0000
        /*0092*/ 	.short	0x0000
        /*0094*/ 	.byte	0x00, 0xf0, 0x81, 0x06


	//----- nvinfo : EIATTR_SPARSE_MMA_MASK
	.align		4
.L_1705:
        /*0098*/ 	.byte	0x03, 0x50
        /*009a*/ 	.short	0x0000


	//----- nvinfo : EIATTR_MAXREG_COUNT
	.align		4
        /*009c*/ 	.byte	0x03, 0x1b
        /*009e*/ 	.short	0x0020


	//----- nvinfo : EIATTR_ANNOTATIONS
	.align		4
        /*00a0*/ 	.byte	0x04, 0x55
        /*00a2*/ 	.short	(.L_1707 - .L_1706)


	//   ....[0]....
.L_1706:
        /*00a4*/ 	.word	0x00000001
        /*00a8*/ 	.byte	0xe0, 0x3a, 0x00, 0x00, 0x01, 0x00, 0x00, 0x00, 0x00, 0x3c, 0x00, 0x00


	//----- nvinfo : EIATTR_MERCURY_ISA_VERSION
	.align		4
.L_1707:
        /*00b4*/ 	.byte	0x03, 0x5f
        /*00b6*/ 	.short	0x0101


	//----- nvinfo : EIATTR_VRC_CTA_INIT_COUNT
	.align		4
        /*00b8*/ 	.byte	0x02, 0x4a
	.zero		1
	.zero		1


	//----- nvinfo : EIATTR_EXIT_INSTR_OFFSETS
	.align		4
        /*00bc*/ 	.byte	0x04, 0x1c
        /*00be*/ 	.short	(.L_1709 - .L_1708)


	//   ....[0]....
.L_1708:
        /*00c0*/ 	.word	0x00000090


	//   ....[1]....
        /*00c4*/ 	.word	0x00000ee0


	//   ....[2]....
        /*00c8*/ 	.word	0x00001d40


	//   ....[3]....
        /*00cc*/ 	.word	0x000030f0


	//   ....[4]....
        /*00d0*/ 	.word	0x00003f90


	//   ....[5]....
        /*00d4*/ 	.word	0x00004d00


	//----- nvinfo : EIATTR_MAX_THREADS
	.align		4
.L_1709:
        /*00d8*/ 	.byte	0x04, 0x05
        /*00da*/ 	.short	(.L_1711 - .L_1710)
.L_1710:
        /*00dc*/ 	.word	0x00000200
        /*00e0*/ 	.word	0x00000001
        /*00e4*/ 	.word	0x00000001


	//----- nvinfo : EIATTR_CRS_STACK_SIZE
	.align		4
.L_1711:
        /*00e8*/ 	.byte	0x04, 0x1e
        /*00ea*/ 	.short	(.L_1713 - .L_1712)
.L_1712:
        /*00ec*/ 	.word	0x00000000


	//----- nvinfo : EIATTR_CBANK_PARAM_SIZE
	.align		4
.L_1713:
        /*00f0*/ 	.byte	0x03, 0x19
        /*00f2*/ 	.short	0x0b70


	//----- nvinfo : EIATTR_PARAM_CBANK
	.align		4
        /*00f4*/ 	.byte	0x04, 0x0a
        /*00f6*/ 	.short	(.L_1715 - .L_1714)
	.align		4
.L_1714:
        /*00f8*/ 	.word	index@(.nv.constant0._ZN2at6native38_GLOBAL__N__9a469cfd_6_RNN_cu_eca79a6d6kernel18lstm_cell_backwardIfflLi1EEEvNS_4cuda6detail10TensorInfoIT_T1_EES9_S9_S9_S9_S9_S9_S8_S8_)
        /*00fc*/ 	.short	0x0380
        /*00fe*/ 	.short	0x0b70


	//----- nvinfo : EIATTR_SW_WAR
	.align		4
.L_1715:
        /*0100*/ 	.byte	0x04, 0x36
        /*0102*/ 	.short	(.L_1717 - .L_1716)
.L_1716:
        /*0104*/ 	.word	0x00000008
.L_1717:


//--------------------- .nv.info._ZN2at6native38_GLOBAL__N__9a469cfd_6_RNN_cu_eca79a6d6kernel18lstm_cell_backwardIffiLi2EEEvNS_4cuda6detail10TensorInfoIT_T1_EES9_S9_S9_S9_S9_S9_S8_S8_ --------------------------
	.section	.nv.info._ZN2at6native38_GLOBAL__N__9a469cfd_6_RNN_cu_eca79a6d6kernel18lstm_cell_backwardIffiLi2EEEvNS_4cuda6detail10TensorInfoIT_T1_EES9_S9_S9_S9_S9_S9_S8_S8_,"",@"SHT_CUDA_INFO"
	.sectionflags	@""
	.align	4


	//----- nvinfo : EIATTR_CUDA_API_VERSION
	.align		4
        /*0000*/ 	.byte	0x04, 0x37
        /*0002*/ 	.short	(.L_1719 - .L_1718)
.L_1718:
        /*0004*/ 	.word	0x00000082


	//----- nvinfo : EIATTR_KPARAM_INFO
	.align		4
.L_1719:
        /*0008*/ 	.byte	0x04, 0x17
        /*000a*/ 	.short	(.L_1721 - .L_1720)
.L_1720:
        /*000c*/ 	.word	0x00000000
        /*0010*/ 	.short	0x0008
        /*0012*/ 	.short	0x05ec
        /*0014*/ 	.byte	0x00, 0xf0, 0x11, 0x00


	//----- nvinfo : EIATTR_KPARAM_INFO
	.align		4
.L_1721:
        /*0018*/ 	.byte	0x04, 0x17
        /*001a*/ 	.short	(.L_1723 - .L_1722)
.L_1722:
        /*001c*/ 	.word	0x00000000
        /*0020*/ 	.short	0x0007
        /*0022*/ 	.short	0x05e8
        /*0024*/ 	.byte	0x00, 0xf0, 0x11, 0x00


	//----- nvinfo : EIATTR_KPARAM_INFO
	.align		4
.L_1723:
        /*0028*/ 	.byte	0x04, 0x17
        /*002a*/ 	.short	(.L_1725 - .L_1724)
.L_1724:
        /*002c*/ 	.word	0x00000000
        /*0030*/ 	.short	0x0006
        /*0032*/ 	.short	0x0510
        /*0034*/ 	.byte	0x00, 0xf0, 0x61, 0x03


	//----- nvinfo : EIATTR_KPARAM_INFO
	.align		4
.L_1725:
        /*0038*/ 	.byte	0x04, 0x17
        /*003a*/ 	.short	(.L_1727 - .L_1726)
.L_1726:
        /*003c*/ 	.word	0x00000000
        /*0040*/ 	.short	0x0005
        /*0042*/ 	.short	0x0438
        /*0044*/ 	.byte	0x00, 0xf0, 0x61, 0x03


	//----- nvinfo : EIATTR_KPARAM_INFO
	.align		4
.L_1727:
        /*0048*/ 	.byte	0x04, 0x17
        /*004a*/ 	.short	(.L_1729 - .L_1728)
.L_1728:
        /*004c*/ 	.word	0x00000000
        /*0050*/ 	.short	0x0004
        /*0052*/ 	.short	0x0360
        /*0054*/ 	.byte	0x00, 0xf0, 0x61, 0x03


	//----- nvinfo : EIATTR_KPARAM_INFO
	.align		4
.L_1729:
        /*0058*/ 	.byte	0x04, 0x17
        /*005a*/ 	.short	(.L_1731 - .L_1730)
.L_1730:
        /*005c*/ 	.word	0x00000000
        /*0060*/ 	.short	0x0003
        /*0062*/ 	.short	0x0288
        /*0064*/ 	.byte	0x00, 0xf0, 0x61, 0x03


	//----- nvinfo : EIATTR_KPARAM_INFO
	.align		4
.L_1731:
        /*0068*/ 	.byte	0x04, 0x17
        /*006a*/ 	.short	(.L_1733 - .L_1732)
.L_1732:
        /*006c*/ 	.word	0x00000000
        /*0070*/ 	.short	0x0002
        /*0072*/ 	.short	0x01b0
        /*0074*/ 	.byte	0x00, 0xf0, 0x61, 0x03


	//----- nvinfo : EIATTR_KPARAM_INFO
	.align		4
.L_1733:
        /*0078*/ 	.byte	0x04, 0x17
        /*007a*/ 	.short	(.L_1735 - .L_1734)
.L_1734:
        /*007c*/ 	.word	0x00000000
        /*0080*/ 	.short	0x0001
        /*0082*/ 	.short	0x00d8
        /*0084*/ 	.byte	0x00, 0xf0, 0x61, 0x03


	//----- nvinfo : EIATTR_KPARAM_INFO
	.align		4
.L_1735:
        /*0088*/ 	.byte	0x04, 0x17
        /*008a*/ 	.short	(.L_1737 - .L_1736)
.L_1736:
        /*008c*/ 	.word	0x00000000
        /*0090*/ 	.short	0x0000
        /*0092*/ 	.short	0x0000
        /*0094*/ 	.byte	0x00, 0xf0, 0x61, 0x03


	//----- nvinfo : EIATTR_SPARSE_MMA_MASK
	.align		4
.L_1737:
        /*0098*/ 	.byte	0x03, 0x50
        /*009a*/ 	.short	0x0000


	//----- nvinfo : EIATTR_MAXREG_COUNT
	.align		4
        /*009c*/ 	.byte	0x03, 0x1b
        /*009e*/ 	.short	0x0020


	//----- nvinfo : EIATTR_MERCURY_ISA_VERSION
	.align		4
        /*00a0*/ 	.byte	0x03, 0x5f
        /*00a2*/ 	.short	0x0101


	//----- nvinfo : EIATTR_VRC_CTA_INIT_COUNT
	.align		4
        /*00a4*/ 	.byte	0x02, 0x4a
	.zero		1
	.zero		1


	//----- nvinfo : EIATTR_EXIT_INSTR_OFFSETS
	.align		4
        /*00a8*/ 	.byte	0x04, 0x1c
        /*00aa*/ 	.short	(.L_1739 - .L_1738)


	//   ....[0]....
.L_1738:
        /*00ac*/ 	.word	0x00000070


	//   ....[1]....
        /*00b0*/ 	.word	0x00001aa0


	//----- nvinfo : EIATTR_MAX_THREADS
	.align		4
.L_1739:
        /*00b4*/ 	.byte	0x04, 0x05
        /*00b6*/ 	.short	(.L_1741 - .L_1740)
.L_1740:
        /*00b8*/ 	.word	0x00000200
        /*00bc*/ 	.word	0x00000001
        /*00c0*/ 	.word	0x00000001


	//----- nvinfo : EIATTR_CRS_STACK_SIZE
	.align		4
.L_1741:
        /*00c4*/ 	.byte	0x04, 0x1e
        /*00c6*/ 	.short	(.L_1743 - .L_1742)
.L_1742:
        /*00c8*/ 	.word	0x00000000


	//----- nvinfo : EIATTR_CBANK_PARAM_SIZE
	.align		4
.L_1743:
        /*00cc*/ 	.byte	0x03, 0x19
        /*00ce*/ 	.short	0x05f0


	//----- nvinfo : EIATTR_PARAM_CBANK
	.align		4
        /*00d0*/ 	.byte	0x04, 0x0a
        /*00d2*/ 	.short	(.L_1745 - .L_1744)
	.align		4
.L_1744:
        /*00d4*/ 	.word	index@(.nv.constant0._ZN2at6native38_GLOBAL__N__9a469cfd_6_RNN_cu_eca79a6d6kernel18lstm_cell_backwardIffiLi2EEEvNS_4cuda6detail10TensorInfoIT_T1_EES9_S9_S9_S9_S9_S9_S8_S8_)
        /*00d8*/ 	.short	0x0380
        /*00da*/ 	.short	0x05f0


	//----- nvinfo : EIATTR_SW_WAR
	.align		4
.L_1745:
        /*00dc*/ 	.byte	0x04, 0x36
        /*00de*/ 	.short	(.L_1747 - .L_1746)
.L_1746:
        /*00e0*/ 	.word	0x00000008
.L_1747:


//--------------------- .nv.info._ZN2at6native38_GLOBAL__N__9a469cfd_6_RNN_cu_eca79a6d6kernel18lstm_cell_backwardIffiLi1EEEvNS_4cuda6detail10TensorInfoIT_T1_EES9_S9_S9_S9_S9_S9_S8_S8_ --------------------------
	.section	.nv.info._ZN2at6native38_GLOBAL__N__9a469cfd_6_RNN_cu_eca79a6d6kernel18lstm_cell_backwardIffiLi1EEEvNS_4cuda6detail10TensorInfoIT_T1_EES9_S9_S9_S9_S9_S9_S8_S8_,"",@"SHT_CUDA_INFO"
	.sectionflags	@""
	.align	4


	//----- nvinfo : EIATTR_CUDA_API_VERSION
	.align		4
        /*0000*/ 	.byte	0x04, 0x37
        /*0002*/ 	.short	(.L_1749 - .L_1748)
.L_1748:
        /*0004*/ 	.word	0x00000082


	//----- nvinfo : EIATTR_KPARAM_INFO
	.align		4
.L_1749:
        /*0008*/ 	.byte	0x04, 0x17
        /*000a*/ 	.short	(.L_1751 - .L_1750)
.L_1750:
        /*000c*/ 	.word	0x00000000
        /*0010*/ 	.short	0x0008
        /*0012*/ 	.short	0x05ec
        /*0014*/ 	.byte	0x00, 0xf0, 0x11, 0x00


	//----- nvinfo : EIATTR_KPARAM_INFO
	.align		4
.L_1751:
        /*0018*/ 	.byte	0x04, 0x17
        /*001a*/ 	.short	(.L_1753 - .L_1752)
.L_1752:
        /*001c*/ 	.word	0x00000000
        /*0020*/ 	.short	0x0007
        /*0022*/ 	.short	0x05e8
        /*0024*/ 	.byte	0x00, 0xf0, 0x11, 0x00


	//----- nvinfo : EIATTR_KPARAM_INFO
	.align		4
.L_1753:
        /*0028*/ 	.byte	0x04, 0x17
        /*002a*/ 	.short	(.L_1755 - .L_1754)
.L_1754:
        /*002c*/ 	.word	0x00000000
        /*0030*/ 	.short	0x0006
        /*0032*/ 	.short	0x0510
        /*0034*/ 	.byte	0x00, 0xf0, 0x61, 0x03


	//----- nvinfo : EIATTR_KPARAM_INFO
	.align		4
.L_1755:
        /*0038*/ 	.byte	0x04, 0x17
        /*003a*/ 	.short	(.L_1757 - .L_1756)
.L_1756:
        /*003c*/ 	.word	0x00000000
        /*0040*/ 	.short	0x0005
        /*0042*/ 	.short	0x0438
        /*0044*/ 	.byte	0x00, 0xf0, 0x61, 0x03


	//----- nvinfo : EIATTR_KPARAM_INFO
	.align		4
.L_1757:
        /*0048*/ 	.byte	0x04, 0x17
        /*004a*/ 	.short	(.L_1759 - .L_1758)
.L_1758:
        /*004c*/ 	.word	0x00000000
        /*0050*/ 	.short	0x0004
        /*0052*/ 	.short	0x0360
        /*0054*/ 	.byte	0x00, 0xf0, 0x61, 0x03


	//----- nvinfo : EIATTR_KPARAM_INFO
	.align		4
.L_1759:
        /*0058*/ 	.byte	0x04, 0x17
        /*005a*/ 	.short	(.L_1761 - .L_1760)
.L_1760:
        /*005c*/ 	.word	0x00000000
        /*0060*/ 	.short	0x0003
        /*0062*/ 	.short	0x0288
        /*0064*/ 	.byte	0x00, 0xf0, 0x61, 0x03


	//----- nvinfo : EIATTR_KPARAM_INFO
	.align		4
.L_1761:
        /*0068*/ 	.byte	0x04, 0x17
        /*006a*/ 	.short	(.L_1763 - .L_1762)
.L_1762:
        /*006c*/ 	.word	0x00000000
        /*0070*/ 	.short	0x0002
        /*0072*/ 	.short	0x01b0
        /*0074*/ 	.byte	0x00, 0xf0, 0x61, 0x03


	//----- nvinfo : EIATTR_KPARAM_INFO
	.align		4
.L_1763:
        /*0078*/ 	.byte	0x04, 0x17
        /*007a*/ 	.short	(.L_1765 - .L_1764)
.L_1764:
        /*007c*/ 	.word	0x00000000
        /*0080*/ 	.short	0x0001
        /*0082*/ 	.short	0x00d8
        /*0084*/ 	.byte	0x00, 0xf0, 0x61, 0x03


	//----- nvinfo : EIATTR_KPARAM_INFO
	.align		4
.L_1765:
        /*0088*/ 	.byte	0x04, 0x17
        /*008a*/ 	.short	(.L_1767 - .L_1766)
.L_1766:
        /*008c*/ 	.word	0x00000000
        /*0090*/ 	.short	0x0000
        /*0092*/ 	.short	0x0000
        /*0094*/ 	.byte	0x00, 0xf0, 0x61, 0x03


	//----- nvinfo : EIATTR_SPARSE_MMA_MASK
	.align		4
.L_1767:
        /*0098*/ 	.byte	0x03, 0x50
        /*009a*/ 	.short	0x0000


	//----- nvinfo : EIATTR_MAXREG_COUNT
	.align		4
        /*009c*/ 	.byte	0x03, 0x1b
        /*009e*/ 	.short	0x0020


	//----- nvinfo : EIATTR_MERCURY_ISA_VERSION
	.align		4
        /*00a0*/ 	.byte	0x03, 0x5f
        /*00a2*/ 	.short	0x0101


	//----- nvinfo : EIATTR_VRC_CTA_INIT_COUNT
	.align		4
        /*00a4*/ 	.byte	0x02, 0x4a
	.zero		1
	.zero		1


	//----- nvinfo : EIATTR_EXIT_INSTR_OFFSETS
	.align		4
        /*00a8*/ 	.byte	0x04, 0x1c
        /*00aa*/ 	.short	(.L_1769 - .L_1768)


	//   ....[0]....
.L_1768:
        /*00ac*/ 	.word	0x00000070


	//   ....[1]....
        /*00b0*/ 	.word	0x000007d0


	//   ....[2]....
        /*00b4*/ 	.word	0x00000e20


	//   ....[3]....
        /*00b8*/ 	.word	0x00001560


	//   ....[4]....
        /*00bc*/ 	.word	0x00001c00


	//----- nvinfo : EIATTR_MAX_THREADS
	.align		4
.L_1769:
        /*00c0*/ 	.byte	0x04, 0x05
        /*00c2*/ 	.short	(.L_1771 - .L_1770)
.L_1770:
        /*00c4*/ 	.word	0x00000200
        /*00c8*/ 	.word	0x00000001
        /*00cc*/ 	.word	0x00000001


	//----- nvinfo : EIATTR_CRS_STACK_SIZE
	.align		4
.L_1771:
        /*00d0*/ 	.byte	0x04, 0x1e
        /*00d2*/ 	.short	(.L_1773 - .L_1772)
.L_1772:
        /*00d4*/ 	.word	0x00000000


	//----- nvinfo : EIATTR_CBANK_PARAM_SIZE
	.align		4
.L_1773:
        /*00d8*/ 	.byte	0x03, 0x19
        /*00da*/ 	.short	0x05f0


	//----- nvinfo : EIATTR_PARAM_CBANK
	.align		4
        /*00dc*/ 	.byte	0x04, 0x0a
        /*00de*/ 	.short	(.L_1775 - .L_1774)
	.align		4
.L_1774:
        /*00e0*/ 	.word	index@(.nv.constant0._ZN2at6native38_GLOBAL__N__9a469cfd_6_RNN_cu_eca79a6d6kernel18lstm_cell_backwardIffiLi1EEEvNS_4cuda6detail10TensorInfoIT_T1_EES9_S9_S9_S9_S9_S9_S8_S8_)
        /*00e4*/ 	.short	0x0380
        /*00e6*/ 	.short	0x05f0


	//----- nvinfo : EIATTR_SW_WAR
	.align		4
.L_1775:
        /*00e8*/ 	.byte	0x04, 0x36
        /*00ea*/ 	.short	(.L_1777 - .L_1776)
.L_1776:
        /*00ec*/ 	.word	0x00000008
.L_1777:


//--------------------- .nv.info._ZN2at6native38_GLOBAL__N__9a469cfd_6_RNN_cu_eca79a6d6kernel18lstm_cell_backwardIddlLi2EEEvNS_4cuda6detail10TensorInfoIT_T1_EES9_S9_S9_S9_S9_S9_S8_S8_ --------------------------
	.section	.nv.info._ZN2at6native38_GLOBAL__N__9a469cfd_6_RNN_cu_eca79a6d6kernel18lstm_cell_backwardIddlLi2EEEvNS_4cuda6detail10TensorInfoIT_T1_EES9_S9_S9_S9_S9_S9_S8_S8_,"",@"SHT_CUDA_INFO"
	.sectionflags	@""
	.align	4


	//----- nvinfo : EIATTR_CUDA_API_VERSION
	.align		4
        /*0000*/ 	.byte	0x04, 0x37
        /*0002*/ 	.short	(.L_1779 - .L_1778)
.L_1778:
        /*0004*/ 	.word	0x00000082


	//----- nvinfo : EIATTR_KPARAM_INFO
	.align		4
.L_1779:
        /*0008*/ 	.byte	0x04, 0x17
        /*000a*/ 	.short	(.L_1781 - .L_1780)
.L_1780:
        /*000c*/ 	.word	0x00000000
        /*0010*/ 	.short	0x0008
        /*0012*/ 	.short	0x0b68
        /*0014*/ 	.byte	0x00, 0xf0, 0x21, 0x00


	//----- nvinfo : EIATTR_KPARAM_INFO
	.align		4
.L_1781:
        /*0018*/ 	.byte	0x04, 0x17
        /*001a*/ 	.short	(.L_1783 - .L_1782)
.L_1782:
        /*001c*/ 	.word	0x00000000
        /*0020*/ 	.short	0x0007
        /*0022*/ 	.short	0x0b60
        /*0024*/ 	.byte	0x00, 0xf0, 0x21, 0x00


	//----- nvinfo : EIATTR_KPARAM_INFO
	.align		4
.L_1783:
        /*0028*/ 	.byte	0x04, 0x17
        /*002a*/ 	.short	(.L_1785 - .L_1784)
.L_1784:
        /*002c*/ 	.word	0x00000000
        /*0030*/ 	.short	0x0006
        /*0032*/ 	.short	0x09c0
        /*0034*/ 	.byte	0x00, 0xf0, 0x81, 0x06


	//----- nvinfo : EIATTR_KPARAM_INFO
	.align		4
.L_1785:
        /*0038*/ 	.byte	0x04, 0x17
        /*003a*/ 	.short	(.L_1787 - .L_1786)
.L_1786:
        /*003c*/ 	.word	0x00000000
        /*0040*/ 	.short	0x0005
        /*0042*/ 	.short	0x0820
        /*0044*/ 	.byte	0x00, 0xf0, 0x81, 0x06


	//----- nvinfo : EIATTR_KPARAM_INFO
	.align		4
.L_1787:
        /*0048*/ 	.byte	0x04, 0x17
        /*004a*/ 	.short	(.L_1789 - .L_1788)
.L_1788:
        /*004c*/ 	.word	0x00000000
        /*0050*/ 	.short	0x0004
        /*0052*/ 	.short	0x0680
        /*0054*/ 	.byte	0x00, 0xf0, 0x81, 0x06


	//----- nvinfo : EIATTR_KPARAM_INFO
	.align		4
.L_1789:
        /*0058*/ 	.byte	0x04, 0x17
        /*005a*/ 	.short	(.L_1791 - .L_1790)
.L_1790:
        /*005c*/ 	.word	0x00000000
        /*0060*/ 	.short	0x0003
        /*0062*/ 	.short	0x04e0
        /*0064*/ 	.byte	0x00, 0xf0, 0x81, 0x06


	//----- nvinfo : EIATTR_KPARAM_INFO
	.align		4
.L_1791:
        /*0068*/ 	.byte	0x04, 0x17
        /*006a*/ 	.short	(.L_1793 - .L_1792)
.L_1792:
        /*006c*/ 	.word	0x00000000
        /*0070*/ 	.short	0x0002
        /*0072*/ 	.short	0x0340
        /*0074*/ 	.byte	0x00, 0xf0, 0x81, 0x06


	//----- nvinfo : EIATTR_KPARAM_INFO
	.align		4
.L_1793:
        /*0078*/ 	.byte	0x04, 0x17
        /*007a*/ 	.short	(.L_1795 - .L_1794)
.L_1794:
        /*007c*/ 	.word	0x00000000
        /*0080*/ 	.short	0x0001
        /*0082*/ 	.short	0x01a0
        /*0084*/ 	.byte	0x00, 0xf0, 0x81, 0x06


	//----- nvinfo : EIATTR_KPARAM_INFO
	.align		4
.L_1795:
        /*0088*/ 	.byte	0x04, 0x17
        /*008a*/ 	.short	(.L_1797 - .L_1796)
.L_1796:
        /*008c*/ 	.word	0x00000000
        /*0090*/ 	.short	0x0000
        /*0092*/ 	.short	0x0000
        /*0094*/ 	.byte	0x00, 0xf0, 0x81, 0x06


	//----- nvinfo : EIATTR_SPARSE_MMA_MASK
	.align		4
.L_1797:
        /*0098*/ 	.byte	0x03, 0x50
        /*009a*/ 	.short	0x0000


	//----- nvinfo : EIATTR_MAXREG_COUNT
	.align		4
        /*009c*/ 	.byte	0x03, 0x1b
        /*009e*/ 	.short	0x0020


	//----- nvinfo : EIATTR_ANNOTATIONS
	.align		4
        /*00a0*/ 	.byte	0x04, 0x55
        /*00a2*/ 	.short	(.L_1799 - .L_1798)


	//   ....[0]....
.L_1798:
        /* <DEDUP_REMOVED lines=13> */


	//----- nvinfo : EIATTR_MERCURY_ISA_VERSION
	.align		4
.L_1799:
        /*0164*/ 	.byte	0x03, 0x5f
        /*0166*/ 	.short	0x0101


	//----- nvinfo : EIATTR_VRC_CTA_INIT_COUNT
	.align		4
        /*0168*/ 	.byte	0x02, 0x4a
	.zero		1
	.zero		1


	//----- nvinfo : EIATTR_EXIT_INSTR_OFFSETS
	.align		4
        /*016c*/ 	.byte	0x04, 0x1c
        /*016e*/ 	.short	(.L_1801 - .L_1800)


	//   ....[0]....
.L_1800:
        /*0170*/ 	.word	0x000002c0


	//   ....[1]....
        /*0174*/ 	.word	0x00004170


	//----- nvinfo : EIATTR_MAX_THREADS
	.align		4
.L_1801:
        /*0178*/ 	.byte	0x04, 0x05
        /*017a*/ 	.short	(.L_1803 - .L_1802)
.L_1802:
        /*017c*/ 	.word	0x00000200
        /*0180*/ 	.word	0x00000001
        /*0184*/ 	.word	0x00000001


	//----- nvinfo : EIATTR_CRS_STACK_SIZE
	.align		4
.L_1803:
        /*0188*/ 	.byte	0x04, 0x1e
        /*018a*/ 	.short	(.L_1805 - .L_1804)
.L_1804:
        /*018c*/ 	.word	0x00000000


	//----- nvinfo : EIATTR_CBANK_PARAM_SIZE
	.align		4
.L_1805:
        /*0190*/ 	.byte	0x03, 0x19
        /*0192*/ 	.short	0x0b70


	//----- nvinfo : EIATTR_PARAM_CBANK
	.align		4
        /*0194*/ 	.byte	0x04, 0x0a
        /*0196*/ 	.short	(.L_1807 - .L_1806)
	.align		4
.L_1806:
        /*0198*/ 	.word	index@(.nv.constant0._ZN2at6native38_GLOBAL__N__9a469cfd_6_RNN_cu_eca79a6d6kernel18lstm_cell_backwardIddlLi2EEEvNS_4cuda6detail10TensorInfoIT_T1_EES9_S9_S9_S9_S9_S9_S8_S8_)
        /*019c*/ 	.short	0x0380
        /*019e*/ 	.short	0x0b70


	//----- nvinfo : EIATTR_SW_WAR
	.align		4
.L_1807:
        /*01a0*/ 	.byte	0x04, 0x36
        /*01a2*/ 	.short	(.L_1809 - .L_1808)
.L_1808:
        /*01a4*/ 	.word	0x00000008
.L_1809:


//--------------------- .nv.info._ZN2at6native38_GLOBAL__N__9a469cfd_6_RNN_cu_eca79a6d6kernel18lstm_cell_backwardIddlLi1EEEvNS_4cuda6detail10TensorInfoIT_T1_EES9_S9_S9_S9_S9_S9_S8_S8_ --------------------------
	.section	.nv.info._ZN2at6native38_GLOBAL__N__9a469cfd_6_RNN_cu_eca79a6d6kernel18lstm_cell_backwardIddlLi1EEEvNS_4cuda6detail10TensorInfoIT_T1_EES9_S9_S9_S9_S9_S9_S8_S8_,"",@"SHT_CUDA_INFO"
	.sectionflags	@""
	.align	4


	//----- nvinfo : EIATTR_CUDA_API_VERSION
	.align		4
        /*0000*/ 	.byte	0x04, 0x37
        /*0002*/ 	.short	(.L_1811 - .L_1810)
.L_1810:
        /*0004*/ 	.word	0x00000082


	//----- nvinfo : EIATTR_KPARAM_INFO
	.align		4
.L_1811:
        /*0008*/ 	.byte	0x04, 0x17
        /*000a*/ 	.short	(.L_1813 - .L_1812)
.L_1812:
        /*000c*/ 	.word	0x00000000
        /*0010*/ 	.short	0x0008
        /*0012*/ 	.short	0x0b68
        /*0014*/ 	.byte	0x00, 0xf0, 0x21, 0x00


	//----- nvinfo : EIATTR_KPARAM_INFO
	.align		4
.L_1813:
        /*0018*/ 	.byte	0x04, 0x17
        /*001a*/ 	.short	(.L_1815 - .L_1814)
.L_1814:
        /*001c*/ 	.word	0x00000000
        /*0020*/ 	.short	0x0007
        /*0022*/ 	.short	0x0b60
        /*0024*/ 	.byte	0x00, 0xf0, 0x21, 0x00


	//----- nvinfo : EIATTR_KPARAM_INFO
	.align		4
.L_1815:
        /*0028*/ 	.byte	0x04, 0x17
        /*002a*/ 	.short	(.L_1817 - .L_1816)
.L_1816:
        /*002c*/ 	.word	0x00000000
        /*0030*/ 	.short	0x0006
        /*0032*/ 	.short	0x09c0
        /*0034*/ 	.byte	0x00, 0xf0, 0x81, 0x06


	//----- nvinfo : EIATTR_KPARAM_INFO
	.align		4
.L_1817:
        /*0038*/ 	.byte	0x04, 0x17
        /*003a*/ 	.short	(.L_1819 - .L_1818)
.L_1818:
        /*003c*/ 	.word	0x00000000
        /*0040*/ 	.short	0x0005
        /*0042*/ 	.short	0x0820
        /*0044*/ 	.byte	0x00, 0xf0, 0x81, 0x06


	//----- nvinfo : EIATTR_KPARAM_INFO
	.align		4
.L_1819:
        /*0048*/ 	.byte	0x04, 0x17
        /*004a*/ 	.short	(.L_1821 - .L_1820)
.L_1820:
        /*004c*/ 	.word	0x00000000
        /*0050*/ 	.short	0x0004
        /*0052*/ 	.short	0x0680
        /*0054*/ 	.byte	0x00, 0xf0, 0x81, 0x06


	//----- nvinfo : EIATTR_KPARAM_INFO
	.align		4
.L_1821:
        /*0058*/ 	.byte	0x04, 0x17
        /*005a*/ 	.short	(.L_1823 - .L_1822)
.L_1822:
        /*005c*/ 	.word	0x00000000
        /*0060*/ 	.short	0x0003
        /*0062*/ 	.short	0x04e0
        /*0064*/ 	.byte	0x00, 0xf0, 0x81, 0x06


	//----- nvinfo : EIATTR_KPARAM_INFO
	.align		4
.L_1823:
        /*0068*/ 	.byte	0x04, 0x17
        /*006a*/ 	.short	(.L_1825 - .L_1824)
.L_1824:
        /*006c*/ 	.word	0x00000000
        /*0070*/ 	.short	0x0002
        /*0072*/ 	.short	0x0340
        /*0074*/ 	.byte	0x00, 0xf0, 0x81, 0x06


	//----- nvinfo : EIATTR_KPARAM_INFO
	.align		4
.L_1825:
        /*0078*/ 	.byte	0x04, 0x17
        /*007a*/ 	.short	(.L_1827 - .L_1826)
.L_1826:
        /*007c*/ 	.word	0x00000000
        /*0080*/ 	.short	0x0001
        /*0082*/ 	.short	0x01a0
        /*0084*/ 	.byte	0x00, 0xf0, 0x81, 0x06


	//----- nvinfo : EIATTR_KPARAM_INFO
	.align		4
.L_1827:
        /*0088*/ 	.byte	0x04, 0x17
        /*008a*/ 	.short	(.L_1829 - .L_1828)
.L_1828:
        /*008c*/ 	.word	0x00000000
        /*0090*/ 	.short	0x0000
        /*0092*/ 	.short	0x0000
        /*0094*/ 	.byte	0x00, 0xf0, 0x81, 0x06


	//----- nvinfo : EIATTR_SPARSE_MMA_MASK
	.align		4
.L_1829:
        /*0098*/ 	.byte	0x03, 0x50
        /*009a*/ 	.short	0x0000


	//----- nvinfo : EIATTR_MAXREG_COUNT
	.align		4
        /*009c*/ 	.byte	0x03, 0x1b
        /*009e*/ 	.short	0x0020


	//----- nvinfo : EIATTR_ANNOTATIONS
	.align		4
        /*00a0*/ 	.byte	0x04, 0x55
        /*00a2*/ 	.short	(.L_1831 - .L_1830)


	//   ....[0]....
.L_1830:
        /* <DEDUP_REMOVED lines=73> */
        /*0528*/ 	.byte	0xa0, 0x5a, 0x00, 0x00


	//----- nvinfo : EIATTR_MERCURY_ISA_VERSION
	.align		4
.L_1831:
        /*052c*/ 	.byte	0x03, 0x5f
        /*052e*/ 	.short	0x0101


	//----- nvinfo : EIATTR_VRC_CTA_INIT_COUNT
	.align		4
        /*0530*/ 	.byte	0x02, 0x4a
	.zero		1
	.zero		1


	//----- nvinfo : EIATTR_EXIT_INSTR_OFFSETS
	.align		4
        /*0534*/ 	.byte	0x04, 0x1c
        /*0536*/ 	.short	(.L_1833 - .L_1832)


	//   ....[0]....
.L_1832:
        /*0538*/ 	.word	0x00000090


	//   ....[1]....
        /*053c*/ 	.word	0x00001790


	//   ....[2]....
        /*0540*/ 	.word	0x00002c70


	//   ....[3]....
        /*0544*/ 	.word	0x00004490


	//   ....[4]....
        /*0548*/ 	.word	0x00005ad0


	//----- nvinfo : EIATTR_MAX_THREADS
	.align		4
.L_1833:
        /*054c*/ 	.byte	0x04, 0x05
        /*054e*/ 	.short	(.L_1835 - .L_1834)
.L_1834:
        /*0550*/ 	.word	0x00000200
        /*0554*/ 	.word	0x00000001
        /*0558*/ 	.word	0x00000001


	//----- nvinfo : EIATTR_CRS_STACK_SIZE
	.align		4
.L_1835:
        /*055c*/ 	.byte	0x04, 0x1e
        /*055e*/ 	.short	(.L_1837 - .L_1836)
.L_1836:
        /*0560*/ 	.word	0x00000000


	//----- nvinfo : EIATTR_CBANK_PARAM_SIZE
	.align		4
.L_1837:
        /*0564*/ 	.byte	0x03, 0x19
        /*0566*/ 	.short	0x0b70


	//----- nvinfo : EIATTR_PARAM_CBANK
	.align		4
        /*0568*/ 	.byte	0x04, 0x0a
        /*056a*/ 	.short	(.L_1839 - .L_1838)
	.align		4
.L_1838:
        /*056c*/ 	.word	index@(.nv.constant0._ZN2at6native38_GLOBAL__N__9a469cfd_6_RNN_cu_eca79a6d6kernel18lstm_cell_backwardIddlLi1EEEvNS_4cuda6detail10TensorInfoIT_T1_EES9_S9_S9_S9_S9_S9_S8_S8_)
        /*0570*/ 	.short	0x0380
        /*0572*/ 	.short	0x0b70


	//----- nvinfo : EIATTR_SW_WAR
	.align		4
.L_1839:
        /*0574*/ 	.byte	0x04, 0x36
        /*0576*/ 	.short	(.L_1841 - .L_1840)
.L_1840:
        /*0578*/ 	.word	0x00000008
.L_1841:


//--------------------- .nv.info._ZN2at6native38_GLOBAL__N__9a469cfd_6_RNN_cu_eca79a6d6kernel18lstm_cell_backwardIddiLi2EEEvNS_4cuda6detail10TensorInfoIT_T1_EES9_S9_S9_S9_S9_S9_S8_S8_ --------------------------
	.section	.nv.info._ZN2at6native38_GLOBAL__N__9a469cfd_6_RNN_cu_eca79a6d6kernel18lstm_cell_backwardIddiLi2EEEvNS_4cuda6detail10TensorInfoIT_T1_EES9_S9_S9_S9_S9_S9_S8_S8_,"",@"SHT_CUDA_INFO"
	.sectionflags	@""
	.align	4


	//----- nvinfo : EIATTR_CUDA_API_VERSION
	.align		4
        /*0000*/ 	.byte	0x04, 0x37
        /*0002*/ 	.short	(.L_1843 - .L_1842)
.L_1842:
        /*0004*/ 	.word	0x00000082


	//----- nvinfo : EIATTR_KPARAM_INFO
	.align		4
.L_1843:
        /*0008*/ 	.byte	0x04, 0x17
        /*000a*/ 	.short	(.L_1845 - .L_1844)
.L_1844:
        /*000c*/ 	.word	0x00000000
        /*0010*/ 	.short	0x0008
        /*0012*/ 	.short	0x05ec
        /*0014*/ 	.byte	0x00, 0xf0, 0x11, 0x00


	//----- nvinfo : EIATTR_KPARAM_INFO
	.align		4
.L_1845:
        /*0018*/ 	.byte	0x04, 0x17
        /*001a*/ 	.short	(.L_1847 - .L_1846)
.L_1846:
        /*001c*/ 	.word	0x00000000
        /*0020*/ 	.short	0x0007
        /*0022*/ 	.short	0x05e8
        /*0024*/ 	.byte	0x00, 0xf0, 0x11, 0x00


	//----- nvinfo : EIATTR_KPARAM_INFO
	.align		4
.L_1847:
        /*0028*/ 	.byte	0x04, 0x17
        /*002a*/ 	.short	(.L_1849 - .L_1848)
.L_1848:
        /*002c*/ 	.word	0x00000000
        /*0030*/ 	.short	0x0006
        /*0032*/ 	.short	0x0510
        /*0034*/ 	.byte	0x00, 0xf0, 0x61, 0x03


	//----- nvinfo : EIATTR_KPARAM_INFO
	.align		4
.L_1849:
        /*0038*/ 	.byte	0x04, 0x17
        /*003a*/ 	.short	(.L_1851 - .L_1850)
.L_1850:
        /*003c*/ 	.word	0x00000000
        /*0040*/ 	.short	0x0005
        /*0042*/ 	.short	0x0438
        /*0044*/ 	.byte	0x00, 0xf0, 0x61, 0x03


	//----- nvinfo : EIATTR_KPARAM_INFO
	.align		4
.L_1851:
        /*0048*/ 	.byte	0x04, 0x17
        /*004a*/ 	.short	(.L_1853 - .L_1852)
.L_1852:
        /*004c*/ 	.word	0x00000000
        /*0050*/ 	.short	0x0004
        /*0052*/ 	.short	0x0360
        /*0054*/ 	.byte	0x00, 0xf0, 0x61, 0x03


	//----- nvinfo : EIATTR_KPARAM_INFO
	.align		4
.L_1853:
        /*0058*/ 	.byte	0x04, 0x17
        /*005a*/ 	.short	(.L_1855 - .L_1854)
.L_1854:
        /*005c*/ 	.word	0x00000000
        /*0060*/ 	.short	0x0003
        /*0062*/ 	.short	0x0288
        /*0064*/ 	.byte	0x00, 0xf0, 0x61, 0x03


	//----- nvinfo : EIATTR_KPARAM_INFO
	.align		4
.L_1855:
        /*0068*/ 	.byte	0x04, 0x17
        /*006a*/ 	.short	(.L_1857 - .L_1856)
.L_1856:
        /*006c*/ 	.word	0x00000000
        /*0070*/ 	.short	0x0002
        /*0072*/ 	.short	0x01b0
        /*0074*/ 	.byte	0x00, 0xf0, 0x61, 0x03


	//----- nvinfo : EIATTR_KPARAM_INFO
	.align		4
.L_1857:
        /*0078*/ 	.byte	0x04, 0x17
        /*007a*/ 	.short	(.L_1859 - .L_1858)
.L_1858:
        /*007c*/ 	.word	0x00000000
        /*0080*/ 	.short	0x0001
        /*0082*/ 	.short	0x00d8
        /*0084*/ 	.byte	0x00, 0xf0, 0x61, 0x03


	//----- nvinfo : EIATTR_KPARAM_INFO
	.align		4
.L_1859:
        /*0088*/ 	.byte	0x04, 0x17
        /*008a*/ 	.short	(.L_1861 - .L_1860)
.L_1860:
        /*008c*/ 	.word	0x00000000
        /*0090*/ 	.short	0x0000
        /*0092*/ 	.short	0x0000
        /*0094*/ 	.byte	0x00, 0xf0, 0x61, 0x03


	//----- nvinfo : EIATTR_SPARSE_MMA_MASK
	.align		4
.L_1861:
        /*0098*/ 	.byte	0x03, 0x50
        /*009a*/ 	.short	0x0000


	//----- nvinfo : EIATTR_MAXREG_COUNT
	.align		4
        /*009c*/ 	.byte	0x03, 0x1b
        /*009e*/ 	.short	0x0020


	//----- nvinfo : EIATTR_ANNOTATIONS
	.align		4
        /*00a0*/ 	.byte	0x04, 0x55
        /*00a2*/ 	.short	(.L_1863 - .L_1862)


	//   ....[0]....
.L_1862:
        /*00a4*/ 	.word	0x00000001
        /*00a8*/ 	.byte	0xa0, 0x02, 0x00, 0x00, 0x01, 0x00, 0x00, 0x00, 0xb0, 0x02, 0x00, 0x00


	//----- nvinfo : EIATTR_MERCURY_ISA_VERSION
	.align		4
.L_1863:
        /*00b4*/ 	.byte	0x03, 0x5f
        /*00b6*/ 	.short	0x0101


	//----- nvinfo : EIATTR_VRC_CTA_INIT_COUNT
	.align		4
        /*00b8*/ 	.byte	0x02, 0x4a
	.zero		1
	.zero		1


	//----- nvinfo : EIATTR_EXIT_INSTR_OFFSETS
	.align		4
        /*00bc*/ 	.byte	0x04, 0x1c
        /*00be*/ 	.short	(.L_1865 - .L_1864)


	//   ....[0]....
.L_1864:
        /*00c0*/ 	.word	0x00000080


	//   ....[1]....
        /*00c4*/ 	.word	0x00002260


	//----- nvinfo : EIATTR_MAX_THREADS
	.align		4
.L_1865:
        /*00c8*/ 	.byte	0x04, 0x05
        /*00ca*/ 	.short	(.L_1867 - .L_1866)
.L_1866:
        /*00cc*/ 	.word	0x00000200
        /*00d0*/ 	.word	0x00000001
        /*00d4*/ 	.word	0x00000001


	//----- nvinfo : EIATTR_CRS_STACK_SIZE
	.align		4
.L_1867:
        /*00d8*/ 	.byte	0x04, 0x1e
        /*00da*/ 	.short	(.L_1869 - .L_1868)
.L_1868:
        /*00dc*/ 	.word	0x00000000


	//----- nvinfo : EIATTR_CBANK_PARAM_SIZE
	.align		4
.L_1869:
        /*00e0*/ 	.byte	0x03, 0x19
        /*00e2*/ 	.short	0x05f0


	//----- nvinfo : EIATTR_PARAM_CBANK
	.align		4
        /*00e4*/ 	.byte	0x04, 0x0a
        /*00e6*/ 	.short	(.L_1871 - .L_1870)
	.align		4
.L_1870:
        /*00e8*/ 	.word	index@(.nv.constant0._ZN2at6native38_GLOBAL__N__9a469cfd_6_RNN_cu_eca79a6d6kernel18lstm_cell_backwardIddiLi2EEEvNS_4cuda6detail10TensorInfoIT_T1_EES9_S9_S9_S9_S9_S9_S8_S8_)
        /*00ec*/ 	.short	0x0380
        /*00ee*/ 	.short	0x05f0


	//----- nvinfo : EIATTR_SW_WAR
	.align		4
.L_1871:
        /*00f0*/ 	.byte	0x04, 0x36
        /*00f2*/ 	.short	(.L_1873 - .L_1872)
.L_1872:
        /*00f4*/ 	.word	0x00000008
.L_1873:


//--------------------- .nv.info._ZN2at6native38_GLOBAL__N__9a469cfd_6_RNN_cu_eca79a6d6kernel18lstm_cell_backwardIddiLi1EEEvNS_4cuda6detail10TensorInfoIT_T1_EES9_S9_S9_S9_S9_S9_S8_S8_ --------------------------
	.section	.nv.info._ZN2at6native38_GLOBAL__N__9a469cfd_6_RNN_cu_eca79a6d6kernel18lstm_cell_backwardIddiLi1EEEvNS_4cuda6detail10TensorInfoIT_T1_EES9_S9_S9_S9_S9_S9_S8_S8_,"",@"SHT_CUDA_INFO"
	.sectionflags	@""
	.align	4


	//----- nvinfo : EIATTR_CUDA_API_VERSION
	.align		4
        /*0000*/ 	.byte	0x04, 0x37
        /*0002*/ 	.short	(.L_1875 - .L_1874)
.L_1874:
        /*0004*/ 	.word	0x00000082


	//----- nvinfo : EIATTR_KPARAM_INFO
	.align		4
.L_1875:
        /*0008*/ 	.byte	0x04, 0x17
        /*000a*/ 	.short	(.L_1877 - .L_1876)
.L_1876:
        /*000c*/ 	.word	0x00000000
        /*0010*/ 	.short	0x0008
        /*0012*/ 	.short	0x05ec
        /*0014*/ 	.byte	0x00, 0xf0, 0x11, 0x00


	//----- nvinfo : EIATTR_KPARAM_INFO
	.align		4
.L_1877:
        /*0018*/ 	.byte	0x04, 0x17
        /*001a*/ 	.short	(.L_1879 - .L_1878)
.L_1878:
        /*001c*/ 	.word	0x00000000
        /*0020*/ 	.short	0x0007
        /*0022*/ 	.short	0x05e8
        /*0024*/ 	.byte	0x00, 0xf0, 0x11, 0x00


	//----- nvinfo : EIATTR_KPARAM_INFO
	.align		4
.L_1879:
        /*0028*/ 	.byte	0x04, 0x17
        /*002a*/ 	.short	(.L_1881 - .L_1880)
.L_1880:
        /*002c*/ 	.word	0x00000000
        /*0030*/ 	.short	0x0006
        /*0032*/ 	.short	0x0510
        /*0034*/ 	.byte	0x00, 0xf0, 0x61, 0x03


	//----- nvinfo : EIATTR_KPARAM_INFO
	.align		4
.L_1881:
        /*0038*/ 	.byte	0x04, 0x17
        /*003a*/ 	.short	(.L_1883 - .L_1882)
.L_1882:
        /*003c*/ 	.word	0x00000000
        /*0040*/ 	.short	0x0005
        /*0042*/ 	.short	0x0438
        /*0044*/ 	.byte	0x00, 0xf0, 0x61, 0x03


	//----- nvinfo : EIATTR_KPARAM_INFO
	.align		4
.L_1883:
        /*0048*/ 	.byte	0x04, 0x17
        /*004a*/ 	.short	(.L_1885 - .L_1884)
.L_1884:
        /*004c*/ 	.word	0x00000000
        /*0050*/ 	.short	0x0004
        /*0052*/ 	.short	0x0360
        /*0054*/ 	.byte	0x00, 0xf0, 0x61, 0x03


	//----- nvinfo : EIATTR_KPARAM_INFO
	.align		4
.L_1885:
        /*0058*/ 	.byte	0x04, 0x17
        /*005a*/ 	.short	(.L_1887 - .L_1886)
.L_1886:
        /*005c*/ 	.word	0x00000000
        /*0060*/ 	.short	0x0003
        /*0062*/ 	.short	0x0288
        /*0064*/ 	.byte	0x00, 0xf0, 0x61, 0x03


	//----- nvinfo : EIATTR_KPARAM_INFO
	.align		4
.L_1887:
        /*0068*/ 	.byte	0x04, 0x17
        /*006a*/ 	.short	(.L_1889 - .L_1888)
.L_1888:
        /*006c*/ 	.word	0x00000000
        /*0070*/ 	.short	0x0002
        /*0072*/ 	.short	0x01b0
        /*0074*/ 	.byte	0x00, 0xf0, 0x61, 0x03


	//----- nvinfo : EIATTR_KPARAM_INFO
	.align		4
.L_1889:
        /*0078*/ 	.byte	0x04, 0x17
        /*007a*/ 	.short	(.L_1891 - .L_1890)
.L_1890:
        /*007c*/ 	.word	0x00000000
        /*0080*/ 	.short	0x0001
        /*0082*/ 	.short	0x00d8
        /*0084*/ 	.byte	0x00, 0xf0, 0x61, 0x03


	//----- nvinfo : EIATTR_KPARAM_INFO
	.align		4
.L_1891:
        /*0088*/ 	.byte	0x04, 0x17
        /*008a*/ 	.short	(.L_1893 - .L_1892)
.L_1892:
        /*008c*/ 	.word	0x00000000
        /*0090*/ 	.short	0x0000
        /*0092*/ 	.short	0x0000
        /*0094*/ 	.byte	0x00, 0xf0, 0x61, 0x03


	//----- nvinfo : EIATTR_SPARSE_MMA_MASK
	.align		4
.L_1893:
        /*0098*/ 	.byte	0x03, 0x50
        /*009a*/ 	.short	0x0000


	//----- nvinfo : EIATTR_MAXREG_COUNT
	.align		4
        /*009c*/ 	.byte	0x03, 0x1b
        /*009e*/ 	.short	0x0020


	//----- nvinfo : EIATTR_MERCURY_ISA_VERSION
	.align		4
        /*00a0*/ 	.byte	0x03, 0x5f
        /*00a2*/ 	.short	0x0101


	//----- nvinfo : EIATTR_VRC_CTA_INIT_COUNT
	.align		4
        /*00a4*/ 	.byte	0x02, 0x4a
	.zero		1
	.zero		1


	//----- nvinfo : EIATTR_EXIT_INSTR_OFFSETS
	.align		4
        /*00a8*/ 	.byte	0x04, 0x1c
        /*00aa*/ 	.short	(.L_1895 - .L_1894)


	//   ....[0]....
.L_1894:
        /*00ac*/ 	.word	0x00000070


	//   ....[1]....
        /*00b0*/ 	.word	0x00000e40


	//   ....[2]....
        /*00b4*/ 	.word	0x00001b10


	//   ....[3]....
        /*00b8*/ 	.word	0x00002900


	//   ....[4]....
        /*00bc*/ 	.word	0x00003620


	//----- nvinfo : EIATTR_MAX_THREADS
	.align		4
.L_1895:
        /*00c0*/ 	.byte	0x04, 0x05
        /*00c2*/ 	.short	(.L_1897 - .L_1896)
.L_1896:
        /*00c4*/ 	.word	0x00000200
        /*00c8*/ 	.word	0x00000001
        /*00cc*/ 	.word	0x00000001


	//----- nvinfo : EIATTR_CRS_STACK_SIZE
	.align		4
.L_1897:
        /*00d0*/ 	.byte	0x04, 0x1e
        /*00d2*/ 	.short	(.L_1899 - .L_1898)
.L_1898:
        /*00d4*/ 	.word	0x00000000


	//----- nvinfo : EIATTR_CBANK_PARAM_SIZE
	.align		4
.L_1899:
        /*00d8*/ 	.byte	0x03, 0x19
        /*00da*/ 	.short	0x05f0


	//----- nvinfo : EIATTR_PARAM_CBANK
	.align		4
        /*00dc*/ 	.byte	0x04, 0x0a
        /*00de*/ 	.short	(.L_1901 - .L_1900)
	.align		4
.L_1900:
        /*00e0*/ 	.word	index@(.nv.constant0._ZN2at6native38_GLOBAL__N__9a469cfd_6_RNN_cu_eca79a6d6kernel18lstm_cell_backwardIddiLi1EEEvNS_4cuda6detail10TensorInfoIT_T1_EES9_S9_S9_S9_S9_S9_S8_S8_)
        /*00e4*/ 	.short	0x0380
        /*00e6*/ 	.short	0x05f0


	//----- nvinfo : EIATTR_SW_WAR
	.align		4
.L_1901:
        /*00e8*/ 	.byte	0x04, 0x36
        /*00ea*/ 	.short	(.L_1903 - .L_1902)
.L_1902:
        /*00ec*/ 	.word	0x00000008
.L_1903:


//--------------------- .nv.info._ZN2at6native38_GLOBAL__N__9a469cfd_6_RNN_cu_eca79a6d6kernel17lstm_cell_forwardIN3c108BFloat16EflLi2EEEvNS_4cuda6detail10TensorInfoIT_T1_EESB_SB_SB_SB_SB_SB_SB_SA_SA_ --------------------------
	.section	.nv.info._ZN2at6native38_GLOBAL__N__9a469cfd_6_RNN_cu_eca79a6d6kernel17lstm_cell_forwardIN3c108BFloat16EflLi2EEEvNS_4cuda6detail10TensorInfoIT_T1_EESB_SB_SB_SB_SB_SB_SB_SA_SA_,"",@"SHT_CUDA_INFO"
	.sectionflags	@""
	.align	4


	//----- nvinfo : EIATTR_CUDA_API_VERSION
	.align		4
        /*0000*/ 	.byte	0x04, 0x37
        /*0002*/ 	.short	(.L_1905 - .L_1904)
.L_1904:
        /*0004*/ 	.word	0x00000082


	//----- nvinfo : EIATTR_KPARAM_INFO
	.align		4
.L_1905:
        /*0008*/ 	.byte	0x04, 0x17
        /*000a*/ 	.short	(.L_1907 - .L_1906)
.L_1906:
        /*000c*/ 	.word	0x00000000
        /*0010*/ 	.short	0x0009
        /*0012*/ 	.short	0x0d08
        /*0014*/ 	.byte	0x00, 0xf0, 0x21, 0x00


	//----- nvinfo : EIATTR_KPARAM_INFO
	.align		4
.L_1907:
        /*0018*/ 	.byte	0x04, 0x17
        /*001a*/ 	.short	(.L_1909 - .L_1908)
.L_1908:
        /*001c*/ 	.word	0x00000000
        /*0020*/ 	.short	0x0008
        /*0022*/ 	.short	0x0d00
        /*0024*/ 	.byte	0x00, 0xf0, 0x21, 0x00


	//----- nvinfo : EIATTR_KPARAM_INFO
	.align		4
.L_1909:
        /*0028*/ 	.byte	0x04, 0x17
        /*002a*/ 	.short	(.L_1911 - .L_1910)
.L_1910:
        /*002c*/ 	.word	0x00000000
        /*0030*/ 	.short	0x0007
        /*0032*/ 	.short	0x0b60
        /*0034*/ 	.byte	0x00, 0xf0, 0x81, 0x06


	//----- nvinfo : EIATTR_KPARAM_INFO
	.align		4
.L_1911:
        /*0038*/ 	.byte	0x04, 0x17
        /*003a*/ 	.short	(.L_1913 - .L_1912)
.L_1912:
        /*003c*/ 	.word	0x00000000
        /*0040*/ 	.short	0x0006
        /*0042*/ 	.short	0x09c0
        /*0044*/ 	.byte	0x00, 0xf0, 0x81, 0x06


	//----- nvinfo : EIATTR_KPARAM_INFO
	.align		4
.L_1913:
        /*0048*/ 	.byte	0x04, 0x17
        /*004a*/ 	.short	(.L_1915 - .L_1914)
.L_1914:
        /*004c*/ 	.word	0x00000000
        /*0050*/ 	.short	0x0005
        /*0052*/ 	.short	0x0820
        /*0054*/ 	.byte	0x00, 0xf0, 0x81, 0x06


	//----- nvinfo : EIATTR_KPARAM_INFO
	.align		4
.L_1915:
        /*0058*/ 	.byte	0x04, 0x17
        /*005a*/ 	.short	(.L_1917 - .L_1916)
.L_1916:
        /*005c*/ 	.word	0x00000000
        /*0060*/ 	.short	0x0004
        /*0062*/ 	.short	0x0680
        /*0064*/ 	.byte	0x00, 0xf0, 0x81, 0x06


	//----- nvinfo : EIATTR_KPARAM_INFO
	.align		4
.L_1917:
        /*0068*/ 	.byte	0x04, 0x17
        /*006a*/ 	.short	(.L_1919 - .L_1918)
.L_1918:
        /*006c*/ 	.word	0x00000000
        /*0070*/ 	.short	0x0003
        /*0072*/ 	.short	0x04e0
        /*0074*/ 	.byte	0x00, 0xf0, 0x81, 0x06


	//----- nvinfo : EIATTR_KPARAM_INFO
	.align		4
.L_1919:
        /*0078*/ 	.byte	0x04, 0x17
        /*007a*/ 	.short	(.L_1921 - .L_1920)
.L_1920:
        /*007c*/ 	.word	0x00000000
        /*0080*/ 	.short	0x0002
        /*0082*/ 	.short	0x0340
        /*0084*/ 	.byte	0x00, 0xf0, 0x81, 0x06


	//----- nvinfo : EIATTR_KPARAM_INFO
	.align		4
.L_1921:
        /*0088*/ 	.byte	0x04, 0x17
        /*008a*/ 	.short	(.L_1923 - .L_1922)
.L_1922:
        /*008c*/ 	.word	0x00000000
        /*0090*/ 	.short	0x0001
        /*0092*/ 	.short	0x01a0
        /*0094*/ 	.byte	0x00, 0xf0, 0x81, 0x06


	//----- nvinfo : EIATTR_KPARAM_INFO
	.align		4
.L_1923:
        /*0098*/ 	.byte	0x04, 0x17
        /*009a*/ 	.short	(.L_1925 - .L_1924)
.L_1924:
        /*009c*/ 	.word	0x00000000
        /*00a0*/ 	.short	0x0000
        /*00a2*/ 	.short	0x0000
        /*00a4*/ 	.byte	0x00, 0xf0, 0x81, 0x06


	//----- nvinfo : EIATTR_SPARSE_MMA_MASK
	.align		4
.L_1925:
        /*00a8*/ 	.byte	0x03, 0x50
        /*00aa*/ 	.short	0x0000


	//----- nvinfo : EIATTR_MAXREG_COUNT
	.align		4
        /*00ac*/ 	.byte	0x03, 0x1b
        /*00ae*/ 	.short	0x0020


	//----- nvinfo : EIATTR_ANNOTATIONS
	.align		4
        /*00b0*/ 	.byte	0x04, 0x55
        /*00b2*/ 	.short	(.L_1927 - .L_1926)


	//   ....[0]....
.L_1926:
        /* <DEDUP_REMOVED lines=16> */


	//----- nvinfo : EIATTR_MERCURY_ISA_VERSION
	.align		4
.L_1927:
        /*01a4*/ 	.byte	0x03, 0x5f
        /*01a6*/ 	.short	0x0101


	//----- nvinfo : EIATTR_VRC_CTA_INIT_COUNT
	.align		4
        /*01a8*/ 	.byte	0x02, 0x4a
	.zero		1
	.zero		1


	//----- nvinfo : EIATTR_EXIT_INSTR_OFFSETS
	.align		4
        /*01ac*/ 	.byte	0x04, 0x1c
        /*01ae*/ 	.short	(.L_1929 - .L_1928)


	//   ....[0]....
.L_1928:
        /*01b0*/ 	.word	0x000002c0


	//   ....[1]....
        /*01b4*/ 	.word	0x00004b50


	//----- nvinfo : EIATTR_MAX_THREADS
	.align		4
.L_1929:
        /*01b8*/ 	.byte	0x04, 0x05
        /*01ba*/ 	.short	(.L_1931 - .L_1930)
.L_1930:
        /*01bc*/ 	.word	0x00000200
        /*01c0*/ 	.word	0x00000001
        /*01c4*/ 	.word	0x00000001


	//----- nvinfo : EIATTR_CRS_STACK_SIZE
	.align		4
.L_1931:
        /*01c8*/ 	.byte	0x04, 0x1e
        /*01ca*/ 	.short	(.L_1933 - .L_1932)
.L_1932:
        /*01cc*/ 	.word	0x00000000


	//----- nvinfo : EIATTR_CBANK_PARAM_SIZE
	.align		4
.L_1933:
        /*01d0*/ 	.byte	0x03, 0x19
        /*01d2*/ 	.short	0x0d10


	//----- nvinfo : EIATTR_PARAM_CBANK
	.align		4
        /*01d4*/ 	.byte	0x04, 0x0a
        /*01d6*/ 	.short	(.L_1935 - .L_1934)
	.align		4
.L_1934:
        /*01d8*/ 	.word	index@(.nv.constant0._ZN2at6native38_GLOBAL__N__9a469cfd_6_RNN_cu_eca79a6d6kernel17lstm_cell_forwardIN3c108BFloat16EflLi2EEEvNS_4cuda6detail10TensorInfoIT_T1_EESB_SB_SB_SB_SB_SB_SB_SA_SA_)
        /*01dc*/ 	.short	0x0380
        /*01de*/ 	.short	0x0d10


	//----- nvinfo : EIATTR_SW_WAR
	.align		4
.L_1935:
        /*01e0*/ 	.byte	0x04, 0x36
        /*01e2*/ 	.short	(.L_1937 - .L_1936)
.L_1936:
        /*01e4*/ 	.word	0x00000008
.L_1937:


//--------------------- .nv.info._ZN2at6native38_GLOBAL__N__9a469cfd_6_RNN_cu_eca79a6d6kernel17lstm_cell_forwardIN3c108BFloat16EflLi1EEEvNS_4cuda6detail10TensorInfoIT_T1_EESB_SB_SB_SB_SB_SB_SB_SA_SA_ --------------------------
	.section	.nv.info._ZN2at6native38_GLOBAL__N__9a469cfd_6_RNN_cu_eca79a6d6kernel17lstm_cell_forwardIN3c108BFloat16EflLi1EEEvNS_4cuda6detail10TensorInfoIT_T1_EESB_SB_SB_SB_SB_SB_SB_SA_SA_,"",@"SHT_CUDA_INFO"
	.sectionflags	@""
	.align	4


	//----- nvinfo : EIATTR_CUDA_API_VERSION
	.align		4
        /*0000*/ 	.byte	0x04, 0x37
        /*0002*/ 	.short	(.L_1939 - .L_1938)
.L_1938:
        /*0004*/ 	.word	0x00000082


	//----- nvinfo : EIATTR_KPARAM_INFO
	.align		4
.L_1939:
        /*0008*/ 	.byte	0x04, 0x17
        /*000a*/ 	.short	(.L_1941 - .L_1940)
.L_1940:
        /*000c*/ 	.word	0x00000000
        /*0010*/ 	.short	0x0009
        /*0012*/ 	.short	0x0d08
        /*0014*/ 	.byte	0x00, 0xf0, 0x21, 0x00


	//----- nvinfo : EIATTR_KPARAM_INFO
	.align		4
.L_1941:
        /*0018*/ 	.byte	0x04, 0x17
        /*001a*/ 	.short	(.L_1943 - .L_1942)
.L_1942:
        /*001c*/ 	.word	0x00000000
        /*0020*/ 	.short	0x0008
        /*0022*/ 	.short	0x0d00
        /*0024*/ 	.byte	0x00, 0xf0, 0x21, 0x00


	//----- nvinfo : EIATTR_KPARAM_INFO
	.align		4
.L_1943:
        /*0028*/ 	.byte	0x04, 0x17
        /*002a*/ 	.short	(.L_1945 - .L_1944)
.L_1944:
        /*002c*/ 	.word	0x00000000
        /*0030*/ 	.short	0x0007
        /*0032*/ 	.short	0x0b60
        /*0034*/ 	.byte	0x00, 0xf0, 0x81, 0x06


	//----- nvinfo : EIATTR_KPARAM_INFO
	.align		4
.L_1945:
        /*0038*/ 	.byte	0x04, 0x17
        /*003a*/ 	.short	(.L_1947 - .L_1946)
.L_1946:
        /*003c*/ 	.word	0x00000000
        /*0040*/ 	.short	0x0006
        /*0042*/ 	.short	0x09c0
        /*0044*/ 	.byte	0x00, 0xf0, 0x81, 0x06


	//----- nvinfo : EIATTR_KPARAM_INFO
	.align		4
.L_1947:
        /*0048*/ 	.byte	0x04, 0x17
        /*004a*/ 	.short	(.L_1949 - .L_1948)
.L_1948:
        /*004c*/ 	.word	0x00000000
        /*0050*/ 	.short	0x0005
        /*0052*/ 	.short	0x0820
        /*0054*/ 	.byte	0x00, 0xf0, 0x81, 0x06


	//----- nvinfo : EIATTR_KPARAM_INFO
	.align		4
.L_1949:
        /*0058*/ 	.byte	0x04, 0x17
        /*005a*/ 	.short	(.L_1951 - .L_1950)
.L_1950:
        /*005c*/ 	.word	0x00000000
        /*0060*/ 	.short	0x0004
        /*0062*/ 	.short	0x0680
        /*0064*/ 	.byte	0x00, 0xf0, 0x81, 0x06


	//----- nvinfo : EIATTR_KPARAM_INFO
	.align		4
.L_1951:
        /*0068*/ 	.byte	0x04, 0x17
        /*006a*/ 	.short	(.L_1953 - .L_1952)
.L_1952:
        /*006c*/ 	.word	0x00000000
        /*0070*/ 	.short	0x0003
        /*0072*/ 	.short	0x04e0
        /*0074*/ 	.byte	0x00, 0xf0, 0x81, 0x06


	//----- nvinfo : EIATTR_KPARAM_INFO
	.align		4
.L_1953:
        /*0078*/ 	.byte	0x04, 0x17
        /*007a*/ 	.short	(.L_1955 - .L_1954)
.L_1954:
        /*007c*/ 	.word	0x00000000
        /*0080*/ 	.short	0x0002
        /*0082*/ 	.short	0x0340
        /*0084*/ 	.byte	0x00, 0xf0, 0x81, 0x06


	//----- nvinfo : EIATTR_KPARAM_INFO
	.align		4
.L_1955:
        /*0088*/ 	.byte	0x04, 0x17
        /*008a*/ 	.short	(.L_1957 - .L_1956)
.L_1956:
        /*008c*/ 	.word	0x00000000
        /*0090*/ 	.short	0x0001
        /*0092*/ 	.short	0x01a0
        /*0094*/ 	.byte	0x00, 0xf0, 0x81, 0x06


	//----- nvinfo : EIATTR_KPARAM_INFO
	.align		4
.L_1957:
        /*0098*/ 	.byte	0x04, 0x17
        /*009a*/ 	.short	(.L_1959 - .L_1958)
.L_1958:
        /*009c*/ 	.word	0x00000000
        /*00a0*/ 	.short	0x0000
        /*00a2*/ 	.short	0x0000
        /*00a4*/ 	.byte	0x00, 0xf0, 0x81, 0x06


	//----- nvinfo : EIATTR_SPARSE_MMA_MASK
	.align		4
.L_1959:
        /*00a8*/ 	.byte	0x03, 0x50
        /*00aa*/ 	.short	0x0000


	//----- nvinfo : EIATTR_MAXREG_COUNT
	.align		4
        /*00ac*/ 	.byte	0x03, 0x1b
        /*00ae*/ 	.short	0x0020


	//----- nvinfo : EIATTR_ANNOTATIONS
	.align		4
        /*00b0*/ 	.byte	0x04, 0x55
        /*00b2*/ 	.short	(.L_1961 - .L_1960)


	//   ....[0]....
.L_1960:
        /* <DEDUP_REMOVED lines=19> */


	//----- nvinfo : EIATTR_MERCURY_ISA_VERSION
	.align		4
.L_1961:
        /*01d4*/ 	.byte	0x03, 0x5f
        /*01d6*/ 	.short	0x0101


	//----- nvinfo : EIATTR_VRC_CTA_INIT_COUNT
	.align		4
        /*01d8*/ 	.byte	0x02, 0x4a
	.zero		1
	.zero		1


	//----- nvinfo : EIATTR_EXIT_INSTR_OFFSETS
	.align		4
        /*01dc*/ 	.byte	0x04, 0x1c
        /*01de*/ 	.short	(.L_1963 - .L_1962)


	//   ....[0]....
.L_1962:
        /*01e0*/ 	.word	0x00000090


	//   ....[1]....
        /*01e4*/ 	.word	0x000017c0


	//   ....[2]....
        /*01e8*/ 	.word	0x00002850


	//----- nvinfo : EIATTR_MAX_THREADS
	.align		4
.L_1963:
        /*01ec*/ 	.byte	0x04, 0x05
        /*01ee*/ 	.short	(.L_1965 - .L_1964)
.L_1964:
        /*01f0*/ 	.word	0x00000200
        /*01f4*/ 	.word	0x00000001
        /*01f8*/ 	.word	0x00000001


	//----- nvinfo : EIATTR_CRS_STACK_SIZE
	.align		4
.L_1965:
        /*01fc*/ 	.byte	0x04, 0x1e
        /*01fe*/ 	.short	(.L_1967 - .L_1966)
.L_1966:
        /*0200*/ 	.word	0x00000000


	//----- nvinfo : EIATTR_CBANK_PARAM_SIZE
	.align		4
.L_1967:
        /*0204*/ 	.byte	0x03, 0x19
        /*0206*/ 	.short	0x0d10


	//----- nvinfo : EIATTR_PARAM_CBANK
	.align		4
        /*0208*/ 	.byte	0x04, 0x0a
        /*020a*/ 	.short	(.L_1969 - .L_1968)
	.align		4
.L_1968:
        /*020c*/ 	.word	index@(.nv.constant0._ZN2at6native38_GLOBAL__N__9a469cfd_6_RNN_cu_eca79a6d6kernel17lstm_cell_forwardIN3c108BFloat16EflLi1EEEvNS_4cuda6detail10TensorInfoIT_T1_EESB_SB_SB_SB_SB_SB_SB_SA_SA_)
        /*0210*/ 	.short	0x0380
        /*0212*/ 	.short	0x0d10


	//----- nvinfo : EIATTR_SW_WAR
	.align		4
.L_1969:
        /*0214*/ 	.byte	0x04, 0x36
        /*0216*/ 	.short	(.L_1971 - .L_1970)
.L_1970:
        /*0218*/ 	.word	0x00000008
.L_1971:


//--------------------- .nv.info._ZN2at6native38_GLOBAL__N__9a469cfd_6_RNN_cu_eca79a6d6kernel17lstm_cell_forwardIN3c108BFloat16EfiLi2EEEvNS_4cuda6detail10TensorInfoIT_T1_EESB_SB_SB_SB_SB_SB_SB_SA_SA_ --------------------------
	.section	.nv.info._ZN2at6native38_GLOBAL__N__9a469cfd_6_RNN_cu_eca79a6d6kernel17lstm_cell_forwardIN3c108BFloat16EfiLi2EEEvNS_4cuda6detail10TensorInfoIT_T1_EESB_SB_SB_SB_SB_SB_SB_SA_SA_,"",@"SHT_CUDA_INFO"
	.sectionflags	@""
	.align	4


	//----- nvinfo : EIATTR_CUDA_API_VERSION
	.align		4
        /*0000*/ 	.byte	0x04, 0x37
        /*0002*/ 	.short	(.L_1973 - .L_1972)
.L_1972:
        /*0004*/ 	.word	0x00000082


	//----- nvinfo : EIATTR_KPARAM_INFO
	.align		4
.L_1973:
        /*0008*/ 	.byte	0x04, 0x17
        /*000a*/ 	.short	(.L_1975 - .L_1974)
.L_1974:
        /*000c*/ 	.word	0x00000000
        /*0010*/ 	.short	0x0009
        /*0012*/ 	.short	0x06c4
        /*0014*/ 	.byte	0x00, 0xf0, 0x11, 0x00


	//----- nvinfo : EIATTR_KPARAM_INFO
	.align		4
.L_1975:
        /*0018*/ 	.byte	0x04, 0x17
        /*001a*/ 	.short	(.L_1977 - .L_1976)
.L_1976:
        /*001c*/ 	.word	0x00000000
        /*0020*/ 	.short	0x0008
        /*0022*/ 	.short	0x06c0
        /*0024*/ 	.byte	0x00, 0xf0, 0x11, 0x00


	//----- nvinfo : EIATTR_KPARAM_INFO
	.align		4
.L_1977:
        /*0028*/ 	.byte	0x04, 0x17
        /*002a*/ 	.short	(.L_1979 - .L_1978)
.L_1978:
        /*002c*/ 	.word	0x00000000
        /*0030*/ 	.short	0x0007
        /*0032*/ 	.short	0x05e8
        /*0034*/ 	.byte	0x00, 0xf0, 0x61, 0x03


	//----- nvinfo : EIATTR_KPARAM_INFO
	.align		4
.L_1979:
        /*0038*/ 	.byte	0x04, 0x17
        /*003a*/ 	.short	(.L_1981 - .L_1980)
.L_1980:
        /*003c*/ 	.word	0x00000000
        /*0040*/ 	.short	0x0006
        /*0042*/ 	.short	0x0510
        /*0044*/ 	.byte	0x00, 0xf0, 0x61, 0x03


	//----- nvinfo : EIATTR_KPARAM_INFO
	.align		4
.L_1981:
        /*0048*/ 	.byte	0x04, 0x17
        /*004a*/ 	.short	(.L_1983 - .L_1982)
.L_1982:
        /*004c*/ 	.word	0x00000000
        /*0050*/ 	.short	0x0005
        /*0052*/ 	.short	0x0438
        /*0054*/ 	.byte	0x00, 0xf0, 0x61, 0x03


	//----- nvinfo : EIATTR_KPARAM_INFO
	.align		4
.L_1983:
        /*0058*/ 	.byte	0x04, 0x17
        /*005a*/ 	.short	(.L_1985 - .L_1984)
.L_1984:
        /*005c*/ 	.word	0x00000000
        /*0060*/ 	.short	0x0004
        /*0062*/ 	.short	0x0360
        /*0064*/ 	.byte	0x00, 0xf0, 0x61, 0x03


	//----- nvinfo : EIATTR_KPARAM_INFO
	.align		4
.L_1985:
        /*0068*/ 	.byte	0x04, 0x17
        /*006a*/ 	.short	(.L_1987 - .L_1986)
.L_1986:
        /*006c*/ 	.word	0x00000000
        /*0070*/ 	.short	0x0003
        /*0072*/ 	.short	0x0288
        /*0074*/ 	.byte	0x00, 0xf0, 0x61, 0x03


	//----- nvinfo : EIATTR_KPARAM_INFO
	.align		4
.L_1987:
        /*0078*/ 	.byte	0x04, 0x17
        /*007a*/ 	.short	(.L_1989 - .L_1988)
.L_1988:
        /*007c*/ 	.word	0x00000000
        /*0080*/ 	.short	0x0002
        /*0082*/ 	.short	0x01b0
        /*0084*/ 	.byte	0x00, 0xf0, 0x61, 0x03


	//----- nvinfo : EIATTR_KPARAM_INFO
	.align		4
.L_1989:
        /*0088*/ 	.byte	0x04, 0x17
        /*008a*/ 	.short	(.L_1991 - .L_1990)
.L_1990:
        /*008c*/ 	.word	0x00000000
        /*0090*/ 	.short	0x0001
        /*0092*/ 	.short	0x00d8
        /*0094*/ 	.byte	0x00, 0xf0, 0x61, 0x03


	//----- nvinfo : EIATTR_KPARAM_INFO
	.align		4
.L_1991:
        /*0098*/ 	.byte	0x04, 0x17
        /*009a*/ 	.short	(.L_1993 - .L_1992)
.L_1992:
        /*009c*/ 	.word	0x00000000
        /*00a0*/ 	.short	0x0000
        /*00a2*/ 	.short	0x0000
        /*00a4*/ 	.byte	0x00, 0xf0, 0x61, 0x03


	//----- nvinfo : EIATTR_SPARSE_MMA_MASK
	.align		4
.L_1993:
        /*00a8*/ 	.byte	0x03, 0x50
        /*00aa*/ 	.short	0x0000


	//----- nvinfo : EIATTR_MAXREG_COUNT
	.align		4
        /*00ac*/ 	.byte	0x03, 0x1b
        /*00ae*/ 	.short	0x0020


	//----- nvinfo : EIATTR_ANNOTATIONS
	.align		4
        /*00b0*/ 	.byte	0x04, 0x55
        /*00b2*/ 	.short	(.L_1995 - .L_1994)


	//   ....[0]....
.L_1994:
        /*00b4*/ 	.word	0x00000001
        /*00b8*/ 	.byte	0xa0, 0x02, 0x00, 0x00, 0x01, 0x00, 0x00, 0x00, 0xb0, 0x02, 0x00, 0x00, 0x01, 0x00, 0x00, 0x00
        /*00c8*/ 	.byte	0x20, 0x03, 0x00, 0x00, 0x01, 0x00, 0x00, 0x00, 0x80, 0x05, 0x00, 0x00, 0x01, 0x00, 0x00, 0x00
        /*00d8*/ 	.byte	0xb0, 0x10, 0x00, 0x00, 0x01, 0x00, 0x00, 0x00, 0x30, 0x11, 0x00, 0x00, 0x01, 0x00, 0x00, 0x00
        /*00e8*/ 	.byte	0x70, 0x13, 0x00, 0x00, 0x01, 0x00, 0x00, 0x00, 0x20, 0x15, 0x00, 0x00


	//----- nvinfo : EIATTR_MERCURY_ISA_VERSION
	.align		4
.L_1995:
        /*00f4*/ 	.byte	0x03, 0x5f
        /*00f6*/ 	.short	0x0101


	//----- nvinfo : EIATTR_VRC_CTA_INIT_COUNT
	.align		4
        /*00f8*/ 	.byte	0x02, 0x4a
	.zero		1
	.zero		1


	//----- nvinfo : EIATTR_EXIT_INSTR_OFFSETS
	.align		4
        /*00fc*/ 	.byte	0x04, 0x1c
        /*00fe*/ 	.short	(.L_1997 - .L_1996)


	//   ....[0]....
.L_1996:
        /*0100*/ 	.word	0x00000080


	//   ....[1]....
        /*0104*/ 	.word	0x00002170


	//----- nvinfo : EIATTR_MAX_THREADS
	.align		4
.L_1997:
        /*0108*/ 	.byte	0x04, 0x05
        /*010a*/ 	.short	(.L_1999 - .L_1998)
.L_1998:
        /*010c*/ 	.word	0x00000200
        /*0110*/ 	.word	0x00000001
        /*0114*/ 	.word	0x00000001


	//----- nvinfo : EIATTR_CRS_STACK_SIZE
	.align		4
.L_1999:
        /*0118*/ 	.byte	0x04, 0x1e
        /*011a*/ 	.short	(.L_2001 - .L_2000)
.L_2000:
        /*011c*/ 	.word	0x00000000


	//----- nvinfo : EIATTR_CBANK_PARAM_SIZE
	.align		4
.L_2001:
        /*0120*/ 	.byte	0x03, 0x19
        /*0122*/ 	.short	0x06c8


	//----- nvinfo : EIATTR_PARAM_CBANK
	.align		4
        /*0124*/ 	.byte	0x04, 0x0a
        /*0126*/ 	.short	(.L_2003 - .L_2002)
	.align		4
.L_2002:
        /*0128*/ 	.word	index@(.nv.constant0._ZN2at6native38_GLOBAL__N__9a469cfd_6_RNN_cu_eca79a6d6kernel17lstm_cell_forwardIN3c108BFloat16EfiLi2EEEvNS_4cuda6detail10TensorInfoIT_T1_EESB_SB_SB_SB_SB_SB_SB_SA_SA_)
        /*012c*/ 	.short	0x0380
        /*012e*/ 	.short	0x06c8


	//----- nvinfo : EIATTR_SW_WAR
	.align		4
.L_2003:
        /*0130*/ 	.byte	0x04, 0x36
        /*0132*/ 	.short	(.L_2005 - .L_2004)
.L_2004:
        /*0134*/ 	.word	0x00000008
.L_2005:


//--------------------- .nv.info._ZN2at6native38_GLOBAL__N__9a469cfd_6_RNN_cu_eca79a6d6kernel17lstm_cell_forwardIN3c108BFloat16EfiLi1EEEvNS_4cuda6detail10TensorInfoIT_T1_EESB_SB_SB_SB_SB_SB_SB_SA_SA_ --------------------------
	.section	.nv.info._ZN2at6native38_GLOBAL__N__9a469cfd_6_RNN_cu_eca79a6d6kernel17lstm_cell_forwardIN3c108BFloat16EfiLi1EEEvNS_4cuda6detail10TensorInfoIT_T1_EESB_SB_SB_SB_SB_SB_SB_SA_SA_,"",@"SHT_CUDA_INFO"
	.sectionflags	@""
	.align	4


	//----- nvinfo : EIATTR_CUDA_API_VERSION
	.align		4
        /*0000*/ 	.byte	0x04, 0x37
        /*0002*/ 	.short	(.L_2007 - .L_2006)
.L_2006:
        /*0004*/ 	.word	0x00000082


	//----- nvinfo : EIATTR_KPARAM_INFO
	.align		4
.L_2007:
        /*0008*/ 	.byte	0x04, 0x17
        /*000a*/ 	.short	(.L_2009 - .L_2008)
.L_2008:
        /*000c*/ 	.word	0x00000000
        /*0010*/ 	.short	0x0009
        /*0012*/ 	.short	0x06c4
        /*0014*/ 	.byte	0x00, 0xf0, 0x11, 0x00


	//----- nvinfo : EIATTR_KPARAM_INFO
	.align		4
.L_2009:
        /*0018*/ 	.byte	0x04, 0x17
        /*001a*/ 	.short	(.L_2011 - .L_2010)
.L_2010:
        /*001c*/ 	.word	0x00000000
        /*0020*/ 	.short	0x0008
        /*0022*/ 	.short	0x06c0
        /*0024*/ 	.byte	0x00, 0xf0, 0x11, 0x00


	//----- nvinfo : EIATTR_KPARAM_INFO
	.align		4
.L_2011:
        /*0028*/ 	.byte	0x04, 0x17
        /*002a*/ 	.short	(.L_2013 - .L_2012)
.L_2012:
        /*002c*/ 	.word	0x00000000
        /*0030*/ 	.short	0x0007
        /*0032*/ 	.short	0x05e8
        /*0034*/ 	.byte	0x00, 0xf0, 0x61, 0x03


	//----- nvinfo : EIATTR_KPARAM_INFO
	.align		4
.L_2013:
        /*0038*/ 	.byte	0x04, 0x17
        /*003a*/ 	.short	(.L_2015 - .L_2014)
.L_2014:
        /*003c*/ 	.word	0x00000000
        /*0040*/ 	.short	0x0006
        /*0042*/ 	.short	0x0510
        /*0044*/ 	.byte	0x00, 0xf0, 0x61, 0x03


	//----- nvinfo : EIATTR_KPARAM_INFO
	.align		4
.L_2015:
        /*0048*/ 	.byte	0x04, 0x17
        /*004a*/ 	.short	(.L_2017 - .L_2016)
.L_2016:
        /*004c*/ 	.word	0x00000000
        /*0050*/ 	.short	0x0005
        /*0052*/ 	.short	0x0438
        /*0054*/ 	.byte	0x00, 0xf0, 0x61, 0x03


	//----- nvinfo : EIATTR_KPARAM_INFO
	.align		4
.L_2017:
        /*0058*/ 	.byte	0x04, 0x17
        /*005a*/ 	.short	(.L_2019 - .L_2018)
.L_2018:
        /*005c*/ 	.word	0x00000000
        /*0060*/ 	.short	0x0004
        /*0062*/ 	.short	0x0360
        /*0064*/ 	.byte	0x00, 0xf0, 0x61, 0x03


	//----- nvinfo : EIATTR_KPARAM_INFO
	.align		4
.L_2019:
        /*0068*/ 	.byte	0x04, 0x17
        /*006a*/ 	.short	(.L_2021 - .L_2020)
.L_2020:
        /*006c*/ 	.word	0x00000000
        /*0070*/ 	.short	0x0003
        /*0072*/ 	.short	0x0288
        /*0074*/ 	.byte	0x00, 0xf0, 0x61, 0x03


	//----- nvinfo : EIATTR_KPARAM_INFO
	.align		4
.L_2021:
        /*0078*/ 	.byte	0x04, 0x17
        /*007a*/ 	.short	(.L_2023 - .L_2022)
.L_2022:
        /*007c*/ 	.word	0x00000000
        /*0080*/ 	.short	0x0002
        /*0082*/ 	.short	0x01b0
        /*0084*/ 	.byte	0x00, 0xf0, 0x61, 0x03


	//----- nvinfo : EIATTR_KPARAM_INFO
	.align		4
.L_2023:
        /*0088*/ 	.byte	0x04, 0x17
        /*008a*/ 	.short	(.L_2025 - .L_2024)
.L_2024:
        /*008c*/ 	.word	0x00000000
        /*0090*/ 	.short	0x0001
        /*0092*/ 	.short	0x00d8
        /*0094*/ 	.byte	0x00, 0xf0, 0x61, 0x03


	//----- nvinfo : EIATTR_KPARAM_INFO
	.align		4
.L_2025:
        /*0098*/ 	.byte	0x04, 0x17
        /*009a*/ 	.short	(.L_2027 - .L_2026)
.L_2026:
        /*009c*/ 	.word	0x00000000
        /*00a0*/ 	.short	0x0000
        /*00a2*/ 	.short	0x0000
        /*00a4*/ 	.byte	0x00, 0xf0, 0x61, 0x03


	//----- nvinfo : EIATTR_SPARSE_MMA_MASK
	.align		4
.L_2027:
        /*00a8*/ 	.byte	0x03, 0x50
        /*00aa*/ 	.short	0x0000


	//----- nvinfo : EIATTR_MAXREG_COUNT
	.align		4
        /*00ac*/ 	.byte	0x03, 0x1b
        /*00ae*/ 	.short	0x0020


	//----- nvinfo : EIATTR_MERCURY_ISA_VERSION
	.align		4
        /*00b0*/ 	.byte	0x03, 0x5f
        /*00b2*/ 	.short	0x0101


	//----- nvinfo : EIATTR_VRC_CTA_INIT_COUNT
	.align		4
        /*00b4*/ 	.byte	0x02, 0x4a
	.zero		1
	.zero		1


	//----- nvinfo : EIATTR_EXIT_INSTR_OFFSETS
	.align		4
        /*00b8*/ 	.byte	0x04, 0x1c
        /*00ba*/ 	.short	(.L_2029 - .L_2028)


	//   ....[0]....
.L_2028:
        /*00bc*/ 	.word	0x00000070


	//   ....[1]....
        /*00c0*/ 	.word	0x00000c70


	//   ....[2]....
        /*00c4*/ 	.word	0x00001550


	//----- nvinfo : EIATTR_MAX_THREADS
	.align		4
.L_2029:
        /*00c8*/ 	.byte	0x04, 0x05
        /*00ca*/ 	.short	(.L_2031 - .L_2030)
.L_2030:
        /*00cc*/ 	.word	0x00000200
        /*00d0*/ 	.word	0x00000001
        /*00d4*/ 	.word	0x00000001


	//----- nvinfo : EIATTR_CRS_STACK_SIZE
	.align		4
.L_2031:
        /*00d8*/ 	.byte	0x04, 0x1e
        /*00da*/ 	.short	(.L_2033 - .L_2032)
.L_2032:
        /*00dc*/ 	.word	0x00000000


	//----- nvinfo : EIATTR_CBANK_PARAM_SIZE
	.align		4
.L_2033:
        /*00e0*/ 	.byte	0x03, 0x19
        /*00e2*/ 	.short	0x06c8


	//----- nvinfo : EIATTR_PARAM_CBANK
	.align		4
        /*00e4*/ 	.byte	0x04, 0x0a
        /*00e6*/ 	.short	(.L_2035 - .L_2034)
	.align		4
.L_2034:
        /*00e8*/ 	.word	index@(.nv.constant0._ZN2at6native38_GLOBAL__N__9a469cfd_6_RNN_cu_eca79a6d6kernel17lstm_cell_forwardIN3c108BFloat16EfiLi1EEEvNS_4cuda6detail10TensorInfoIT_T1_EESB_SB_SB_SB_SB_SB_SB_SA_SA_)
        /*00ec*/ 	.short	0x0380
        /*00ee*/ 	.short	0x06c8


	//----- nvinfo : EIATTR_SW_WAR
	.align		4
.L_2035:
        /*00f0*/ 	.byte	0x04, 0x36
        /*00f2*/ 	.short	(.L_2037 - .L_2036)
.L_2036:
        /*00f4*/ 	.word	0x00000008
.L_2037:


//--------------------- .nv.info._ZN2at6native38_GLOBAL__N__9a469cfd_6_RNN_cu_eca79a6d6kernel17lstm_cell_forwardIN3c104HalfEflLi2EEEvNS_4cuda6detail10TensorInfoIT_T1_EESB_SB_SB_SB_SB_SB_SB_SA_SA_ --------------------------
	.section	.nv.info._ZN2at6native38_GLOBAL__N__9a469cfd_6_RNN_cu_eca79a6d6kernel17lstm_cell_forwardIN3c104HalfEflLi2EEEvNS_4cuda6detail10TensorInfoIT_T1_EESB_SB_SB_SB_SB_SB_SB_SA_SA_,"",@"SHT_CUDA_INFO"
	.sectionflags	@""
	.align	4


	//----- nvinfo : EIATTR_CUDA_API_VERSION
	.align		4
        /*0000*/ 	.byte	0x04, 0x37
        /*0002*/ 	.short	(.L_2039 - .L_2038)
.L_2038:
        /*0004*/ 	.word	0x00000082


	//----- nvinfo : EIATTR_KPARAM_INFO
	.align		4
.L_2039:
        /*0008*/ 	.byte	0x04, 0x17
        /*000a*/ 	.short	(.L_2041 - .L_2040)
.L_2040:
        /*000c*/ 	.word	0x00000000
        /*0010*/ 	.short	0x0009
        /*0012*/ 	.short	0x0d08
        /*0014*/ 	.byte	0x00, 0xf0, 0x21, 0x00


	//----- nvinfo : EIATTR_KPARAM_INFO
	.align		4
.L_2041:
        /*0018*/ 	.byte	0x04, 0x17
        /*001a*/ 	.short	(.L_2043 - .L_2042)
.L_2042:
        /*001c*/ 	.word	0x00000000
        /*0020*/ 	.short	0x0008
        /*0022*/ 	.short	0x0d00
        /*0024*/ 	.byte	0x00, 0xf0, 0x21, 0x00


	//----- nvinfo : EIATTR_KPARAM_INFO
	.align		4
.L_2043:
        /*0028*/ 	.byte	0x04, 0x17
        /*002a*/ 	.short	(.L_2045 - .L_2044)
.L_2044:
        /*002c*/ 	.word	0x00000000
        /*0030*/ 	.short	0x0007
        /*0032*/ 	.short	0x0b60
        /*0034*/ 	.byte	0x00, 0xf0, 0x81, 0x06


	//----- nvinfo : EIATTR_KPARAM_INFO
	.align		4
.L_2045:
        /*0038*/ 	.byte	0x04, 0x17
        /*003a*/ 	.short	(.L_2047 - .L_2046)
.L_2046:
        /*003c*/ 	.word	0x00000000
        /*0040*/ 	.short	0x0006
        /*0042*/ 	.short	0x09c0
        /*0044*/ 	.byte	0x00, 0xf0, 0x81, 0x06


	//----- nvinfo : EIATTR_KPARAM_INFO
	.align		4
.L_2047:
        /*0048*/ 	.byte	0x04, 0x17
        /*004a*/ 	.short	(.L_2049 - .L_2048)
.L_2048:
        /*004c*/ 	.word	0x00000000
        /*0050*/ 	.short	0x0005
        /*0052*/ 	.short	0x0820
        /*0054*/ 	.byte	0x00, 0xf0, 0x81, 0x06


	//----- nvinfo : EIATTR_KPARAM_INFO
	.align		4
.L_2049:
        /*0058*/ 	.byte	0x04, 0x17
        /*005a*/ 	.short	(.L_2051 - .L_2050)
.L_2050:
        /*005c*/ 	.word	0x00000000
        /*0060*/ 	.short	0x0004
        /*0062*/ 	.short	0x0680
        /*0064*/ 	.byte	0x00, 0xf0, 0x81, 0x06


	//----- nvinfo : EIATTR_KPARAM_INFO
	.align		4
.L_2051:
        /*0068*/ 	.byte	0x04, 0x17
        /*006a*/ 	.short	(.L_2053 - .L_2052)
.L_2052:
        /*006c*/ 	.word	0x00000000
        /*0070*/ 	.short	0x0003
        /*0072*/ 	.short	0x04e0
        /*0074*/ 	.byte	0x00, 0xf0, 0x81, 0x06


	//----- nvinfo : EIATTR_KPARAM_INFO
	.align		4
.L_2053:
        /*0078*/ 	.byte	0x04, 0x17
        /*007a*/ 	.short	(.L_2055 - .L_2054)
.L_2054:
        /*007c*/ 	.word	0x00000000
        /*0080*/ 	.short	0x0002
        /*0082*/ 	.short	0x0340
        /*0084*/ 	.byte	0x00, 0xf0, 0x81, 0x06


	//----- nvinfo : EIATTR_KPARAM_INFO
	.align		4
.L_2055:
        /*0088*/ 	.byte	0x04, 0x17
        /*008a*/ 	.short	(.L_2057 - .L_2056)
.L_2056:
        /*008c*/ 	.word	0x00000000
        /*0090*/ 	.short	0x0001
        /*0092*/ 	.short	0x01a0
        /*0094*/ 	.byte	0x00, 0xf0, 0x81, 0x06


	//----- nvinfo : EIATTR_KPARAM_INFO
	.align		4
.L_2057:
        /*0098*/ 	.byte	0x04, 0x17
        /*009a*/ 	.short	(.L_2059 - .L_2058)
.L_2058:
        /*009c*/ 	.word	0x00000000
        /*00a0*/ 	.short	0x0000
        /*00a2*/ 	.short	0x0000
        /*00a4*/ 	.byte	0x00, 0xf0, 0x81, 0x06


	//----- nvinfo : EIATTR_SPARSE_MMA_MASK
	.align		4
.L_2059:
        /*00a8*/ 	.byte	0x03, 0x50
        /*00aa*/ 	.short	0x0000


	//----- nvinfo : EIATTR_MAXREG_COUNT
	.align		4
        /*00ac*/ 	.byte	0x03, 0x1b
        /*00ae*/ 	.short	0x0020


	//----- nvinfo : EIATTR_ANNOTATIONS
	.align		4
        /*00b0*/ 	.byte	0x04, 0x55
        /*00b2*/ 	.short	(.L_2061 - .L_2060)


	//   ....[0]....
.L_2060:
        /* <DEDUP_REMOVED lines=16> */


	//----- nvinfo : EIATTR_MERCURY_ISA_VERSION
	.align		4
.L_2061:
        /*01a4*/ 	.byte	0x03, 0x5f
        /*01a6*/ 	.short	0x0101


	//----- nvinfo : EIATTR_VRC_CTA_INIT_COUNT
	.align		4
        /*01a8*/ 	.byte	0x02, 0x4a
	.zero		1
	.zero		1


	//----- nvinfo : EIATTR_EXIT_INSTR_OFFSETS
	.align		4
        /*01ac*/ 	.byte	0x04, 0x1c
        /*01ae*/ 	.short	(.L_2063 - .L_2062)


	//   ....[0]....
.L_2062:
        /*01b0*/ 	.word	0x000002c0


	//   ....[1]....
        /*01b4*/ 	.word	0x00004b50


	//----- nvinfo : EIATTR_MAX_THREADS
	.align		4
.L_2063:
        /*01b8*/ 	.byte	0x04, 0x05
        /*01ba*/ 	.short	(.L_2065 - .L_2064)
.L_2064:
        /*01bc*/ 	.word	0x00000200
        /*01c0*/ 	.word	0x00000001
        /*01c4*/ 	.word	0x00000001


	//----- nvinfo : EIATTR_CRS_STACK_SIZE
	.align		4
.L_2065:
        /*01c8*/ 	.byte	0x04, 0x1e
        /*01ca*/ 	.short	(.L_2067 - .L_2066)
.L_2066:
        /*01cc*/ 	.word	0x00000000


	//----- nvinfo : EIATTR_CBANK_PARAM_SIZE
	.align		4
.L_2067:
        /*01d0*/ 	.byte	0x03, 0x19
        /*01d2*/ 	.short	0x0d10


	//----- nvinfo : EIATTR_PARAM_CBANK
	.align		4
        /*01d4*/ 	.byte	0x04, 0x0a
        /*01d6*/ 	.short	(.L_2069 - .L_2068)
	.align		4
.L_2068:
        /*01d8*/ 	.word	index@(.nv.constant0._ZN2at6native38_GLOBAL__N__9a469cfd_6_RNN_cu_eca79a6d6kernel17lstm_cell_forwardIN3c104HalfEflLi2EEEvNS_4cuda6detail10TensorInfoIT_T1_EESB_SB_SB_SB_SB_SB_SB_SA_SA_)
        /*01dc*/ 	.short	0x0380
        /*01de*/ 	.short	0x0d10


	//----- nvinfo : EIATTR_SW_WAR
	.align		4
.L_2069:
        /*01e0*/ 	.byte	0x04, 0x36
        /*01e2*/ 	.short	(.L_2071 - .L_2070)
.L_2070:
        /*01e4*/ 	.word	0x00000008
.L_2071:


//--------------------- .nv.info._ZN2at6native38_GLOBAL__N__9a469cfd_6_RNN_cu_eca79a6d6kernel17lstm_cell_forwardIN3c104HalfEflLi1EEEvNS_4cuda6detail10TensorInfoIT_T1_EESB_SB_SB_SB_SB_SB_SB_SA_SA_ --------------------------
	.section	.nv.info._ZN2at6native38_GLOBAL__N__9a469cfd_6_RNN_cu_eca79a6d6kernel17lstm_cell_forwardIN3c104HalfEflLi1EEEvNS_4cuda6detail10TensorInfoIT_T1_EESB_SB_SB_SB_SB_SB_SB_SA_SA_,"",@"SHT_CUDA_INFO"
	.sectionflags	@""
	.align	4


	//----- nvinfo : EIATTR_CUDA_API_VERSION
	.align		4
        /*0000*/ 	.byte	0x04, 0x37
        /*0002*/ 	.short	(.L_2073 - .L_2072)
.L_2072:
        /*0004*/ 	.word	0x00000082


	//----- nvinfo : EIATTR_KPARAM_INFO
	.align		4
.L_2073:
        /*0008*/ 	.byte	0x04, 0x17
        /*000a*/ 	.short	(.L_2075 - .L_2074)
.L_2074:
        /*000c*/ 	.word	0x00000000
        /*0010*/ 	.short	0x0009
        /*0012*/ 	.short	0x0d08
        /*0014*/ 	.byte	0x00, 0xf0, 0x21, 0x00


	//----- nvinfo : EIATTR_KPARAM_INFO
	.align		4
.L_2075:
        /*0018*/ 	.byte	0x04, 0x17
        /*001a*/ 	.short	(.L_2077 - .L_2076)
.L_2076:
        /*001c*/ 	.word	0x00000000
        /*0020*/ 	.short	0x0008
        /*0022*/ 	.short	0x0d00
        /*0024*/ 	.byte	0x00, 0xf0, 0x21, 0x00


	//----- nvinfo : EIATTR_KPARAM_INFO
	.align		4
.L_2077:
        /*0028*/ 	.byte	0x04, 0x17
        /*002a*/ 	.short	(.L_2079 - .L_2078)
.L_2078:
        /*002c*/ 	.word	0x00000000
        /*0030*/ 	.short	0x0007
        /*0032*/ 	.short	0x0b60
        /*0034*/ 	.byte	0x00, 0xf0, 0x81, 0x06


	//----- nvinfo : EIATTR_KPARAM_INFO
	.align		4
.L_2079:
        /*0038*/ 	.byte	0x04, 0x17
        /*003a*/ 	.short	(.L_2081 - .L_2080)
.L_2080:
        /*003c*/ 	.word	0x00000000
        /*0040*/ 	.short	0x0006
        /*0042*/ 	.short	0x09c0
        /*0044*/ 	.byte	0x00, 0xf0, 0x81, 0x06


	//----- nvinfo : EIATTR_KPARAM_INFO
	.align		4
.L_2081:
        /*0048*/ 	.byte	0x04, 0x17
        /*004a*/ 	.short	(.L_2083 - .L_2082)
.L_2082:
        /*004c*/ 	.word	0x00000000
        /*0050*/ 	.short	0x0005
        /*0052*/ 	.short	0x0820
        /*0054*/ 	.byte	0x00, 0xf0, 0x81, 0x06


	//----- nvinfo : EIATTR_KPARAM_INFO
	.align		4
.L_2083:
        /*0058*/ 	.byte	0x04, 0x17
        /*005a*/ 	.short	(.L_2085 - .L_2084)
.L_2084:
        /*005c*/ 	.word	0x00000000
        /*0060*/ 	.short	0x0004
        /*0062*/ 	.short	0x0680
        /*0064*/ 	.byte	0x00, 0xf0, 0x81, 0x06


	//----- nvinfo : EIATTR_KPARAM_INFO
	.align		4
.L_2085:
        /*0068*/ 	.byte	0x04, 0x17
        /*006a*/ 	.short	(.L_2087 - .L_2086)
.L_2086:
        /*006c*/ 	.word	0x00000000
        /*0070*/ 	.short	0x0003
        /*0072*/ 	.short	0x04e0
        /*0074*/ 	.byte	0x00, 0xf0, 0x81, 0x06


	//----- nvinfo : EIATTR_KPARAM_INFO
	.align		4
.L_2087:
        /*0078*/ 	.byte	0x04, 0x17
        /*007a*/ 	.short	(.L_2089 - .L_2088)
.L_2088:
        /*007c*/ 	.word	0x00000000
        /*0080*/ 	.short	0x0002
        /*0082*/ 	.short	0x0340
        /*0084*/ 	.byte	0x00, 0xf0, 0x81, 0x06


	//----- nvinfo : EIATTR_KPARAM_INFO
	.align		4
.L_2089:
        /*0088*/ 	.byte	0x04, 0x17
        /*008a*/ 	.short	(.L_2091 - .L_2090)
.L_2090:
        /*008c*/ 	.word	0x00000000
        /*0090*/ 	.short	0x0001
        /*0092*/ 	.short	0x01a0
        /*0094*/ 	.byte	0x00, 0xf0, 0x81, 0x06


	//----- nvinfo : EIATTR_KPARAM_INFO
	.align		4
.L_2091:
        /*0098*/ 	.byte	0x04, 0x17
        /*009a*/ 	.short	(.L_2093 - .L_2092)
.L_2092:
        /*009c*/ 	.word	0x00000000
        /*00a0*/ 	.short	0x0000
        /*00a2*/ 	.short	0x0000
        /*00a4*/ 	.byte	0x00, 0xf0, 0x81, 0x06


	//----- nvinfo : EIATTR_SPARSE_MMA_MASK
	.align		4
.L_2093:
        /*00a8*/ 	.byte	0x03, 0x50
        /*00aa*/ 	.short	0x0000


	//----- nvinfo : EIATTR_MAXREG_COUNT
	.align		4
        /*00ac*/ 	.byte	0x03, 0x1b
        /*00ae*/ 	.short	0x0020


	//----- nvinfo : EIATTR_ANNOTATIONS
	.align		4
        /*00b0*/ 	.byte	0x04, 0x55
        /*00b2*/ 	.short	(.L_2095 - .L_2094)


	//   ....[0]....
.L_2094:
        /* <DEDUP_REMOVED lines=19> */


	//----- nvinfo : EIATTR_MERCURY_ISA_VERSION
	.align		4
.L_2095:
        /*01d4*/ 	.byte	0x03, 0x5f
        /*01d6*/ 	.short	0x0101


	//----- nvinfo : EIATTR_VRC_CTA_INIT_COUNT
	.align		4
        /*01d8*/ 	.byte	0x02, 0x4a
	.zero		1
	.zero		1


	//----- nvinfo : EIATTR_EXIT_INSTR_OFFSETS
	.align		4
        /*01dc*/ 	.byte	0x04, 0x1c
        /*01de*/ 	.short	(.L_2097 - .L_2096)


	//   ....[0]....
.L_2096:
        /*01e0*/ 	.word	0x00000090


	//   ....[1]....
        /*01e4*/ 	.word	0x000017c0


	//   ....[2]....
        /*01e8*/ 	.word	0x00002850


	//----- nvinfo : EIATTR_MAX_THREADS
	.align		4
.L_2097:
        /*01ec*/ 	.byte	0x04, 0x05
        /*01ee*/ 	.short	(.L_2099 - .L_2098)
.L_2098:
        /*01f0*/ 	.word	0x00000200
        /*01f4*/ 	.word	0x00000001
        /*01f8*/ 	.word	0x00000001


	//----- nvinfo : EIATTR_CRS_STACK_SIZE
	.align		4
.L_2099:
        /*01fc*/ 	.byte	0x04, 0x1e
        /*01fe*/ 	.short	(.L_2101 - .L_2100)
.L_2100:
        /*0200*/ 	.word	0x00000000


	//----- nvinfo : EIATTR_CBANK_PARAM_SIZE
	.align		4
.L_2101:
        /*0204*/ 	.byte	0x03, 0x19
        /*0206*/ 	.short	0x0d10


	//----- nvinfo : EIATTR_PARAM_CBANK
	.align		4
        /*0208*/ 	.byte	0x04, 0x0a
        /*020a*/ 	.short	(.L_2103 - .L_2102)
	.align		4
.L_2102:
        /*020c*/ 	.word	index@(.nv.constant0._ZN2at6native38_GLOBAL__N__9a469cfd_6_RNN_cu_eca79a6d6kernel17lstm_cell_forwardIN3c104HalfEflLi1EEEvNS_4cuda6detail10TensorInfoIT_T1_EESB_SB_SB_SB_SB_SB_SB_SA_SA_)
        /*0210*/ 	.short	0x0380
        /*0212*/ 	.short	0x0d10


	//----- nvinfo : EIATTR_SW_WAR
	.align		4
.L_2103:
        /*0214*/ 	.byte	0x04, 0x36
        /*0216*/ 	.short	(.L_2105 - .L_2104)
.L_2104:
        /*0218*/ 	.word	0x00000008
.L_2105:


//--------------------- .nv.info._ZN2at6native38_GLOBAL__N__9a469cfd_6_RNN_cu_eca79a6d6kernel17lstm_cell_forwardIN3c104HalfEfiLi2EEEvNS_4cuda6detail10TensorInfoIT_T1_EESB_SB_SB_SB_SB_SB_SB_SA_SA_ --------------------------
	.section	.nv.info._ZN2at6native38_GLOBAL__N__9a469cfd_6_RNN_cu_eca79a6d6kernel17lstm_cell_forwardIN3c104HalfEfiLi2EEEvNS_4cuda6detail10TensorInfoIT_T1_EESB_SB_SB_SB_SB_SB_SB_SA_SA_,"",@"SHT_CUDA_INFO"
	.sectionflags	@""
	.align	4


	//----- nvinfo : EIATTR_CUDA_API_VERSION
	.align		4
        /*0000*/ 	.byte	0x04, 0x37
        /*0002*/ 	.short	(.L_2107 - .L_2106)
.L_2106:
        /*0004*/ 	.word	0x00000082


	//----- nvinfo : EIATTR_KPARAM_INFO
	.align		4
.L_2107:
        /*0008*/ 	.byte	0x04, 0x17
        /*000a*/ 	.short	(.L_2109 - .L_2108)
.L_2108:
        /*000c*/ 	.word	0x00000000
        /*0010*/ 	.short	0x0009
        /*0012*/ 	.short	0x06c4
        /*0014*/ 	.byte	0x00, 0xf0, 0x11, 0x00


	//----- nvinfo : EIATTR_KPARAM_INFO
	.align		4
.L_2109:
        /*0018*/ 	.byte	0x04, 0x17
        /*001a*/ 	.short	(.L_2111 - .L_2110)
.L_2110:
        /*001c*/ 	.word	0x00000000
        /*0020*/ 	.short	0x0008
        /*0022*/ 	.short	0x06c0
        /*0024*/ 	.byte	0x00, 0xf0, 0x11, 0x00


	//----- nvinfo : EIATTR_KPARAM_INFO
	.align		4
.L_2111:
        /*0028*/ 	.byte	0x04, 0x17
        /*002a*/ 	.short	(.L_2113 - .L_2112)
.L_2112:
        /*002c*/ 	.word	0x00000000
        /*0030*/ 	.short	0x0007
        /*0032*/ 	.short	0x05e8
        /*0034*/ 	.byte	0x00, 0xf0, 0x61, 0x03


	//----- nvinfo : EIATTR_KPARAM_INFO
	.align		4
.L_2113:
        /*0038*/ 	.byte	0x04, 0x17
        /*003a*/ 	.short	(.L_2115 - .L_2114)
.L_2114:
        /*003c*/ 	.word	0x00000000
        /*0040*/ 	.short	0x0006
        /*0042*/ 	.short	0x0510
        /*0044*/ 	.byte	0x00, 0xf0, 0x61, 0x03


	//----- nvinfo : EIATTR_KPARAM_INFO
	.align		4
.L_2115:
        /*0048*/ 	.byte	0x04, 0x17
        /*004a*/ 	.short	(.L_2117 - .L_2116)
.L_2116:
        /*004c*/ 	.word	0x00000000
        /*0050*/ 	.short	0x0005
        /*0052*/ 	.short	0x0438
        /*0054*/ 	.byte	0x00, 0xf0, 0x61, 0x03


	//----- nvinfo : EIATTR_KPARAM_INFO
	.align		4
.L_2117:
        /*0058*/ 	.byte	0x04, 0x17
        /*005a*/ 	.short	(.L_2119 - .L_2118)
.L_2118:
        /*005c*/ 	.word	0x00000000
        /*0060*/ 	.short	0x0004
        /*0062*/ 	.short	0x0360
        /*0064*/ 	.byte	0x00, 0xf0, 0x61, 0x03


	//----- nvinfo : EIATTR_KPARAM_INFO
	.align		4
.L_2119:
        /*0068*/ 	.byte	0x04, 0x17
        /*006a*/ 	.short	(.L_2121 - .L_2120)
.L_2120:
        /*006c*/ 	.word	0x00000000
        /*0070*/ 	.short	0x0003
        /*0072*/ 	.short	0x0288
        /*0074*/ 	.byte	0x00, 0xf0, 0x61, 0x03


	//----- nvinfo : EIATTR_KPARAM_INFO
	.align		4
.L_2121:
        /*0078*/ 	.byte	0x04, 0x17
        /*007a*/ 	.short	(.L_2123 - .L_2122)
.L_2122:
        /*007c*/ 	.word	0x00000000
        /*0080*/ 	.short	0x0002
        /*0082*/ 	.short	0x01b0
        /*0084*/ 	.byte	0x00, 0xf0, 0x61, 0x03


	//----- nvinfo : EIATTR_KPARAM_INFO
	.align		4
.L_2123:
        /*0088*/ 	.byte	0x04, 0x17
        /*008a*/ 	.short	(.L_2125 - .L_2124)
.L_2124:
        /*008c*/ 	.word	0x00000000
        /*0090*/ 	.short	0x0001
        /*0092*/ 	.short	0x00d8
        /*0094*/ 	.byte	0x00, 0xf0, 0x61, 0x03


	//----- nvinfo : EIATTR_KPARAM_INFO
	.align		4
.L_2125:
        /*0098*/ 	.byte	0x04, 0x17
        /*009a*/ 	.short	(.L_2127 - .L_2126)
.L_2126:
        /*009c*/ 	.word	0x00000000
        /*00a0*/ 	.short	0x0000
        /*00a2*/ 	.short	0x0000
        /*00a4*/ 	.byte	0x00, 0xf0, 0x61, 0x03


	//----- nvinfo : EIATTR_SPARSE_MMA_MASK
	.align		4
.L_2127:
        /*00a8*/ 	.byte	0x03, 0x50
        /*00aa*/ 	.short	0x0000


	//----- nvinfo : EIATTR_MAXREG_COUNT
	.align		4
        /*00ac*/ 	.byte	0x03, 0x1b
        /*00ae*/ 	.short	0x0020


	//----- nvinfo : EIATTR_ANNOTATIONS
	.align		4
        /*00b0*/ 	.byte	0x04, 0x55
        /*00b2*/ 	.short	(.L_2129 - .L_2128)


	//   ....[0]....
.L_2128:
        /*00b4*/ 	.word	0x00000001
        /*00b8*/ 	.byte	0xa0, 0x02, 0x00, 0x00, 0x01, 0x00, 0x00, 0x00, 0xb0, 0x02, 0x00, 0x00, 0x01, 0x00, 0x00, 0x00
        /*00c8*/ 	.byte	0x20, 0x03, 0x00, 0x00, 0x01, 0x00, 0x00, 0x00, 0x70, 0x05, 0x00, 0x00, 0x01, 0x00, 0x00, 0x00
        /*00d8*/ 	.byte	0xb0, 0x10, 0x00, 0x00, 0x01, 0x00, 0x00, 0x00, 0x30, 0x11, 0x00, 0x00, 0x01, 0x00, 0x00, 0x00
        /*00e8*/ 	.byte	0x70, 0x13, 0x00, 0x00, 0x01, 0x00, 0x00, 0x00, 0x20, 0x15, 0x00, 0x00


	//----- nvinfo : EIATTR_MERCURY_ISA_VERSION
	.align		4
.L_2129:
        /*00f4*/ 	.byte	0x03, 0x5f
        /*00f6*/ 	.short	0x0101


	//----- nvinfo : EIATTR_VRC_CTA_INIT_COUNT
	.align		4
        /*00f8*/ 	.byte	0x02, 0x4a
	.zero		1
	.zero		1


	//----- nvinfo : EIATTR_EXIT_INSTR_OFFSETS
	.align		4
        /*00fc*/ 	.byte	0x04, 0x1c
        /*00fe*/ 	.short	(.L_2131 - .L_2130)


	//   ....[0]....
.L_2130:
        /*0100*/ 	.word	0x00000080


	//   ....[1]....
        /*0104*/ 	.word	0x00002170


	//----- nvinfo : EIATTR_MAX_THREADS
	.align		4
.L_2131:
        /*0108*/ 	.byte	0x04, 0x05
        /*010a*/ 	.short	(.L_2133 - .L_2132)
.L_2132:
        /*010c*/ 	.word	0x00000200
        /*0110*/ 	.word	0x00000001
        /*0114*/ 	.word	0x00000001


	//----- nvinfo : EIATTR_CRS_STACK_SIZE
	.align		4
.L_2133:
        /*0118*/ 	.byte	0x04, 0x1e
        /*011a*/ 	.short	(.L_2135 - .L_2134)
.L_2134:
        /*011c*/ 	.word	0x00000000


	//----- nvinfo : EIATTR_CBANK_PARAM_SIZE
	.align		4
.L_2135:
        /*0120*/ 	.byte	0x03, 0x19
        /*0122*/ 	.short	0x06c8


	//----- nvinfo : EIATTR_PARAM_CBANK
	.align		4
        /*0124*/ 	.byte	0x04, 0x0a
        /*0126*/ 	.short	(.L_2137 - .L_2136)
	.align		4
.L_2136:
        /*0128*/ 	.word	index@(.nv.constant0._ZN2at6native38_GLOBAL__N__9a469cfd_6_RNN_cu_eca79a6d6kernel17lstm_cell_forwardIN3c104HalfEfiLi2EEEvNS_4cuda6detail10TensorInfoIT_T1_EESB_SB_SB_SB_SB_SB_SB_SA_SA_)
        /*012c*/ 	.short	0x0380
        /*012e*/ 	.short	0x06c8


	//----- nvinfo : EIATTR_SW_WAR
	.align		4
.L_2137:
        /*0130*/ 	.byte	0x04, 0x36
        /*0132*/ 	.short	(.L_2139 - .L_2138)
.L_2138:
        /*0134*/ 	.word	0x00000008
.L_2139:


//--------------------- .nv.info._ZN2at6native38_GLOBAL__N__9a469cfd_6_RNN_cu_eca79a6d6kernel17lstm_cell_forwardIN3c104HalfEfiLi1EEEvNS_4cuda6detail10TensorInfoIT_T1_EESB_SB_SB_SB_SB_SB_SB_SA_SA_ --------------------------
	.section	.nv.info._ZN2at6native38_GLOBAL__N__9a469cfd_6_RNN_cu_eca79a6d6kernel17lstm_cell_forwardIN3c104HalfEfiLi1EEEvNS_4cuda6detail10TensorInfoIT_T1_EESB_SB_SB_SB_SB_SB_SB_SA_SA_,"",@"SHT_CUDA_INFO"
	.sectionflags	@""
	.align	4


	//----- nvinfo : EIATTR_CUDA_API_VERSION
	.align		4
        /*0000*/ 	.byte	0x04, 0x37
        /*0002*/ 	.short	(.L_2141 - .L_2140)
.L_2140:
        /*0004*/ 	.word	0x00000082


	//----- nvinfo : EIATTR_KPARAM_INFO
	.align		4
.L_2141:
        /*0008*/ 	.byte	0x04, 0x17
        /*000a*/ 	.short	(.L_2143 - .L_2142)
.L_2142:
        /*000c*/ 	.word	0x00000000
        /*0010*/ 	.short	0x0009
        /*0012*/ 	.short	0x06c4
        /*0014*/ 	.byte	0x00, 0xf0, 0x11, 0x00


	//----- nvinfo : EIATTR_KPARAM_INFO
	.align		4
.L_2143:
        /*0018*/ 	.byte	0x04, 0x17
        /*001a*/ 	.short	(.L_2145 - .L_2144)
.L_2144:
        /*001c*/ 	.word	0x00000000
        /*0020*/ 	.short	0x0008
        /*0022*/ 	.short	0x06c0
        /*0024*/ 	.byte	0x00, 0xf0, 0x11, 0x00


	//----- nvinfo : EIATTR_KPARAM_INFO
	.align		4
.L_2145:
        /*0028*/ 	.byte	0x04, 0x17
        /*002a*/ 	.short	(.L_2147 - .L_2146)
.L_2146:
        /*002c*/ 	.word	0x00000000
        /*0030*/ 	.short	0x0007
        /*0032*/ 	.short	0x05e8
        /*0034*/ 	.byte	0x00, 0xf0, 0x61, 0x03


	//----- nvinfo : EIATTR_KPARAM_INFO
	.align		4
.L_2147:
        /*0038*/ 	.byte	0x04, 0x17
        /*003a*/ 	.short	(.L_2149 - .L_2148)
.L_2148:
        /*003c*/ 	.word	0x00000000
        /*0040*/ 	.short	0x0006
        /*0042*/ 	.short	0x0510
        /*0044*/ 	.byte	0x00, 0xf0, 0x61, 0x03


	//----- nvinfo : EIATTR_KPARAM_INFO
	.align		4
.L_2149:
        /*0048*/ 	.byte	0x04, 0x17
        /*004a*/ 	.short	(.L_2151 - .L_2150)
.L_2150:
        /*004c*/ 	.word	0x00000000
        /*0050*/ 	.short	0x0005
        /*0052*/ 	.short	0x0438
        /*0054*/ 	.byte	0x00, 0xf0, 0x61, 0x03


	//----- nvinfo : EIATTR_KPARAM_INFO
	.align		4
.L_2151:
        /*0058*/ 	.byte	0x04, 0x17
        /*005a*/ 	.short	(.L_2153 - .L_2152)
.L_2152:
        /*005c*/ 	.word	0x00000000
        /*0060*/ 	.short	0x0004
        /*0062*/ 	.short	0x0360
        /*0064*/ 	.byte	0x00, 0xf0, 0x61, 0x03


	//----- nvinfo : EIATTR_KPARAM_INFO
	.align		4
.L_2153:
        /*0068*/ 	.byte	0x04, 0x17
        /*006a*/ 	.short	(.L_2155 - .L_2154)
.L_2154:
        /*006c*/ 	.word	0x00000000
        /*0070*/ 	.short	0x0003
        /*0072*/ 	.short	0x0288
        /*0074*/ 	.byte	0x00, 0xf0, 0x61, 0x03


	//----- nvinfo : EIATTR_KPARAM_INFO
	.align		4
.L_2155:
        /*0078*/ 	.byte	0x04, 0x17
        /*007a*/ 	.short	(.L_2157 - .L_2156)
.L_2156:
        /*007c*/ 	.word	0x00000000
        /*0080*/ 	.short	0x0002
        /*0082*/ 	.short	0x01b0
        /*0084*/ 	.byte	0x00, 0xf0, 0x61, 0x03


	//----- nvinfo : EIATTR_KPARAM_INFO
	.align		4
.L_2157:
        /*0088*/ 	.byte	0x04, 0x17
        /*008a*/ 	.short	(.L_2159 - .L_2158)
.L_2158:
        /*008c*/ 	.word	0x00000000
        /*0090*/ 	.short	0x0001
        /*0092*/ 	.short	0x00d8
        /*0094*/ 	.byte	0x00, 0xf0, 0x61, 0x03


	//----- nvinfo : EIATTR_KPARAM_INFO
	.align		4
.L_2159:
        /*0098*/ 	.byte	0x04, 0x17
        /*009a*/ 	.short	(.L_2161 - .L_2160)
.L_2160:
        /*009c*/ 	.word	0x00000000
        /*00a0*/ 	.short	0x0000
        /*00a2*/ 	.short	0x0000
        /*00a4*/ 	.byte	0x00, 0xf0, 0x61, 0x03


	//----- nvinfo : EIATTR_SPARSE_MMA_MASK
	.align		4
.L_2161:
        /*00a8*/ 	.byte	0x03, 0x50
        /*00aa*/ 	.short	0x0000


	//----- nvinfo : EIATTR_MAXREG_COUNT
	.align		4
        /*00ac*/ 	.byte	0x03, 0x1b
        /*00ae*/ 	.short	0x0020


	//----- nvinfo : EIATTR_MERCURY_ISA_VERSION
	.align		4
        /*00b0*/ 	.byte	0x03, 0x5f
        /*00b2*/ 	.short	0x0101


	//----- nvinfo : EIATTR_VRC_CTA_INIT_COUNT
	.align		4
        /*00b4*/ 	.byte	0x02, 0x4a
	.zero		1
	.zero		1


	//----- nvinfo : EIATTR_EXIT_INSTR_OFFSETS
	.align		4
        /*00b8*/ 	.byte	0x04, 0x1c
        /*00ba*/ 	.short	(.L_2163 - .L_2162)


	//   ....[0]....
.L_2162:
        /*00bc*/ 	.word	0x00000070


	//   ....[1]....
        /*00c0*/ 	.word	0x00000c70


	//   ....[2]....
        /*00c4*/ 	.word	0x00001550


	//----- nvinfo : EIATTR_MAX_THREADS
	.align		4
.L_2163:
        /*00c8*/ 	.byte	0x04, 0x05
        /*00ca*/ 	.short	(.L_2165 - .L_2164)
.L_2164:
        /*00cc*/ 	.word	0x00000200
        /*00d0*/ 	.word	0x00000001
        /*00d4*/ 	.word	0x00000001


	//----- nvinfo : EIATTR_CRS_STACK_SIZE
	.align		4
.L_2165:
        /*00d8*/ 	.byte	0x04, 0x1e
        /*00da*/ 	.short	(.L_2167 - .L_2166)
.L_2166:
        /*00dc*/ 	.word	0x00000000


	//----- nvinfo : EIATTR_CBANK_PARAM_SIZE
	.align		4
.L_2167:
        /*00e0*/ 	.byte	0x03, 0x19
        /*00e2*/ 	.short	0x06c8


	//----- nvinfo : EIATTR_PARAM_CBANK
	.align		4
        /*00e4*/ 	.byte	0x04, 0x0a
        /*00e6*/ 	.short	(.L_2169 - .L_2168)
	.align		4
.L_2168:
        /*00e8*/ 	.word	index@(.nv.constant0._ZN2at6native38_GLOBAL__N__9a469cfd_6_RNN_cu_eca79a6d6kernel17lstm_cell_forwardIN3c104HalfEfiLi1EEEvNS_4cuda6detail10TensorInfoIT_T1_EESB_SB_SB_SB_SB_SB_SB_SA_SA_)
        /*00ec*/ 	.short	0x0380
        /*00ee*/ 	.short	0x06c8


	//----- nvinfo : EIATTR_SW_WAR
	.align		4
.L_2169:
        /*00f0*/ 	.byte	0x04, 0x36
        /*00f2*/ 	.short	(.L_2171 - .L_2170)
.L_2170:
        /*00f4*/ 	.word	0x00000008
.L_2171:


//--------------------- .nv.info._ZN2at6native38_GLOBAL__N__9a469cfd_6_RNN_cu_eca79a6d6kernel17lstm_cell_forwardIfflLi2EEEvNS_4cuda6detail10TensorInfoIT_T1_EES9_S9_S9_S9_S9_S9_S9_S8_S8_ --------------------------
	.section	.nv.info._ZN2at6native38_GLOBAL__N__9a469cfd_6_RNN_cu_eca79a6d6kernel17lstm_cell_forwardIfflLi2EEEvNS_4cuda6detail10TensorInfoIT_T1_EES9_S9_S9_S9_S9_S9_S9_S8_S8_,"",@"SHT_CUDA_INFO"
	.sectionflags	@""
	.align	4


	//----- nvinfo : EIATTR_CUDA_API_VERSION
	.align		4
        /*0000*/ 	.byte	0x04, 0x37
        /*0002*/ 	.short	(.L_2173 - .L_2172)
.L_2172:
        /*0004*/ 	.word	0x00000082


	//----- nvinfo : EIATTR_KPARAM_INFO
	.align		4
.L_2173:
        /*0008*/ 	.byte	0x04, 0x17
        /*000a*/ 	.short	(.L_2175 - .L_2174)
.L_2174:
        /*000c*/ 	.word	0x00000000
        /*0010*/ 	.short	0x0009
        /*0012*/ 	.short	0x0d08
        /*0014*/ 	.byte	0x00, 0xf0, 0x21, 0x00


	//----- nvinfo : EIATTR_KPARAM_INFO
	.align		4
.L_2175:
        /*0018*/ 	.byte	0x04, 0x17
        /*001a*/ 	.short	(.L_2177 - .L_2176)
.L_2176:
        /*001c*/ 	.word	0x00000000
        /*0020*/ 	.short	0x0008
        /*0022*/ 	.short	0x0d00
        /*0024*/ 	.byte	0x00, 0xf0, 0x21, 0x00


	//----- nvinfo : EIATTR_KPARAM_INFO
	.align		4
.L_2177:
        /*0028*/ 	.byte	0x04, 0x17
        /*002a*/ 	.short	(.L_2179 - .L_2178)
.L_2178:
        /*002c*/ 	.word	0x00000000
        /*0030*/ 	.short	0x0007
        /*0032*/ 	.short	0x0b60
        /*0034*/ 	.byte	0x00, 0xf0, 0x81, 0x06


	//----- nvinfo : EIATTR_KPARAM_INFO
	.align		4
.L_2179:
        /*0038*/ 	.byte	0x04, 0x17
        /*003a*/ 	.short	(.L_2181 - .L_2180)
.L_2180:
        /*003c*/ 	.word	0x00000000
        /*0040*/ 	.short	0x0006
        /*0042*/ 	.short	0x09c0
        /*0044*/ 	.byte	0x00, 0xf0, 0x81, 0x06


	//----- nvinfo : EIATTR_KPARAM_INFO
	.align		4
.L_2181:
        /*0048*/ 	.byte	0x04, 0x17
        /*004a*/ 	.short	(.L_2183 - .L_2182)
.L_2182:
        /*004c*/ 	.word	0x00000000
        /*0050*/ 	.short	0x0005
        /*0052*/ 	.short	0x0820
        /*0054*/ 	.byte	0x00, 0xf0, 0x81, 0x06


	//----- nvinfo : EIATTR_KPARAM_INFO
	.align		4
.L_2183:
        /*0058*/ 	.byte	0x04, 0x17
        /*005a*/ 	.short	(.L_2185 - .L_2184)
.L_2184:
        /*005c*/ 	.word	0x00000000
        /*0060*/ 	.short	0x0004
        /*0062*/ 	.short	0x0680
        /*0064*/ 	.byte	0x00, 0xf0, 0x81, 0x06


	//----- nvinfo : EIATTR_KPARAM_INFO
	.align		4
.L_2185:
        /*0068*/ 	.byte	0x04, 0x17
        /*006a*/ 	.short	(.L_2187 - .L_2186)
.L_2186:
        /*006c*/ 	.word	0x00000000
        /*0070*/ 	.short	0x0003
        /*0072*/ 	.short	0x04e0
        /*0074*/ 	.byte	0x00, 0xf0, 0x81, 0x06


	//----- nvinfo : EIATTR_KPARAM_INFO
	.align		4
.L_2187:
        /*0078*/ 	.byte	0x04, 0x17
        /*007a*/ 	.short	(.L_2189 - .L_2188)
.L_2188:
        /*007c*/ 	.word	0x00000000
        /*0080*/ 	.short	0x0002
        /*0082*/ 	.short	0x0340
        /*0084*/ 	.byte	0x00, 0xf0, 0x81, 0x06


	//----- nvinfo : EIATTR_KPARAM_INFO
	.align		4
.L_2189:
        /*0088*/ 	.byte	0x04, 0x17
        /*008a*/ 	.short	(.L_2191 - .L_2190)
.L_2190:
        /*008c*/ 	.word	0x00000000
        /*0090*/ 	.short	0x0001
        /*0092*/ 	.short	0x01a0
        /*0094*/ 	.byte	0x00, 0xf0, 0x81, 0x06


	//----- nvinfo : EIATTR_KPARAM_INFO
	.align		4
.L_2191:
        /*0098*/ 	.byte	0x04, 0x17
        /*009a*/ 	.short	(.L_2193 - .L_2192)
.L_2192:
        /*009c*/ 	.word	0x00000000
        /*00a0*/ 	.short	0x0000
        /*00a2*/ 	.short	0x0000
        /*00a4*/ 	.byte	0x00, 0xf0, 0x81, 0x06


	//----- nvinfo : EIATTR_SPARSE_MMA_MASK
	.align		4
.L_2193:
        /*00a8*/ 	.byte	0x03, 0x50
        /*00aa*/ 	.short	0x0000


	//----- nvinfo : EIATTR_MAXREG_COUNT
	.align		4
        /*00ac*/ 	.byte	0x03, 0x1b
        /*00ae*/ 	.short	0x0020


	//----- nvinfo : EIATTR_ANNOTATIONS
	.align		4
        /*00b0*/ 	.byte	0x04, 0x55
        /*00b2*/ 	.short	(.L_2195 - .L_2194)


	//   ....[0]....
.L_2194:
        /* <DEDUP_REMOVED lines=17> */


	//----- nvinfo : EIATTR_MERCURY_ISA_VERSION
	.align		4
.L_2195:
        /*01b4*/ 	.byte	0x03, 0x5f
        /*01b6*/ 	.short	0x0101


	//----- nvinfo : EIATTR_VRC_CTA_INIT_COUNT
	.align		4
        /*01b8*/ 	.byte	0x02, 0x4a
	.zero		1
	.zero		1


	//----- nvinfo : EIATTR_EXIT_INSTR_OFFSETS
	.align		4
        /*01bc*/ 	.byte	0x04, 0x1c
        /*01be*/ 	.short	(.L_2197 - .L_2196)


	//   ....[0]....
.L_2196:
        /*01c0*/ 	.word	0x000002c0


	//   ....[1]....
        /*01c4*/ 	.word	0x00004970


	//----- nvinfo : EIATTR_MAX_THREADS
	.align		4
.L_2197:
        /*01c8*/ 	.byte	0x04, 0x05
        /*01ca*/ 	.short	(.L_2199 - .L_2198)
.L_2198:
        /*01cc*/ 	.word	0x00000200
        /*01d0*/ 	.word	0x00000001
        /*01d4*/ 	.word	0x00000001


	//----- nvinfo : EIATTR_CRS_STACK_SIZE
	.align		4
.L_2199:
        /*01d8*/ 	.byte	0x04, 0x1e
        /*01da*/ 	.short	(.L_2201 - .L_2200)
.L_2200:
        /*01dc*/ 	.word	0x00000000


	//----- nvinfo : EIATTR_CBANK_PARAM_SIZE
	.align		4
.L_2201:
        /*01e0*/ 	.byte	0x03, 0x19
        /*01e2*/ 	.short	0x0d10


	//----- nvinfo : EIATTR_PARAM_CBANK
	.align		4
        /*01e4*/ 	.byte	0x04, 0x0a
        /*01e6*/ 	.short	(.L_2203 - .L_2202)
	.align		4
.L_2202:
        /*01e8*/ 	.word	index@(.nv.constant0._ZN2at6native38_GLOBAL__N__9a469cfd_6_RNN_cu_eca79a6d6kernel17lstm_cell_forwardIfflLi2EEEvNS_4cuda6detail10TensorInfoIT_T1_EES9_S9_S9_S9_S9_S9_S9_S8_S8_)
        /*01ec*/ 	.short	0x0380
        /*01ee*/ 	.short	0x0d10


	//----- nvinfo : EIATTR_SW_WAR
	.align		4
.L_2203:
        /*01f0*/ 	.byte	0x04, 0x36
        /*01f2*/ 	.short	(.L_2205 - .L_2204)
.L_2204:
        /*01f4*/ 	.word	0x00000008
.L_2205:


//--------------------- .nv.info._ZN2at6native38_GLOBAL__N__9a469cfd_6_RNN_cu_eca79a6d6kernel17lstm_cell_forwardIfflLi1EEEvNS_4cuda6detail10TensorInfoIT_T1_EES9_S9_S9_S9_S9_S9_S9_S8_S8_ --------------------------
	.section	.nv.info._ZN2at6native38_GLOBAL__N__9a469cfd_6_RNN_cu_eca79a6d6kernel17lstm_cell_forwardIfflLi1EEEvNS_4cuda6detail10TensorInfoIT_T1_EES9_S9_S9_S9_S9_S9_S9_S8_S8_,"",@"SHT_CUDA_INFO"
	.sectionflags	@""
	.align	4


	//----- nvinfo : EIATTR_CUDA_API_VERSION
	.align		4
        /*0000*/ 	.byte	0x04, 0x37
        /*0002*/ 	.short	(.L_2207 - .L_2206)
.L_2206:
        /*0004*/ 	.word	0x00000082


	//----- nvinfo : EIATTR_KPARAM_INFO
	.align		4
.L_2207:
        /*0008*/ 	.byte	0x04, 0x17
        /*000a*/ 	.short	(.L_2209 - .L_2208)
.L_2208:
        /*000c*/ 	.word	0x00000000
        /*0010*/ 	.short	0x0009
        /*0012*/ 	.short	0x0d08
        /*0014*/ 	.byte	0x00, 0xf0, 0x21, 0x00


	//----- nvinfo : EIATTR_KPARAM_INFO
	.align		4
.L_2209:
        /*0018*/ 	.byte	0x04, 0x17
        /*001a*/ 	.short	(.L_2211 - .L_2210)
.L_2210:
        /*001c*/ 	.word	0x00000000
        /*0020*/ 	.short	0x0008
        /*0022*/ 	.short	0x0d00
        /*0024*/ 	.byte	0x00, 0xf0, 0x21, 0x00


	//----- nvinfo : EIATTR_KPARAM_INFO
	.align		4
.L_2211:
        /*0028*/ 	.byte	0x04, 0x17
        /*002a*/ 	.short	(.L_2213 - .L_2212)
.L_2212:
        /*002c*/ 	.word	0x00000000
        /*0030*/ 	.short	0x0007
        /*0032*/ 	.short	0x0b60
        /*0034*/ 	.byte	0x00, 0xf0, 0x81, 0x06


	//----- nvinfo : EIATTR_KPARAM_INFO
	.align		4
.L_2213:
        /*0038*/ 	.byte	0x04, 0x17
        /*003a*/ 	.short	(.L_2215 - .L_2214)
.L_2214:
        /*003c*/ 	.word	0x00000000
        /*0040*/ 	.short	0x0006
        /*0042*/ 	.short	0x09c0
        /*0044*/ 	.byte	0x00, 0xf0, 0x81, 0x06


	//----- nvinfo : EIATTR_KPARAM_INFO
	.align		4
.L_2215:
        /*0048*/ 	.byte	0x04, 0x17
        /*004a*/ 	.short	(.L_2217 - .L_2216)
.L_2216:
        /*004c*/ 	.word	0x00000000
        /*0050*/ 	.short	0x0005
        /*0052*/ 	.short	0x0820
        /*0054*/ 	.byte	0x00, 0xf0, 0x81, 0x06


	//----- nvinfo : EIATTR_KPARAM_INFO
	.align		4
.L_2217:
        /*0058*/ 	.byte	0x04, 0x17
        /*005a*/ 	.short	(.L_2219 - .L_2218)
.L_2218:
        /*005c*/ 	.word	0x00000000
        /*0060*/ 	.short	0x0004
        /*0062*/ 	.short	0x0680
        /*0064*/ 	.byte	0x00, 0xf0, 0x81, 0x06


	//----- nvinfo : EIATTR_KPARAM_INFO
	.align		4
.L_2219:
        /*0068*/ 	.byte	0x04, 0x17
        /*006a*/ 	.short	(.L_2221 - .L_2220)
.L_2220:
        /*006c*/ 	.word	0x00000000
        /*0070*/ 	.short	0x0003
        /*0072*/ 	.short	0x04e0
        /*0074*/ 	.byte	0x00, 0xf0, 0x81, 0x06


	//----- nvinfo : EIATTR_KPARAM_INFO
	.align		4
.L_2221:
        /*0078*/ 	.byte	0x04, 0x17
        /*007a*/ 	.short	(.L_2223 - .L_2222)
.L_2222:
        /*007c*/ 	.word	0x00000000
        /*0080*/ 	.short	0x0002
        /*0082*/ 	.short	0x0340
        /*0084*/ 	.byte	0x00, 0xf0, 0x81, 0x06


	//----- nvinfo : EIATTR_KPARAM_INFO
	.align		4
.L_2223:
        /*0088*/ 	.byte	0x04, 0x17
        /*008a*/ 	.short	(.L_2225 - .L_2224)
.L_2224:
        /*008c*/ 	.word	0x00000000
        /*0090*/ 	.short	0x0001
        /*0092*/ 	.short	0x01a0
        /*0094*/ 	.byte	0x00, 0xf0, 0x81, 0x06


	//----- nvinfo : EIATTR_KPARAM_INFO
	.align		4
.L_2225:
        /*0098*/ 	.byte	0x04, 0x17
        /*009a*/ 	.short	(.L_2227 - .L_2226)
.L_2226:
        /*009c*/ 	.word	0x00000000
        /*00a0*/ 	.short	0x0000
        /*00a2*/ 	.short	0x0000
        /*00a4*/ 	.byte	0x00, 0xf0, 0x81, 0x06


	//----- nvinfo : EIATTR_SPARSE_MMA_MASK
	.align		4
.L_2227:
        /*00a8*/ 	.byte	0x03, 0x50
        /*00aa*/ 	.short	0x0000


	//----- nvinfo : EIATTR_MAXREG_COUNT
	.align		4
        /*00ac*/ 	.byte	0x03, 0x1b
        /*00ae*/ 	.short	0x0020


	//----- nvinfo : EIATTR_ANNOTATIONS
	.align		4
        /*00b0*/ 	.byte	0x04, 0x55
        /*00b2*/ 	.short	(.L_2229 - .L_2228)


	//   ....[0]....
.L_2228:
        /* <DEDUP_REMOVED lines=20> */


	//----- nvinfo : EIATTR_MERCURY_ISA_VERSION
	.align		4
.L_2229:
        /*01e4*/ 	.byte	0x03, 0x5f
        /*01e6*/ 	.short	0x0101


	//----- nvinfo : EIATTR_VRC_CTA_INIT_COUNT
	.align		4
        /*01e8*/ 	.byte	0x02, 0x4a
	.zero		1
	.zero		1


	//----- nvinfo : EIATTR_EXIT_INSTR_OFFSETS
	.align		4
        /*01ec*/ 	.byte	0x04, 0x1c
        /*01ee*/ 	.short	(.L_2231 - .L_2230)


	//   ....[0]....
.L_2230:
        /*01f0*/ 	.word	0x00000090


	//   ....[1]....
        /*01f4*/ 	.word	0x00001670


	//   ....[2]....
        /*01f8*/ 	.word	0x00002620


	//----- nvinfo : EIATTR_MAX_THREADS
	.align		4
.L_2231:
        /*01fc*/ 	.byte	0x04, 0x05
        /*01fe*/ 	.short	(.L_2233 - .L_2232)
.L_2232:
        /*0200*/ 	.word	0x00000200
        /*0204*/ 	.word	0x00000001
        /*0208*/ 	.word	0x00000001


	//----- nvinfo : EIATTR_CRS_STACK_SIZE
	.align		4
.L_2233:
        /*020c*/ 	.byte	0x04, 0x1e
        /*020e*/ 	.short	(.L_2235 - .L_2234)
.L_2234:
        /*0210*/ 	.word	0x00000000


	//----- nvinfo : EIATTR_CBANK_PARAM_SIZE
	.align		4
.L_2235:
        /*0214*/ 	.byte	0x03, 0x19
        /*0216*/ 	.short	0x0d10


	//----- nvinfo : EIATTR_PARAM_CBANK
	.align		4
        /*0218*/ 	.byte	0x04, 0x0a
        /*021a*/ 	.short	(.L_2237 - .L_2236)
	.align		4
.L_2236:
        /*021c*/ 	.word	index@(.nv.constant0._ZN2at6native38_GLOBAL__N__9a469cfd_6_RNN_cu_eca79a6d6kernel17lstm_cell_forwardIfflLi1EEEvNS_4cuda6detail10TensorInfoIT_T1_EES9_S9_S9_S9_S9_S9_S9_S8_S8_)
        /*0220*/ 	.short	0x0380
        /*0222*/ 	.short	0x0d10


	//----- nvinfo : EIATTR_SW_WAR
	.align		4
.L_2237:
        /*0224*/ 	.byte	0x04, 0x36
        /*0226*/ 	.short	(.L_2239 - .L_2238)
.L_2238:
        /*0228*/ 	.word	0x00000008
.L_2239:


//--------------------- .nv.info._ZN2at6native38_GLOBAL__N__9a469cfd_6_RNN_cu_eca79a6d6kernel17lstm_cell_forwardIffiLi2EEEvNS_4cuda6detail10TensorInfoIT_T1_EES9_S9_S9_S9_S9_S9_S9_S8_S8_ --------------------------
	.section	.nv.info._ZN2at6native38_GLOBAL__N__9a469cfd_6_RNN_cu_eca79a6d6kernel17lstm_cell_forwardIffiLi2EEEvNS_4cuda6detail10TensorInfoIT_T1_EES9_S9_S9_S9_S9_S9_S9_S8_S8_,"",@"SHT_CUDA_INFO"
	.sectionflags	@""
	.align	4


	//----- nvinfo : EIATTR_CUDA_API_VERSION
	.align		4
        /*0000*/ 	.byte	0x04, 0x37
        /*0002*/ 	.short	(.L_2241 - .L_2240)
.L_2240:
        /*0004*/ 	.word	0x00000082


	//----- nvinfo : EIATTR_KPARAM_INFO
	.align		4
.L_2241:
        /*0008*/ 	.byte	0x04, 0x17
        /*000a*/ 	.short	(.L_2243 - .L_2242)
.L_2242:
        /*000c*/ 	.word	0x00000000
        /*0010*/ 	.short	0x0009
        /*0012*/ 	.short	0x06c4
        /*0014*/ 	.byte	0x00, 0xf0, 0x11, 0x00


	//----- nvinfo : EIATTR_KPARAM_INFO
	.align		4
.L_2243:
        /*0018*/ 	.byte	0x04, 0x17
        /*001a*/ 	.short	(.L_2245 - .L_2244)
.L_2244:
        /*001c*/ 	.word	0x00000000
        /*0020*/ 	.short	0x0008
        /*0022*/ 	.short	0x06c0
        /*0024*/ 	.byte	0x00, 0xf0, 0x11, 0x00


	//----- nvinfo : EIATTR_KPARAM_INFO
	.align		4
.L_2245:
        /*0028*/ 	.byte	0x04, 0x17
        /*002a*/ 	.short	(.L_2247 - .L_2246)
.L_2246:
        /*002c*/ 	.word	0x00000000
        /*0030*/ 	.short	0x0007
        /*0032*/ 	.short	0x05e8
        /*0034*/ 	.byte	0x00, 0xf0, 0x61, 0x03


	//----- nvinfo : EIATTR_KPARAM_INFO
	.align		4
.L_2247:
        /*0038*/ 	.byte	0x04, 0x17
        /*003a*/ 	.short	(.L_2249 - .L_2248)
.L_2248:
        /*003c*/ 	.word	0x00000000
        /*0040*/ 	.short	0x0006
        /*0042*/ 	.short	0x0510
        /*0044*/ 	.byte	0x00, 0xf0, 0x61, 0x03


	//----- nvinfo : EIATTR_KPARAM_INFO
	.align		4
.L_2249:
        /*0048*/ 	.byte	0x04, 0x17
        /*004a*/ 	.short	(.L_2251 - .L_2250)
.L_2250:
        /*004c*/ 	.word	0x00000000
        /*0050*/ 	.short	0x0005
        /*0052*/ 	.short	0x0438
        /*0054*/ 	.byte	0x00, 0xf0, 0x61, 0x03


	//----- nvinfo : EIATTR_KPARAM_INFO
	.align		4
.L_2251:
        /*0058*/ 	.byte	0x04, 0x17
        /*005a*/ 	.short	(.L_2253 - .L_2252)
.L_2252:
        /*005c*/ 	.word	0x00000000
        /*0060*/ 	.short	0x0004
        /*0062*/ 	.short	0x0360
        /*0064*/ 	.byte	0x00, 0xf0, 0x61, 0x03


	//----- nvinfo : EIATTR_KPARAM_INFO
	.align		4
.L_2253:
        /*0068*/ 	.byte	0x04, 0x17
        /*006a*/ 	.short	(.L_2255 - .L_2254)
.L_2254:
        /*006c*/ 	.word	0x00000000
        /*0070*/ 	.short	0x0003
        /*0072*/ 	.short	0x0288
        /*0074*/ 	.byte	0x00, 0xf0, 0x61, 0x03


	//----- nvinfo : EIATTR_KPARAM_INFO
	.align		4
.L_2255:
        /*0078*/ 	.byte	0x04, 0x17
        /*007a*/ 	.short	(.L_2257 - .L_2256)
.L_2256:
        /*007c*/ 	.word	0x00000000
        /*0080*/ 	.short	0x0002
        /*0082*/ 	.short	0x01b0
        /*0084*/ 	.byte	0x00, 0xf0, 0x61, 0x03


	//----- nvinfo : EIATTR_KPARAM_INFO
	.align		4
.L_2257:
        /*0088*/ 	.byte	0x04, 0x17
        /*008a*/ 	.short	(.L_2259 - .L_2258)
.L_2258:
        /*008c*/ 	.word	0x00000000
        /*0090*/ 	.short	0x0001
        /*0092*/ 	.short	0x00d8
        /*0094*/ 	.byte	0x00, 0xf0, 0x61, 0x03


	//----- nvinfo : EIATTR_KPARAM_INFO
	.align		4
.L_2259:
        /*0098*/ 	.byte	0x04, 0x17
        /*009a*/ 	.short	(.L_2261 - .L_2260)
.L_2260:
        /*009c*/ 	.word	0x00000000
        /*00a0*/ 	.short	0x0000
        /*00a2*/ 	.short	0x0000
        /*00a4*/ 	.byte	0x00, 0xf0, 0x61, 0x03


	//----- nvinfo : EIATTR_SPARSE_MMA_MASK
	.align		4
.L_2261:
        /*00a8*/ 	.byte	0x03, 0x50
        /*00aa*/ 	.short	0x0000


	//----- nvinfo : EIATTR_MAXREG_COUNT
	.align		4
        /*00ac*/ 	.byte	0x03, 0x1b
        /*00ae*/ 	.short	0x0020


	//----- nvinfo : EIATTR_ANNOTATIONS
	.align		4
        /*00b0*/ 	.byte	0x04, 0x55
        /*00b2*/ 	.short	(.L_2263 - .L_2262)


	//   ....[0]....
.L_2262:
        /*00b4*/ 	.word	0x00000001
        /*00b8*/ 	.byte	0xa0, 0x02, 0x00, 0x00, 0x01, 0x00, 0x00, 0x00, 0xb0, 0x02, 0x00, 0x00, 0x01, 0x00, 0x00, 0x00
        /*00c8*/ 	.byte	0xa0, 0x11, 0x00, 0x00, 0x01, 0x00, 0x00, 0x00, 0xa0, 0x13, 0x00, 0x00, 0x01, 0x00, 0x00, 0x00
        /*00d8*/ 	.byte	0x60, 0x15, 0x00, 0x00, 0x01, 0x00, 0x00, 0x00, 0xf0, 0x16, 0x00, 0x00


	//----- nvinfo : EIATTR_MERCURY_ISA_VERSION
	.align		4
.L_2263:
        /*00e4*/ 	.byte	0x03, 0x5f
        /*00e6*/ 	.short	0x0101


	//----- nvinfo : EIATTR_VRC_CTA_INIT_COUNT
	.align		4
        /*00e8*/ 	.byte	0x02, 0x4a
	.zero		1
	.zero		1


	//----- nvinfo : EIATTR_EXIT_INSTR_OFFSETS
	.align		4
        /*00ec*/ 	.byte	0x04, 0x1c
        /*00ee*/ 	.short	(.L_2265 - .L_2264)


	//   ....[0]....
.L_2264:
        /*00f0*/ 	.word	0x00000080


	//   ....[1]....
        /*00f4*/ 	.word	0x00002070


	//----- nvinfo : EIATTR_MAX_THREADS
	.align		4
.L_2265:
        /*00f8*/ 	.byte	0x04, 0x05
        /*00fa*/ 	.short	(.L_2267 - .L_2266)
.L_2266:
        /*00fc*/ 	.word	0x00000200
        /*0100*/ 	.word	0x00000001
        /*0104*/ 	.word	0x00000001


	//----- nvinfo : EIATTR_CRS_STACK_SIZE
	.align		4
.L_2267:
        /*0108*/ 	.byte	0x04, 0x1e
        /*010a*/ 	.short	(.L_2269 - .L_2268)
.L_2268:
        /*010c*/ 	.word	0x00000000


	//----- nvinfo : EIATTR_CBANK_PARAM_SIZE
	.align		4
.L_2269:
        /*0110*/ 	.byte	0x03, 0x19
        /*0112*/ 	.short	0x06c8


	//----- nvinfo : EIATTR_PARAM_CBANK
	.align		4
        /*0114*/ 	.byte	0x04, 0x0a
        /*0116*/ 	.short	(.L_2271 - .L_2270)
	.align		4
.L_2270:
        /*0118*/ 	.word	index@(.nv.constant0._ZN2at6native38_GLOBAL__N__9a469cfd_6_RNN_cu_eca79a6d6kernel17lstm_cell_forwardIffiLi2EEEvNS_4cuda6detail10TensorInfoIT_T1_EES9_S9_S9_S9_S9_S9_S9_S8_S8_)
        /*011c*/ 	.short	0x0380
        /*011e*/ 	.short	0x06c8


	//----- nvinfo : EIATTR_SW_WAR
	.align		4
.L_2271:
        /*0120*/ 	.byte	0x04, 0x36
        /*0122*/ 	.short	(.L_2273 - .L_2272)
.L_2272:
        /*0124*/ 	.word	0x00000008
.L_2273:


//--------------------- .nv.info._ZN2at6native38_GLOBAL__N__9a469cfd_6_RNN_cu_eca79a6d6kernel17lstm_cell_forwardIffiLi1EEEvNS_4cuda6detail10TensorInfoIT_T1_EES9_S9_S9_S9_S9_S9_S9_S8_S8_ --------------------------
	.section	.nv.info._ZN2at6native38_GLOBAL__N__9a469cfd_6_RNN_cu_eca79a6d6kernel17lstm_cell_forwardIffiLi1EEEvNS_4cuda6detail10TensorInfoIT_T1_EES9_S9_S9_S9_S9_S9_S9_S8_S8_,"",@"SHT_CUDA_INFO"
	.sectionflags	@""
	.align	4


	//----- nvinfo : EIATTR_CUDA_API_VERSION
	.align		4
        /*0000*/ 	.byte	0x04, 0x37
        /*0002*/ 	.short	(.L_2275 - .L_2274)
.L_2274:
        /*0004*/ 	.word	0x00000082


	//----- nvinfo : EIATTR_KPARAM_INFO
	.align		4
.L_2275:
        /*0008*/ 	.byte	0x04, 0x17
        /*000a*/ 	.short	(.L_2277 - .L_2276)
.L_2276:
        /*000c*/ 	.word	0x00000000
        /*0010*/ 	.short	0x0009
        /*0012*/ 	.short	0x06c4
        /*0014*/ 	.byte	0x00, 0xf0, 0x11, 0x00


	//----- nvinfo : EIATTR_KPARAM_INFO
	.align		4
.L_2277:
        /*0018*/ 	.byte	0x04, 0x17
        /*001a*/ 	.short	(.L_2279 - .L_2278)
.L_2278:
        /*001c*/ 	.word	0x00000000
        /*0020*/ 	.short	0x0008
        /*0022*/ 	.short	0x06c0
        /*0024*/ 	.byte	0x00, 0xf0, 0x11, 0x00


	//----- nvinfo : EIATTR_KPARAM_INFO
	.align		4
.L_2279:
        /*0028*/ 	.byte	0x04, 0x17
        /*002a*/ 	.short	(.L_2281 - .L_2280)
.L_2280:
        /*002c*/ 	.word	0x00000000
        /*0030*/ 	.short	0x0007
        /*0032*/ 	.short	0x05e8
        /*0034*/ 	.byte	0x00, 0xf0, 0x61, 0x03


	//----- nvinfo : EIATTR_KPARAM_INFO
	.align		4
.L_2281:
        /*0038*/ 	.byte	0x04, 0x17
        /*003a*/ 	.short	(.L_2283 - .L_2282)
.L_2282:
        /*003c*/ 	.word	0x00000000
        /*0040*/ 	.short	0x0006
        /*0042*/ 	.short	0x0510
        /*0044*/ 	.byte	0x00, 0xf0, 0x61, 0x03


	//----- nvinfo : EIATTR_KPARAM_INFO
	.align		4
.L_2283:
        /*0048*/ 	.byte	0x04, 0x17
        /*004a*/ 	.short	(.L_2285 - .L_2284)
.L_2284:
        /*004c*/ 	.word	0x00000000
        /*0050*/ 	.short	0x0005
        /*0052*/ 	.short	0x0438
        /*0054*/ 	.byte	0x00, 0xf0, 0x61, 0x03


	//----- nvinfo : EIATTR_KPARAM_INFO
	.align		4
.L_2285:
        /*0058*/ 	.byte	0x04, 0x17
        /*005a*/ 	.short	(.L_2287 - .L_2286)
.L_2286:
        /*005c*/ 	.word	0x00000000
        /*0060*/ 	.short	0x0004
        /*0062*/ 	.short	0x0360
        /*0064*/ 	.byte	0x00, 0xf0, 0x61, 0x03


	//----- nvinfo : EIATTR_KPARAM_INFO
	.align		4
.L_2287:
        /*0068*/ 	.byte	0x04, 0x17
        /*006a*/ 	.short	(.L_2289 - .L_2288)
.L_2288:
        /*006c*/ 	.word	0x00000000
        /*0070*/ 	.short	0x0003
        /*0072*/ 	.short	0x0288
        /*0074*/ 	.byte	0x00, 0xf0, 0x61, 0x03


	//----- nvinfo : EIATTR_KPARAM_INFO
	.align		4
.L_2289:
        /*0078*/ 	.byte	0x04, 0x17
        /*007a*/ 	.short	(.L_2291 - .L_2290)
.L_2290:
        /*007c*/ 	.word	0x00000000
        /*0080*/ 	.short	0x0002
        /*0082*/ 	.short	0x01b0
        /*0084*/ 	.byte	0x00, 0xf0, 0x61, 0x03


	//----- nvinfo : EIATTR_KPARAM_INFO
	.align		4
.L_2291:
        /*0088*/ 	.byte	0x04, 0x17
        /*008a*/ 	.short	(.L_2293 - .L_2292)
.L_2292:
        /*008c*/ 	.word	0x00000000
        /*0090*/ 	.short	0x0001
        /*0092*/ 	.short	0x00d8
        /*0094*/ 	.byte	0x00, 0xf0, 0x61, 0x03


	//----- nvinfo : EIATTR_KPARAM_INFO
	.align		4
.L_2293:
        /*0098*/ 	.byte	0x04, 0x17
        /*009a*/ 	.short	(.L_2295 - .L_2294)
.L_2294:
        /*009c*/ 	.word	0x00000000
        /*00a0*/ 	.short	0x0000
        /*00a2*/ 	.short	0x0000
        /*00a4*/ 	.byte	0x00, 0xf0, 0x61, 0x03


	//----- nvinfo : EIATTR_SPARSE_MMA_MASK
	.align		4
.L_2295:
        /*00a8*/ 	.byte	0x03, 0x50
        /*00aa*/ 	.short	0x0000


	//----- nvinfo : EIATTR_MAXREG_COUNT
	.align		4
        /*00ac*/ 	.byte	0x03, 0x1b
        /*00ae*/ 	.short	0x0020


	//----- nvinfo : EIATTR_MERCURY_ISA_VERSION
	.align		4
        /*00b0*/ 	.byte	0x03, 0x5f
        /*00b2*/ 	.short	0x0101


	//----- nvinfo : EIATTR_VRC_CTA_INIT_COUNT
	.align		4
        /*00b4*/ 	.byte	0x02, 0x4a
	.zero		1
	.zero		1


	//----- nvinfo : EIATTR_EXIT_INSTR_OFFSETS
	.align		4
        /*00b8*/ 	.byte	0x04, 0x1c
        /*00ba*/ 	.short	(.L_2297 - .L_2296)


	//   ....[0]....
.L_2296:
        /*00bc*/ 	.word	0x00000070


	//   ....[1]....
        /*00c0*/ 	.word	0x00000ae0


	//   ....[2]....
        /*00c4*/ 	.word	0x000012e0


	//----- nvinfo : EIATTR_MAX_THREADS
	.align		4
.L_2297:
        /*00c8*/ 	.byte	0x04, 0x05
        /*00ca*/ 	.short	(.L_2299 - .L_2298)
.L_2298:
        /*00cc*/ 	.word	0x00000200
        /*00d0*/ 	.word	0x00000001
        /*00d4*/ 	.word	0x00000001


	//----- nvinfo : EIATTR_CRS_STACK_SIZE
	.align		4
.L_2299:
        /*00d8*/ 	.byte	0x04, 0x1e
        /*00da*/ 	.short	(.L_2301 - .L_2300)
.L_2300:
        /*00dc*/ 	.word	0x00000000


	//----- nvinfo : EIATTR_CBANK_PARAM_SIZE
	.align		4
.L_2301:
        /*00e0*/ 	.byte	0x03, 0x19
        /*00e2*/ 	.short	0x06c8


	//----- nvinfo : EIATTR_PARAM_CBANK
	.align		4
        /*00e4*/ 	.byte	0x04, 0x0a
        /*00e6*/ 	.short	(.L_2303 - .L_2302)
	.align		4
.L_2302:
        /*00e8*/ 	.word	index@(.nv.constant0._ZN2at6native38_GLOBAL__N__9a469cfd_6_RNN_cu_eca79a6d6kernel17lstm_cell_forwardIffiLi1EEEvNS_4cuda6detail10TensorInfoIT_T1_EES9_S9_S9_S9_S9_S9_S9_S8_S8_)
        /*00ec*/ 	.short	0x0380
        /*00ee*/ 	.short	0x06c8


	//----- nvinfo : EIATTR_SW_WAR
	.align		4
.L_2303:
        /*00f0*/ 	.byte	0x04, 0x36
        /*00f2*/ 	.short	(.L_2305 - .L_2304)
.L_2304:
        /*00f4*/ 	.word	0x00000008
.L_2305:


//--------------------- .nv.info._ZN2at6native38_GLOBAL__N__9a469cfd_6_RNN_cu_eca79a6d6kernel17lstm_cell_forwardIddlLi2EEEvNS_4cuda6detail10TensorInfoIT_T1_EES9_S9_S9_S9_S9_S9_S9_S8_S8_ --------------------------
	.section	.nv.info._ZN2at6native38_GLOBAL__N__9a469cfd_6_RNN_cu_eca79a6d6kernel17lstm_cell_forwardIddlLi2EEEvNS_4cuda6detail10TensorInfoIT_T1_EES9_S9_S9_S9_S9_S9_S9_S8_S8_,"",@"SHT_CUDA_INFO"
	.sectionflags	@""
	.align	4


	//----- nvinfo : EIATTR_CUDA_API_VERSION
	.align		4
        /*0000*/ 	.byte	0x04, 0x37
        /*0002*/ 	.short	(.L_2307 - .L_2306)
.L_2306:
        /*0004*/ 	.word	0x00000082


	//----- nvinfo : EIATTR_KPARAM_INFO
	.align		4
.L_2307:
        /*0008*/ 	.byte	0x04, 0x17
        /*000a*/ 	.short	(.L_2309 - .L_2308)
.L_2308:
        /*000c*/ 	.word	0x00000000
        /*0010*/ 	.short	0x0009
        /*0012*/ 	.short	0x0d08
        /*0014*/ 	.byte	0x00, 0xf0, 0x21, 0x00


	//----- nvinfo : EIATTR_KPARAM_INFO
	.align		4
.L_2309:
        /*0018*/ 	.byte	0x04, 0x17
        /*001a*/ 	.short	(.L_2311 - .L_2310)
.L_2310:
        /*001c*/ 	.word	0x00000000
        /*0020*/ 	.short	0x0008
        /*0022*/ 	.short	0x0d00
        /*0024*/ 	.byte	0x00, 0xf0, 0x21, 0x00


	//----- nvinfo : EIATTR_KPARAM_INFO
	.align		4
.L_2311:
        /*0028*/ 	.byte	0x04, 0x17
        /*002a*/ 	.short	(.L_2313 - .L_2312)
.L_2312:
        /*002c*/ 	.word	0x00000000
        /*0030*/ 	.short	0x0007
        /*0032*/ 	.short	0x0b60
        /*0034*/ 	.byte	0x00, 0xf0, 0x81, 0x06


	//----- nvinfo : EIATTR_KPARAM_INFO
	.align		4
.L_2313:
        /*0038*/ 	.byte	0x04, 0x17
        /*003a*/ 	.short	(.L_2315 - .L_2314)
.L_2314:
        /*003c*/ 	.word	0x00000000
        /*0040*/ 	.short	0x0006
        /*0042*/ 	.short	0x09c0
        /*0044*/ 	.byte	0x00, 0xf0, 0x81, 0x06


	//----- nvinfo : EIATTR_KPARAM_INFO
	.align		4
.L_2315:
        /*0048*/ 	.byte	0x04, 0x17
        /*004a*/ 	.short	(.L_2317 - .L_2316)
.L_2316:
        /*004c*/ 	.word	0x00000000
        /*0050*/ 	.short	0x0005
        /*0052*/ 	.short	0x0820
        /*0054*/ 	.byte	0x00, 0xf0, 0x81, 0x06


	//----- nvinfo : EIATTR_KPARAM_INFO
	.align		4
.L_2317:
        /*0058*/ 	.byte	0x04, 0x17
        /*005a*/ 	.short	(.L_2319 - .L_2318)
.L_2318:
        /*005c*/ 	.word	0x00000000
        /*0060*/ 	.short	0x0004
        /*0062*/ 	.short	0x0680
        /*0064*/ 	.byte	0x00, 0xf0, 0x81, 0x06


	//----- nvinfo : EIATTR_KPARAM_INFO
	.align		4
.L_2319:
        /*0068*/ 	.byte	0x04, 0x17
        /*006a*/ 	.short	(.L_2321 - .L_2320)
.L_2320:
        /*006c*/ 	.word	0x00000000
        /*0070*/ 	.short	0x0003
        /*0072*/ 	.short	0x04e0
        /*0074*/ 	.byte	0x00, 0xf0, 0x81, 0x06


	//----- nvinfo : EIATTR_KPARAM_INFO
	.align		4
.L_2321:
        /*0078*/ 	.byte	0x04, 0x17
        /*007a*/ 	.short	(.L_2323 - .L_2322)
.L_2322:
        /*007c*/ 	.word	0x00000000
        /*0080*/ 	.short	0x0002
        /*0082*/ 	.short	0x0340
        /*0084*/ 	.byte	0x00, 0xf0, 0x81, 0x06


	//----- nvinfo : EIATTR_KPARAM_INFO
	.align		4
.L_2323:
        /*0088*/ 	.byte	0x04, 0x17
        /*008a*/ 	.short	(.L_2325 - .L_2324)
.L_2324:
        /*008c*/ 	.word	0x00000000
        /*0090*/ 	.short	0x0001
        /*0092*/ 	.short	0x01a0
        /*0094*/ 	.byte	0x00, 0xf0, 0x81, 0x06


	//----- nvinfo : EIATTR_KPARAM_INFO
	.align		4
.L_2325:
        /*0098*/ 	.byte	0x04, 0x17
        /*009a*/ 	.short	(.L_2327 - .L_2326)
.L_2326:
        /*009c*/ 	.word	0x00000000
        /*00a0*/ 	.short	0x0000
        /*00a2*/ 	.short	0x0000
        /*00a4*/ 	.byte	0x00, 0xf0, 0x81, 0x06


	//----- nvinfo : EIATTR_SPARSE_MMA_MASK
	.align		4
.L_2327:
        /*00a8*/ 	.byte	0x03, 0x50
        /*00aa*/ 	.short	0x0000


	//----- nvinfo : EIATTR_MAXREG_COUNT
	.align		4
        /*00ac*/ 	.byte	0x03, 0x1b
        /*00ae*/ 	.short	0x0020


	//----- nvinfo : EIATTR_ANNOTATIONS
	.align		4
        /*00b0*/ 	.byte	0x04, 0x55
        /*00b2*/ 	.short	(.L_2329 - .L_2328)


	//   ....[0]....
.L_2328:
        /* <DEDUP_REMOVED lines=23> */


	//----- nvinfo : EIATTR_MERCURY_ISA_VERSION
	.align		4
.L_2329:
        /*0214*/ 	.byte	0x03, 0x5f
        /*0216*/ 	.short	0x0101


	//----- nvinfo : EIATTR_VRC_CTA_INIT_COUNT
	.align		4
        /*0218*/ 	.byte	0x02, 0x4a
	.zero		1
	.zero		1


	//----- nvinfo : EIATTR_EXIT_INSTR_OFFSETS
	.align		4
        /*021c*/ 	.byte	0x04, 0x1c
        /*021e*/ 	.short	(.L_2331 - .L_2330)


	//   ....[0]....
.L_2330:
        /*0220*/ 	.word	0x00000090


	//   ....[1]....
        /*0224*/ 	.word	0x00006030


	//----- nvinfo : EIATTR_MAX_THREADS
	.align		4
.L_2331:
        /*0228*/ 	.byte	0x04, 0x05
        /*022a*/ 	.short	(.L_2333 - .L_2332)
.L_2332:
        /*022c*/ 	.word	0x00000200
        /*0230*/ 	.word	0x00000001
        /*0234*/ 	.word	0x00000001


	//----- nvinfo : EIATTR_CRS_STACK_SIZE
	.align		4
.L_2333:
        /*0238*/ 	.byte	0x04, 0x1e
        /*023a*/ 	.short	(.L_2335 - .L_2334)
.L_2334:
        /*023c*/ 	.word	0x00000000


	//----- nvinfo : EIATTR_CBANK_PARAM_SIZE
	.align		4
.L_2335:
        /*0240*/ 	.byte	0x03, 0x19
        /*0242*/ 	.short	0x0d10


	//----- nvinfo : EIATTR_PARAM_CBANK
	.align		4
        /*0244*/ 	.byte	0x04, 0x0a
        /*0246*/ 	.short	(.L_2337 - .L_2336)
	.align		4
.L_2336:
        /*0248*/ 	.word	index@(.nv.constant0._ZN2at6native38_GLOBAL__N__9a469cfd_6_RNN_cu_eca79a6d6kernel17lstm_cell_forwardIddlLi2EEEvNS_4cuda6detail10TensorInfoIT_T1_EES9_S9_S9_S9_S9_S9_S9_S8_S8_)
        /*024c*/ 	.short	0x0380
        /*024e*/ 	.short	0x0d10


	//----- nvinfo : EIATTR_SW_WAR
	.align		4
.L_2337:
        /*0250*/ 	.byte	0x04, 0x36
        /*0252*/ 	.short	(.L_2339 - .L_2338)
.L_2338:
        /*0254*/ 	.word	0x00000008
.L_2339:


//--------------------- .nv.info._ZN2at6native38_GLOBAL__N__9a469cfd_6_RNN_cu_eca79a6d6kernel17lstm_cell_forwardIddlLi1EEEvNS_4cuda6detail10TensorInfoIT_T1_EES9_S9_S9_S9_S9_S9_S9_S8_S8_ --------------------------
	.section	.nv.info._ZN2at6native38_GLOBAL__N__9a469cfd_6_RNN_cu_eca79a6d6kernel17lstm_cell_forwardIddlLi1EEEvNS_4cuda6detail10TensorInfoIT_T1_EES9_S9_S9_S9_S9_S9_S9_S8_S8_,"",@"SHT_CUDA_INFO"
	.sectionflags	@""
	.align	4


	//----- nvinfo : EIATTR_CUDA_API_VERSION
	.align		4
        /*0000*/ 	.byte	0x04, 0x37
        /*0002*/ 	.short	(.L_2341 - .L_2340)
.L_2340:
        /*0004*/ 	.word	0x00000082


	//----- nvinfo : EIATTR_KPARAM_INFO
	.align		4
.L_2341:
        /*0008*/ 	.byte	0x04, 0x17
        /*000a*/ 	.short	(.L_2343 - .L_2342)
.L_2342:
        /*000c*/ 	.word	0x00000000
        /*0010*/ 	.short	0x0009
        /*0012*/ 	.short	0x0d08
        /*0014*/ 	.byte	0x00, 0xf0, 0x21, 0x00


	//----- nvinfo : EIATTR_KPARAM_INFO
	.align		4
.L_2343:
        /*0018*/ 	.byte	0x04, 0x17
        /*001a*/ 	.short	(.L_2345 - .L_2344)
.L_2344:
        /*001c*/ 	.word	0x00000000
        /*0020*/ 	.short	0x0008
        /*0022*/ 	.short	0x0d00
        /*0024*/ 	.byte	0x00, 0xf0, 0x21, 0x00


	//----- nvinfo : EIATTR_KPARAM_INFO
	.align		4
.L_2345:
        /*0028*/ 	.byte	0x04, 0x17
        /*002a*/ 	.short	(.L_2347 - .L_2346)
.L_2346:
        /*002c*/ 	.word	0x00000000
        /*0030*/ 	.short	0x0007
        /*0032*/ 	.short	0x0b60
        /*0034*/ 	.byte	0x00, 0xf0, 0x81, 0x06


	//----- nvinfo : EIATTR_KPARAM_INFO
	.align		4
.L_2347:
        /*0038*/ 	.byte	0x04, 0x17
        /*003a*/ 	.short	(.L_2349 - .L_2348)
.L_2348:
        /*003c*/ 	.word	0x00000000
        /*0040*/ 	.short	0x0006
        /*0042*/ 	.short	0x09c0
        /*0044*/ 	.byte	0x00, 0xf0, 0x81, 0x06


	//----- nvinfo : EIATTR_KPARAM_INFO
	.align		4
.L_2349:
        /*0048*/ 	.byte	0x04, 0x17
        /*004a*/ 	.short	(.L_2351 - .L_2350)
.L_2350:
        /*004c*/ 	.word	0x00000000
        /*0050*/ 	.short	0x0005
        /*0052*/ 	.short	0x0820
        /*0054*/ 	.byte	0x00, 0xf0, 0x81, 0x06


	//----- nvinfo : EIATTR_KPARAM_INFO
	.align		4
.L_2351:
        /*0058*/ 	.byte	0x04, 0x17
        /*005a*/ 	.short	(.L_2353 - .L_2352)
.L_2352:
        /*005c*/ 	.word	0x00000000
        /*0060*/ 	.short	0x0004
        /*0062*/ 	.short	0x0680
        /*0064*/ 	.byte	0x00, 0xf0, 0x81, 0x06


	//----- nvinfo : EIATTR_KPARAM_INFO
	.align		4
.L_2353:
        /*0068*/ 	.byte	0x04, 0x17
        /*006a*/ 	.short	(.L_2355 - .L_2354)
.L_2354:
        /*006c*/ 	.word	0x00000000
        /*0070*/ 	.short	0x0003
        /*0072*/ 	.short	0x04e0
        /*0074*/ 	.byte	0x00, 0xf0, 0x81, 0x06


	//----- nvinfo : EIATTR_KPARAM_INFO
	.align		4
.L_2355:
        /*0078*/ 	.byte	0x04, 0x17
        /*007a*/ 	.short	(.L_2357 - .L_2356)
.L_2356:
        /*007c*/ 	.word	0x00000000
        /*0080*/ 	.short	0x0002
        /*0082*/ 	.short	0x0340
        /*0084*/ 	.byte	0x00, 0xf0, 0x81, 0x06


	//----- nvinfo : EIATTR_KPARAM_INFO
	.align		4
.L_2357:
        /*0088*/ 	.byte	0x04, 0x17
        /*008a*/ 	.short	(.L_2359 - .L_2358)
.L_2358:
        /*008c*/ 	.word	0x00000000
        /*0090*/ 	.short	0x0001
        /*0092*/ 	.short	0x01a0
        /*0094*/ 	.byte	0x00, 0xf0, 0x81, 0x06


	//----- nvinfo : EIATTR_KPARAM_INFO
	.align		4
.L_2359:
        /*0098*/ 	.byte	0x04, 0x17
        /*009a*/ 	.short	(.L_2361 - .L_2360)
.L_2360:
        /*009c*/ 	.word	0x00000000
        /*00a0*/ 	.short	0x0000
        /*00a2*/ 	.short	0x0000
        /*00a4*/ 	.byte	0x00, 0xf0, 0x81, 0x06


	//----- nvinfo : EIATTR_SPARSE_MMA_MASK
	.align		4
.L_2361:
        /*00a8*/ 	.byte	0x03, 0x50
        /*00aa*/ 	.short	0x0000


	//----- nvinfo : EIATTR_MAXREG_COUNT
	.align		4
        /*00ac*/ 	.byte	0x03, 0x1b
        /*00ae*/ 	.short	0x0020


	//----- nvinfo : EIATTR_ANNOTATIONS
	.align		4
        /*00b0*/ 	.byte	0x04, 0x55
        /*00b2*/ 	.short	(.L_2363 - .L_2362)


	//   ....[0]....
.L_2362:
        /* <DEDUP_REMOVED lines=33> */


	//----- nvinfo : EIATTR_MERCURY_ISA_VERSION
	.align		4
.L_2363:
        /*02ac*/ 	.byte	0x03, 0x5f
        /*02ae*/ 	.short	0x0101


	//----- nvinfo : EIATTR_VRC_CTA_INIT_COUNT
	.align		4
        /*02b0*/ 	.byte	0x02, 0x4a
	.zero		1
	.zero		1


	//----- nvinfo : EIATTR_EXIT_INSTR_OFFSETS
	.align		4
        /*02b4*/ 	.byte	0x04, 0x1c
        /*02b6*/ 	.short	(.L_2365 - .L_2364)


	//   ....[0]....
.L_2364:
        /*02b8*/ 	.word	0x00000090


	//   ....[1]....
        /*02bc*/ 	.word	0x00003360


	//----- nvinfo : EIATTR_MAX_THREADS
	.align		4
.L_2365:
        /*02c0*/ 	.byte	0x04, 0x05
        /*02c2*/ 	.short	(.L_2367 - .L_2366)
.L_2366:
        /*02c4*/ 	.word	0x00000200
        /*02c8*/ 	.word	0x00000001
        /*02cc*/ 	.word	0x00000001


	//----- nvinfo : EIATTR_CRS_STACK_SIZE
	.align		4
.L_2367:
        /*02d0*/ 	.byte	0x04, 0x1e
        /*02d2*/ 	.short	(.L_2369 - .L_2368)
.L_2368:
        /*02d4*/ 	.word	0x00000000


	//----- nvinfo : EIATTR_CBANK_PARAM_SIZE
	.align		4
.L_2369:
        /*02d8*/ 	.byte	0x03, 0x19
        /*02da*/ 	.short	0x0d10


	//----- nvinfo : EIATTR_PARAM_CBANK
	.align		4
        /*02dc*/ 	.byte	0x04, 0x0a
        /*02de*/ 	.short	(.L_2371 - .L_2370)
	.align		4
.L_2370:
        /*02e0*/ 	.word	index@(.nv.constant0._ZN2at6native38_GLOBAL__N__9a469cfd_6_RNN_cu_eca79a6d6kernel17lstm_cell_forwardIddlLi1EEEvNS_4cuda6detail10TensorInfoIT_T1_EES9_S9_S9_S9_S9_S9_S9_S8_S8_)
        /*02e4*/ 	.short	0x0380
        /*02e6*/ 	.short	0x0d10


	//----- nvinfo : EIATTR_SW_WAR
	.align		4
.L_2371:
        /*02e8*/ 	.byte	0x04, 0x36
        /*02ea*/ 	.short	(.L_2373 - .L_2372)
.L_2372:
        /*02ec*/ 	.word	0x00000008
.L_2373:


//--------------------- .nv.info._ZN2at6native38_GLOBAL__N__9a469cfd_6_RNN_cu_eca79a6d6kernel17lstm_cell_forwardIddiLi2EEEvNS_4cuda6detail10TensorInfoIT_T1_EES9_S9_S9_S9_S9_S9_S9_S8_S8_ --------------------------
	.section	.nv.info._ZN2at6native38_GLOBAL__N__9a469cfd_6_RNN_cu_eca79a6d6kernel17lstm_cell_forwardIddiLi2EEEvNS_4cuda6detail10TensorInfoIT_T1_EES9_S9_S9_S9_S9_S9_S9_S8_S8_,"",@"SHT_CUDA_INFO"
	.sectionflags	@""
	.align	4


	//----- nvinfo : EIATTR_CUDA_API_VERSION
	.align		4
        /*0000*/ 	.byte	0x04, 0x37
        /*0002*/ 	.short	(.L_2375 - .L_2374)
.L_2374:
        /*0004*/ 	.word	0x00000082


	//----- nvinfo : EIATTR_KPARAM_INFO
	.align		4
.L_2375:
        /*0008*/ 	.byte	0x04, 0x17
        /*000a*/ 	.short	(.L_2377 - .L_2376)
.L_2376:
        /*000c*/ 	.word	0x00000000
        /*0010*/ 	.short	0x0009
        /*0012*/ 	.short	0x06c4
        /*0014*/ 	.byte	0x00, 0xf0, 0x11, 0x00


	//----- nvinfo : EIATTR_KPARAM_INFO
	.align		4
.L_2377:
        /*0018*/ 	.byte	0x04, 0x17
        /*001a*/ 	.short	(.L_2379 - .L_2378)
.L_2378:
        /*001c*/ 	.word	0x00000000
        /*0020*/ 	.short	0x0008
        /*0022*/ 	.short	0x06c0
        /*0024*/ 	.byte	0x00, 0xf0, 0x11, 0x00


	//----- nvinfo : EIATTR_KPARAM_INFO
	.align		4
.L_2379:
        /*0028*/ 	.byte	0x04, 0x17
        /*002a*/ 	.short	(.L_2381 - .L_2380)
.L_2380:
        /*002c*/ 	.word	0x00000000
        /*0030*/ 	.short	0x0007
        /*0032*/ 	.short	0x05e8
        /*0034*/ 	.byte	0x00, 0xf0, 0x61, 0x03


	//----- nvinfo : EIATTR_KPARAM_INFO
	.align		4
.L_2381:
        /*0038*/ 	.byte	0x04, 0x17
        /*003a*/ 	.short	(.L_2383 - .L_2382)
.L_2382:
        /*003c*/ 	.word	0x00000000
        /*0040*/ 	.short	0x0006
        /*0042*/ 	.short	0x0510
        /*0044*/ 	.byte	0x00, 0xf0, 0x61, 0x03


	//----- nvinfo : EIATTR_KPARAM_INFO
	.align		4
.L_2383:
        /*0048*/ 	.byte	0x04, 0x17
        /*004a*/ 	.short	(.L_2385 - .L_2384)
.L_2384:
        /*004c*/ 	.word	0x00000000
        /*0050*/ 	.short	0x0005
        /*0052*/ 	.short	0x0438
        /*0054*/ 	.byte	0x00, 0xf0, 0x61, 0x03


	//----- nvinfo : EIATTR_KPARAM_INFO
	.align		4
.L_2385:
        /*0058*/ 	.byte	0x04, 0x17
        /*005a*/ 	.short	(.L_2387 - .L_2386)
.L_2386:
        /*005c*/ 	.word	0x00000000
        /*0060*/ 	.short	0x0004
        /*0062*/ 	.short	0x0360
        /*0064*/ 	.byte	0x00, 0xf0, 0x61, 0x03


	//----- nvinfo : EIATTR_KPARAM_INFO
	.align		4
.L_2387:
        /*0068*/ 	.byte	0x04, 0x17
        /*006a*/ 	.short	(.L_2389 - .L_2388)
.L_2388:
        /*006c*/ 	.word	0x00000000
        /*0070*/ 	.short	0x0003
        /*0072*/ 	.short	0x0288
        /*0074*/ 	.byte	0x00, 0xf0, 0x61, 0x03


	//----- nvinfo : EIATTR_KPARAM_INFO
	.align		4
.L_2389:
        /*0078*/ 	.byte	0x04, 0x17
        /*007a*/ 	.short	(.L_2391 - .L_2390)
.L_2390:
        /*007c*/ 	.word	0x00000000
        /*0080*/ 	.short	0x0002
        /*0082*/ 	.short	0x01b0
        /*0084*/ 	.byte	0x00, 0xf0, 0x61, 0x03


	//----- nvinfo : EIATTR_KPARAM_INFO
	.align		4
.L_2391:
        /*0088*/ 	.byte	0x04, 0x17
        /*008a*/ 	.short	(.L_2393 - .L_2392)
.L_2392:
        /*008c*/ 	.word	0x00000000
        /*0090*/ 	.short	0x0001
        /*0092*/ 	.short	0x00d8
        /*0094*/ 	.byte	0x00, 0xf0, 0x61, 0x03


	//----- nvinfo : EIATTR_KPARAM_INFO
	.align		4
.L_2393:
        /*0098*/ 	.byte	0x04, 0x17
        /*009a*/ 	.short	(.L_2395 - .L_2394)
.L_2394:
        /*009c*/ 	.word	0x00000000
        /*00a0*/ 	.short	0x0000
        /*00a2*/ 	.short	0x0000
        /*00a4*/ 	.byte	0x00, 0xf0, 0x61, 0x03


	//----- nvinfo : EIATTR_SPARSE_MMA_MASK
	.align		4
.L_2395:
        /*00a8*/ 	.byte	0x03, 0x50
        /*00aa*/ 	.short	0x0000


	//----- nvinfo : EIATTR_MAXREG_COUNT
	.align		4
        /*00ac*/ 	.byte	0x03, 0x1b
        /*00ae*/ 	.short	0x0020


	//----- nvinfo : EIATTR_ANNOTATIONS
	.align		4
        /*00b0*/ 	.byte	0x04, 0x55
        /*00b2*/ 	.short	(.L_2397 - .L_2396)


	//   ....[0]....
.L_2396:
        /*00b4*/ 	.word	0x00000001
        /*00b8*/ 	.byte	0xe0, 0x10, 0x00, 0x00, 0x01, 0x00, 0x00, 0x00, 0x30, 0x11, 0x00, 0x00, 0x01, 0x00, 0x00, 0x00
        /*00c8*/ 	.byte	0x40, 0x11, 0x00, 0x00, 0x01, 0x00, 0x00, 0x00, 0x50, 0x11, 0x00, 0x00, 0x01, 0x00, 0x00, 0x00
        /*00d8*/ 	.byte	0x70, 0x11, 0x00, 0x00, 0x01, 0x00, 0x00, 0x00, 0x80, 0x12, 0x00, 0x00, 0x01, 0x00, 0x00, 0x00
        /*00e8*/ 	.byte	0xf0, 0x1a, 0x00, 0x00, 0x01, 0x00, 0x00, 0x00, 0x40, 0x20, 0x00, 0x00, 0x01, 0x00, 0x00, 0x00
        /*00f8*/ 	.byte	0x50, 0x20, 0x00, 0x00, 0x01, 0x00, 0x00, 0x00, 0x30, 0x27, 0x00, 0x00, 0x01, 0x00, 0x00, 0x00
        /*0108*/ 	.byte	0x40, 0x27, 0x00, 0x00, 0x01, 0x00, 0x00, 0x00, 0x50, 0x27, 0x00, 0x00


	//----- nvinfo : EIATTR_MERCURY_ISA_VERSION
	.align		4
.L_2397:
        /*0114*/ 	.byte	0x03, 0x5f
        /*0116*/ 	.short	0x0101


	//----- nvinfo : EIATTR_VRC_CTA_INIT_COUNT
	.align		4
        /*0118*/ 	.byte	0x02, 0x4a
	.zero		1
	.zero		1


	//----- nvinfo : EIATTR_EXIT_INSTR_OFFSETS
	.align		4
        /*011c*/ 	.byte	0x04, 0x1c
        /*011e*/ 	.short	(.L_2399 - .L_2398)


	//   ....[0]....
.L_2398:
        /*0120*/ 	.word	0x00000080


	//   ....[1]....
        /*0124*/ 	.word	0x00003c30


	//----- nvinfo : EIATTR_MAX_THREADS
	.align		4
.L_2399:
        /*0128*/ 	.byte	0x04, 0x05
        /*012a*/ 	.short	(.L_2401 - .L_2400)
.L_2400:
        /*012c*/ 	.word	0x00000200
        /*0130*/ 	.word	0x00000001
        /*0134*/ 	.word	0x00000001


	//----- nvinfo : EIATTR_CRS_STACK_SIZE
	.align		4
.L_2401:
        /*0138*/ 	.byte	0x04, 0x1e
        /*013a*/ 	.short	(.L_2403 - .L_2402)
.L_2402:
        /*013c*/ 	.word	0x00000000


	//----- nvinfo : EIATTR_CBANK_PARAM_SIZE
	.align		4
.L_2403:
        /*0140*/ 	.byte	0x03, 0x19
        /*0142*/ 	.short	0x06c8


	//----- nvinfo : EIATTR_PARAM_CBANK
	.align		4
        /*0144*/ 	.byte	0x04, 0x0a
        /*0146*/ 	.short	(.L_2405 - .L_2404)
	.align		4
.L_2404:
        /*0148*/ 	.word	index@(.nv.constant0._ZN2at6native38_GLOBAL__N__9a469cfd_6_RNN_cu_eca79a6d6kernel17lstm_cell_forwardIddiLi2EEEvNS_4cuda6detail10TensorInfoIT_T1_EES9_S9_S9_S9_S9_S9_S9_S8_S8_)
        /*014c*/ 	.short	0x0380
        /*014e*/ 	.short	0x06c8


	//----- nvinfo : EIATTR_SW_WAR
	.align		4
.L_2405:
        /*0150*/ 	.byte	0x04, 0x36
        /*0152*/ 	.short	(.L_2407 - .L_2406)
.L_2406:
        /*0154*/ 	.word	0x00000008
.L_2407:


//--------------------- .nv.info._ZN2at6native38_GLOBAL__N__9a469cfd_6_RNN_cu_eca79a6d6kernel17lstm_cell_forwardIddiLi1EEEvNS_4cuda6detail10TensorInfoIT_T1_EES9_S9_S9_S9_S9_S9_S9_S8_S8_ --------------------------
	.section	.nv.info._ZN2at6native38_GLOBAL__N__9a469cfd_6_RNN_cu_eca79a6d6kernel17lstm_cell_forwardIddiLi1EEEvNS_4cuda6detail10TensorInfoIT_T1_EES9_S9_S9_S9_S9_S9_S9_S8_S8_,"",@"SHT_CUDA_INFO"
	.sectionflags	@""
	.align	4


	//----- nvinfo : EIATTR_CUDA_API_VERSION
	.align		4
        /*0000*/ 	.byte	0x04, 0x37
        /*0002*/ 	.short	(.L_2409 - .L_2408)
.L_2408:
        /*0004*/ 	.word	0x00000082


	//----- nvinfo : EIATTR_KPARAM_INFO
	.align		4
.L_2409:
        /*0008*/ 	.byte	0x04, 0x17
        /*000a*/ 	.short	(.L_2411 - .L_2410)
.L_2410:
        /*000c*/ 	.word	0x00000000
        /*0010*/ 	.short	0x0009
        /*0012*/ 	.short	0x06c4
        /*0014*/ 	.byte	0x00, 0xf0, 0x11, 0x00


	//----- nvinfo : EIATTR_KPARAM_INFO
	.align		4
.L_2411:
        /*0018*/ 	.byte	0x04, 0x17
        /*001a*/ 	.short	(.L_2413 - .L_2412)
.L_2412:
        /*001c*/ 	.word	0x00000000
        /*0020*/ 	.short	0x0008
        /*0022*/ 	.short	0x06c0
        /*0024*/ 	.byte	0x00, 0xf0, 0x11, 0x00


	//----- nvinfo : EIATTR_KPARAM_INFO
	.align		4
.L_2413:
        /*0028*/ 	.byte	0x04, 0x17
        /*002a*/ 	.short	(.L_2415 - .L_2414)
.L_2414:
        /*002c*/ 	.word	0x00000000
        /*0030*/ 	.short	0x0007
        /*0032*/ 	.short	0x05e8
        /*0034*/ 	.byte	0x00, 0xf0, 0x61, 0x03


	//----- nvinfo : EIATTR_KPARAM_INFO
	.align		4
.L_2415:
        /*0038*/ 	.byte	0x04, 0x17
        /*003a*/ 	.short	(.L_2417 - .L_2416)
.L_2416:
        /*003c*/ 	.word	0x00000000
        /*0040*/ 	.short	0x0006
        /*0042*/ 	.short	0x0510
        /*0044*/ 	.byte	0x00, 0xf0, 0x61, 0x03


	//----- nvinfo : EIATTR_KPARAM_INFO
	.align		4
.L_2417:
        /*0048*/ 	.byte	0x04, 0x17
        /*004a*/ 	.short	(.L_2419 - .L_2418)
.L_2418:
        /*004c*/ 	.word	0x00000000
        /*0050*/ 	.short	0x0005
        /*0052*/ 	.short	0x0438
        /*0054*/ 	.byte	0x00, 0xf0, 0x61, 0x03


	//----- nvinfo : EIATTR_KPARAM_INFO
	.align		4
.L_2419:
        /*0058*/ 	.byte	0x04, 0x17
        /*005a*/ 	.short	(.L_2421 - .L_2420)
.L_2420:
        /*005c*/ 	.word	0x00000000
        /*0060*/ 	.short	0x0004
        /*0062*/ 	.short	0x0360
        /*0064*/ 	.byte	0x00, 0xf0, 0x61, 0x03


	//----- nvinfo : EIATTR_KPARAM_INFO
	.align		4
.L_2421:
        /*0068*/ 	.byte	0x04, 0x17
        /*006a*/ 	.short	(.L_2423 - .L_2422)
.L_2422:
        /*006c*/ 	.word	0x00000000
        /*0070*/ 	.short	0x0003
        /*0072*/ 	.short	0x0288
        /*0074*/ 	.byte	0x00, 0xf0, 0x61, 0x03


	//----- nvinfo : EIATTR_KPARAM_INFO
	.align		4
.L_2423:
        /*0078*/ 	.byte	0x04, 0x17
        /*007a*/ 	.short	(.L_2425 - .L_2424)
.L_2424:
        /*007c*/ 	.word	0x00000000
        /*0080*/ 	.short	0x0002
        /*0082*/ 	.short	0x01b0
        /*0084*/ 	.byte	0x00, 0xf0, 0x61, 0x03


	//----- nvinfo : EIATTR_KPARAM_INFO
	.align		4
.L_2425:
        /*0088*/ 	.byte	0x04, 0x17
        /*008a*/ 	.short	(.L_2427 - .L_2426)
.L_2426:
        /*008c*/ 	.word	0x00000000
        /*0090*/ 	.short	0x0001
        /*0092*/ 	.short	0x00d8
        /*0094*/ 	.byte	0x00, 0xf0, 0x61, 0x03


	//----- nvinfo : EIATTR_KPARAM_INFO
	.align		4
.L_2427:
        /*0098*/ 	.byte	0x04, 0x17
        /*009a*/ 	.short	(.L_2429 - .L_2428)
.L_2428:
        /*009c*/ 	.word	0x00000000
        /*00a0*/ 	.short	0x0000
        /*00a2*/ 	.short	0x0000
        /*00a4*/ 	.byte	0x00, 0xf0, 0x61, 0x03


	//----- nvinfo : EIATTR_SPARSE_MMA_MASK
	.align		4
.L_2429:
        /*00a8*/ 	.byte	0x03, 0x50
        /*00aa*/ 	.short	0x0000


	//----- nvinfo : EIATTR_MAXREG_COUNT
	.align		4
        /*00ac*/ 	.byte	0x03, 0x1b
        /*00ae*/ 	.short	0x0020


	//----- nvinfo : EIATTR_ANNOTATIONS
	.align		4
        /*00b0*/ 	.byte	0x04, 0x55
        /*00b2*/ 	.short	(.L_2431 - .L_2430)


	//   ....[0]....
.L_2430:
        /*00b4*/ 	.word	0x00000001
        /*00b8*/ 	.byte	0x60, 0x05, 0x00, 0x00, 0x01, 0x00, 0x00, 0x00, 0x70, 0x05, 0x00, 0x00, 0x01, 0x00, 0x00, 0x00
        /*00c8*/ 	.byte	0x80, 0x05, 0x00, 0x00, 0x01, 0x00, 0x00, 0x00, 0x90, 0x05, 0x00, 0x00, 0x01, 0x00, 0x00, 0x00
        /*00d8*/ 	.byte	0xa0, 0x05, 0x00, 0x00, 0x01, 0x00, 0x00, 0x00, 0xb0, 0x05, 0x00, 0x00, 0x01, 0x00, 0x00, 0x00
        /*00e8*/ 	.byte	0x40, 0x0d, 0x00, 0x00, 0x01, 0x00, 0x00, 0x00, 0x90, 0x12, 0x00, 0x00, 0x01, 0x00, 0x00, 0x00
        /*00f8*/ 	.byte	0xa0, 0x12, 0x00, 0x00, 0x01, 0x00, 0x00, 0x00, 0x80, 0x19, 0x00, 0x00, 0x01, 0x00, 0x00, 0x00
        /*0108*/ 	.byte	0x90, 0x19, 0x00, 0x00, 0x01, 0x00, 0x00, 0x00, 0xa0, 0x19, 0x00, 0x00


	//----- nvinfo : EIATTR_MERCURY_ISA_VERSION
	.align		4
.L_2431:
        /*0114*/ 	.byte	0x03, 0x5f
        /*0116*/ 	.short	0x0101


	//----- nvinfo : EIATTR_VRC_CTA_INIT_COUNT
	.align		4
        /*0118*/ 	.byte	0x02, 0x4a
	.zero		1
	.zero		1


	//----- nvinfo : EIATTR_EXIT_INSTR_OFFSETS
	.align		4
        /*011c*/ 	.byte	0x04, 0x1c
        /*011e*/ 	.short	(.L_2433 - .L_2432)


	//   ....[0]....
.L_2432:
        /*0120*/ 	.word	0x00000080


	//   ....[1]....
        /*0124*/ 	.word	0x00002750


	//----- nvinfo : EIATTR_MAX_THREADS
	.align		4
.L_2433:
        /*0128*/ 	.byte	0x04, 0x05
        /*012a*/ 	.short	(.L_2435 - .L_2434)
.L_2434:
        /*012c*/ 	.word	0x00000200
        /*0130*/ 	.word	0x00000001
        /*0134*/ 	.word	0x00000001


	//----- nvinfo : EIATTR_CRS_STACK_SIZE
	.align		4
.L_2435:
        /*0138*/ 	.byte	0x04, 0x1e
        /*013a*/ 	.short	(.L_2437 - .L_2436)
.L_2436:
        /*013c*/ 	.word	0x00000000


	//----- nvinfo : EIATTR_CBANK_PARAM_SIZE
	.align		4
.L_2437:
        /*0140*/ 	.byte	0x03, 0x19
        /*0142*/ 	.short	0x06c8


	//----- nvinfo : EIATTR_PARAM_CBANK
	.align		4
        /*0144*/ 	.byte	0x04, 0x0a
        /*0146*/ 	.short	(.L_2439 - .L_2438)
	.align		4
.L_2438:
        /*0148*/ 	.word	index@(.nv.constant0._ZN2at6native38_GLOBAL__N__9a469cfd_6_RNN_cu_eca79a6d6kernel17lstm_cell_forwardIddiLi1EEEvNS_4cuda6detail10TensorInfoIT_T1_EES9_S9_S9_S9_S9_S9_S9_S8_S8_)
        /*014c*/ 	.short	0x0380
        /*014e*/ 	.short	0x06c8


	//----- nvinfo : EIATTR_SW_WAR
	.align		4
.L_2439:
        /*0150*/ 	.byte	0x04, 0x36
        /*0152*/ 	.short	(.L_2441 - .L_2440)
.L_2440:
        /*0154*/ 	.word	0x00000008
.L_2441:


//--------------------- .nv.callgraph             --------------------------
	.section	.nv.callgraph,"",@"SHT_CUDA_CALLGRAPH"
	.align	4
	.sectionentsize	8
	.align		4
        /*0000*/ 	.word	0x00000000
	.align		4
        /*0004*/ 	.word	0xffffffff
	.align		4
        /*0008*/ 	.word	0x00000000
	.align		4
        /*000c*/ 	.word	0xfffffffe
	.align		4
        /*0010*/ 	.word	0x00000000
	.align		4
        /*0014*/ 	.word	0xfffffffd
	.align		4
        /*0018*/ 	.word	0x00000000
	.align		4
        /*001c*/ 	.word	0xfffffffc


//--------------------- .nv.constant4             --------------------------
	.section	.nv.constant4,"a",@progbits
	.align	8
	.align		8
.nv.constant4:
        /*0000*/ 	.dword	_ZN36_INTERNAL_9a469cfd_6_RNN_cu_eca79a6d4cuda3std3__45__cpo5beginE
	.align		8
        /*0008*/ 	.dword	_ZN36_INTERNAL_9a469cfd_6_RNN_cu_eca79a6d4cuda3std3__45__cpo3endE
	.align		8
        /*0010*/ 	.dword	_ZN36_INTERNAL_9a469cfd_6_RNN_cu_eca79a6d4cuda3std3__45__cpo6cbeginE
	.align		8
        /*0018*/ 	.dword	_ZN36_INTERNAL_9a469cfd_6_RNN_cu_eca79a6d4cuda3std3__45__cpo4cendE
	.align		8
        /*0020*/ 	.dword	_ZN36_INTERNAL_9a469cfd_6_RNN_cu_eca79a6d4cuda3std3__45__cpo6rbeginE
	.align		8
        /*0028*/ 	.dword	_ZN36_INTERNAL_9a469cfd_6_RNN_cu_eca79a6d4cuda3std3__45__cpo4rendE
	.align		8
        /*0030*/ 	.dword	_ZN36_INTERNAL_9a469cfd_6_RNN_cu_eca79a6d4cuda3std3__45__cpo7crbeginE
	.align		8
        /*0038*/ 	.dword	_ZN36_INTERNAL_9a469cfd_6_RNN_cu_eca79a6d4cuda3std3__45__cpo5crendE
	.align		8
        /*0040*/ 	.dword	_ZN36_INTERNAL_9a469cfd_6_RNN_cu_eca79a6d4cuda3std3__438_GLOBAL__N__9a469cfd_6_RNN_cu_eca79a6d6ignoreE
	.align		8
        /*0048*/ 	.dword	_ZN36_INTERNAL_9a469cfd_6_RNN_cu_eca79a6d4cuda3std3__419piecewise_constructE
	.align		8
        /*0050*/ 	.dword	_ZN36_INTERNAL_9a469cfd_6_RNN_cu_eca79a6d4cuda3std3__48in_placeE
	.align		8
        /*0058*/ 	.dword	_ZN36_INTERNAL_9a469cfd_6_RNN_cu_eca79a6d4cuda3std3__420unreachable_sentinelE
	.align		8
        /*0060*/ 	.dword	_ZN36_INTERNAL_9a469cfd_6_RNN_cu_eca79a6d4cuda3std6ranges3__45__cpo4swapE
	.align		8
        /*0068*/ 	.dword	_ZN36_INTERNAL_9a469cfd_6_RNN_cu_eca79a6d4cuda3std6ranges3__45__cpo9iter_moveE
	.align		8
        /*0070*/ 	.dword	_ZN36_INTERNAL_9a469cfd_6_RNN_cu_eca79a6d4cuda3std6ranges3__45__cpo5beginE
	.align		8
        /*0078*/ 	.dword	_ZN36_INTERNAL_9a469cfd_6_RNN_cu_eca79a6d4cuda3std6ranges3__45__cpo3endE
	.align		8
        /*0080*/ 	.dword	_ZN36_INTERNAL_9a469cfd_6_RNN_cu_eca79a6d4cuda3std6ranges3__45__cpo6cbeginE
	.align		8
        /*0088*/ 	.dword	_ZN36_INTERNAL_9a469cfd_6_RNN_cu_eca79a6d4cuda3std6ranges3__45__cpo4cendE
	.align		8
        /*0090*/ 	.dword	_ZN36_INTERNAL_9a469cfd_6_RNN_cu_eca79a6d4cuda3std6ranges3__45__cpo7advanceE
	.align		8
        /*0098*/ 	.dword	_ZN36_INTERNAL_9a469cfd_6_RNN_cu_eca79a6d4cuda3std6ranges3__45__cpo9iter_swapE
	.align		8
        /*00a0*/ 	.dword	_ZN36_INTERNAL_9a469cfd_6_RNN_cu_eca79a6d4cuda3std6ranges3__45__cpo4nextE
	.align		8
        /*00a8*/ 	.dword	_ZN36_INTERNAL_9a469cfd_6_RNN_cu_eca79a6d4cuda3std6ranges3__45__cpo4prevE
	.align		8
        /*00b0*/ 	.dword	_ZN36_INTERNAL_9a469cfd_6_RNN_cu_eca79a6d4cuda3std6ranges3__45__cpo4dataE
	.align		8
        /*00b8*/ 	.dword	_ZN36_INTERNAL_9a469cfd_6_RNN_cu_eca79a6d4cuda3std6ranges3__45__cpo5cdataE
	.align		8
        /*00c0*/ 	.dword	_ZN36_INTERNAL_9a469cfd_6_RNN_cu_eca79a6d4cuda3std6ranges3__45__cpo4sizeE
	.align		8
        /*00c8*/ 	.dword	_ZN36_INTERNAL_9a469cfd_6_RNN_cu_eca79a6d4cuda3std6ranges3__45__cpo5ssizeE
	.align		8
        /*00d0*/ 	.dword	_ZN36_INTERNAL_9a469cfd_6_RNN_cu_eca79a6d4cuda3std6ranges3__45__cpo8distanceE
	.align		8
        /*00d8*/ 	.dword	_ZN36_INTERNAL_9a469cfd_6_RNN_cu_eca79a6d6thrust24THRUST_300001_SM_1000_NS6system6detail10sequential3seqE


//--------------------- .text._ZN2at6native38_GLOBAL__N__9a469cfd_6_RNN_cu_eca79a6d6kernel17gru_cell_backwardIN3c108BFloat16EflLi2EEEvNS_4cuda6detail10TensorInfoIT_T1_EESB_SB_SB_SB_SA_SA_ --------------------------
	.section	.text._ZN2at6native38_GLOBAL__N__9a469cfd_6_RNN_cu_eca79a6d6kernel17gru_cell_backwardIN3c108BFloat16EflLi2EEEvNS_4cuda6detail10TensorInfoIT_T1_EESB_SB_SB_SB_SA_SA_,"ax",@progbits
	.align	128
.text._ZN2at6native38_GLOBAL__N__9a469cfd_6_RNN_cu_eca79a6d6kernel17gru_cell_backwardIN3c108BFloat16EflLi2EEEvNS_4cuda6detail10TensorInfoIT_T1_EESB_SB_SB_SB_SA_SA_:
        .type           _ZN2at6native38_GLOBAL__N__9a469cfd_6_RNN_cu_eca79a6d6kernel17gru_cell_backwardIN3c108BFloat16EflLi2EEEvNS_4cuda6detail10TensorInfoIT_T1_EESB_SB_SB_SB_SA_SA_,@function
        .size           _ZN2at6native38_GLOBAL__N__9a469cfd_6_RNN_cu_eca79a6d6kernel17gru_cell_backwardIN3c108BFloat16EflLi2EEEvNS_4cuda6detail10TensorInfoIT_T1_EESB_SB_SB_SB_SA_SA_,(.L_x_1322 - _ZN2at6native38_GLOBAL__N__9a469cfd_6_RNN_cu_eca79a6d6kernel17gru_cell_backwardIN3c108BFloat16EflLi2EEEvNS_4cuda6detail10TensorInfoIT_T1_EESB_SB_SB_SB_SA_SA_)
        .other          _ZN2at6native38_GLOBAL__N__9a469cfd_6_RNN_cu_eca79a6d6kernel17gru_cell_backwardIN3c108BFloat16EflLi2EEEvNS_4cuda6detail10TensorInfoIT_T1_EESB_SB_SB_SB_SA_SA_,@"STO_CUDA_ENTRY STV_DEFAULT"
_ZN2at6native38_GLOBAL__N__9a469cfd_6_RNN_cu_eca79a6d6kernel17gru_cell_backwardIN3c108BFloat16EflLi2EEEvNS_4cuda6detail10TensorInfoIT_T1_EESB_SB_SB_SB_SA_SA_:
[----:B------:R-:W-:Y:S01]  /*0000*/  LDC R1, c[0x0][0x37c] ;  /* 0x0000df00ff017b82 */ /* 0x000fe20000000800 */
[----:B------:R-:W0:Y:S07]  /*0010*/  S2R R0, SR_TID.X ;  /* 0x0000000000007919 */ /* 0x000e2e0000002100 */
[----:B------:R-:W0:Y:S01]  /*0020*/  S2UR UR4, SR_CTAID.X ;  /* 0x00000000000479c3 */ /* 0x000e220000002500 */
[----:B------:R-:W1:Y:S07]  /*0030*/  LDCU.64 UR6, c[0x0][0xba8] ;  /* 0x00017500ff0677ac */ /* 0x000e6e0008000a00 */
[----:B------:R-:W0:Y:S02]  /*0040*/  LDC R5, c[0x0][0x360] ;  /* 0x0000d800ff057b82 */ /* 0x000e240000000800 */
[----:B0-----:R-:W-:-:S05]  /*0050*/  IMAD R5, R5, UR4, R0 ;  /* 0x0000000405057c24 */ /* 0x001fca000f8e0200 */
[----:B-1----:R-:W-:-:S04]  /*0060*/  ISETP.GE.U32.AND P0, PT, R5, UR6, PT ;  /* 0x0000000605007c0c */ /* 0x002fc8000bf06070 */
[----:B------:R-:W-:-:S13]  /*0070*/  ISETP.GE.AND.EX P0, PT, RZ, UR7, PT, P0 ;  /* 0x00000007ff007c0c */ /* 0x000fda000bf06300 */
[----:B------:R-:W-:Y:S05]  /*0080*/  @P0 EXIT ;  /* 0x000000000000094d */ /* 0x000fea0003800000 */
[----:B------:R-:W-:Y:S01]  /*0090*/  HFMA2 R4, -RZ, RZ, 0, 0 ;  /* 0x00000000ff047431 */ /* 0x000fe200000001ff */
[----:B------:R-:W-:Y:S01]  /*00a0*/  BSSY.RECONVERGENT B0, `(.L_x_0) ;  /* 0x0000387000007945 */ /* 0x000fe20003800200 */
[----:B------:R-:W0:Y:S01]  /*00b0*/  LDCU.64 UR24, c[0x0][0x358] ;  /* 0x00006b00ff1877ac */ /* 0x000e220008000a00 */
[----:B------:R-:W1:Y:S01]  /*00c0*/  LDCU UR50, c[0x0][0xba4] ;  /* 0x00017480ff3277ac */ /* 0x000e620008000800 */
[----:B------:R-:W2:Y:S01]  /*00d0*/  LDCU UR51, c[0x0][0xba0] ;  /* 0x00017400ff3377ac */ /* 0x000ea20008000800 */
[----:B------:R-:W3:Y:S01]  /*00e0*/  LDCU UR52, c[0x0][0xa14] ;  /* 0x00014280ff3477ac */ /* 0x000ee20008000800 */
[----:B------:R-:W4:Y:S01]  /*00f0*/  LDCU UR53, c[0x0][0xa10] ;  /* 0x00014200ff3577ac */ /* 0x000f220008000800 */
[----:B------:R-:W0:Y:S01]  /*0100*/  LDCU UR54, c[0x0][0x6d4] ;  /* 0x0000da80ff3677ac */ /* 0x000e220008000800 */
[----:B------:R-:W0:Y:S01]  /*0110*/  LDCU UR55, c[0x0][0x6d0] ;  /* 0x0000da00ff3777ac */ /* 0x000e220008000800 */
[----:B------:R-:W0:Y:S01]  /*0120*/  LDCU UR56, c[0x0][0x394] ;  /* 0x00007280ff3877ac */ /* 0x000e220008000800 */
[----:B------:R-:W0:Y:S01]  /*0130*/  LDCU UR57, c[0x0][0x390] ;  /* 0x00007200ff3977ac */ /* 0x000e220008000800 */
[----:B------:R-:W0:Y:S01]  /*0140*/  LDCU UR58, c[0x0][0x534] ;  /* 0x0000a680ff3a77ac */ /* 0x000e220008000800 */
[----:B------:R-:W0:Y:S01]  /*0150*/  LDCU UR59, c[0x0][0x530] ;  /* 0x0000a600ff3b77ac */ /* 0x000e220008000800 */
[----:B------:R-:W0:Y:S01]  /*0160*/  LDCU UR60, c[0x0][0x874] ;  /* 0x00010e80ff3c77ac */ /* 0x000e220008000800 */
[----:B------:R-:W0:Y:S01]  /*0170*/  LDCU UR61, c[0x0][0x870] ;  /* 0x00010e00ff3d77ac */ /* 0x000e220008000800 */
[----:B------:R-:W0:Y:S01]  /*0180*/  LDCU.64 UR26, c[0x0][0xba0] ;  /* 0x00017400ff1a77ac */ /* 0x000e220008000a00 */
        /* <DEDUP_REMOVED lines=11> */
[----:B------:R-:W0:Y:S01]  /*0240*/  LDCU.128 UR4, c[0x0][0xad0] ;  /* 0x00015a00ff0477ac */ /* 0x000e220008000c00 */
[----:B------:R-:W0:Y:S01]  /*0250*/  LDCU.128 UR8, c[0x0][0x450] ;  /* 0x00008a00ff0877ac */ /* 0x000e220008000c00 */
[----:B------:R-:W0:Y:S01]  /*0260*/  LDCU.128 UR12, c[0x0][0x5f0] ;  /* 0x0000be00ff0c77ac */ /* 0x000e220008000c00 */
[----:B------:R-:W0:Y:S01]  /*0270*/  LDCU.128 UR16, c[0x0][0x790] ;  /* 0x0000f200ff1077ac */ /* 0x000e220008000c00 */
[----:B-1234-:R-:W0:Y:S02]  /*0280*/  LDCU.128 UR20, c[0x0][0x930] ;  /* 0x00012600ff1477ac */ /* 0x01ee240008000c00 */
.L_x_43:
[----:B------:R-:W-:Y:S01]  /*0290*/  IMAD.U32 R3, RZ, RZ, UR50 ;  /* 0x00000032ff037e24 */ /* 0x000fe2000f8e00ff */
[----:B------:R-:W-:Y:S04]  /*02a0*/  BSSY.RECONVERGENT B1, `(.L_x_1) ;  /* 0x0000030000017945 */ /* 0x000fe80003800200 */
[----:B------:R-:W-:-:S04]  /*02b0*/  LOP3.LUT R0, R4, R3, RZ, 0xfc, !PT ;  /* 0x0000000304007212 */ /* 0x000fc800078efcff */
[----:B------:R-:W-:-:S13]  /*02c0*/  ISETP.NE.U32.AND P0, PT, R0, RZ, PT ;  /* 0x000000ff0000720c */ /* 0x000fda0003f05070 */
[----:B0-----:R-:W-:Y:S05]  /*02d0*/  @P0 BRA `(.L_x_2) ;  /* 0x0000000000600947 */ /* 0x001fea0003800000 */
[----:B------:R-:W-:Y:S01]  /*02e0*/  MOV R0, UR51 ;  /* 0x0000003300007c02 */ /* 0x000fe20008000f00 */
[----:B------:R-:W-:Y:S01]  /*02f0*/  IMAD.MOV.U32 R18, RZ, RZ, RZ ;  /* 0x000000ffff127224 */ /* 0x000fe200078e00ff */
[----:B------:R-:W-:Y:S02]  /*0300*/  MOV R15, RZ ;  /* 0x000000ff000f7202 */ /* 0x000fe40000000f00 */
[----:B------:R-:W1:Y:S01]  /*0310*/  I2F.U32.RP R2, R0 ;  /* 0x0000000000027306 */ /* 0x000e620000209000 */
[----:B------:R-:W-:-:S07]  /*0320*/  ISETP.NE.U32.AND P2, PT, R0, RZ, PT ;  /* 0x000000ff0000720c */ /* 0x000fce0003f45070 */
[----:B-1----:R-:W1:Y:S02]  /*0330*/  MUFU.RCP R2, R2 ;  /* 0x0000000200027308 */ /* 0x002e640000001000 */
[----:B-1----:R-:W-:-:S06]  /*0340*/  VIADD R6, R2, 0xffffffe ;  /* 0x0ffffffe02067836 */ /* 0x002fcc0000000000 */
[----:B------:R1:W2:Y:S02]  /*0350*/  F2I.FTZ.U32.TRUNC.NTZ R7, R6 ;  /* 0x0000000600077305 */ /* 0x0002a4000021f000 */
[----:B-1----:R-:W-:Y:S02]  /*0360*/  IMAD.MOV.U32 R6, RZ, RZ, RZ ;  /* 0x000000ffff067224 */ /* 0x002fe400078e00ff */
[----:B--2---:R-:W-:-:S05]  /*0370*/  IMAD R8, R7, R0, RZ ;  /* 0x0000000007087224 */ /* 0x004fca00078e02ff */
[----:B------:R-:W-:-:S05]  /*0380*/  IADD3 R9, PT, PT, -R8, RZ, RZ ;  /* 0x000000ff08097210 */ /* 0x000fca0007ffe1ff */
[----:B------:R-:W-:-:S06]  /*0390*/  IMAD.HI.U32 R8, R7, R9, R6 ;  /* 0x0000000907087227 */ /* 0x000fcc00078e0006 */
[----:B------:R-:W-:-:S05]  /*03a0*/  IMAD.HI.U32 R14, R8, R5, RZ ;  /* 0x00000005080e7227 */ /* 0x000fca00078e00ff */
[----:B------:R-:W-:-:S05]  /*03b0*/  IADD3 R7, PT, PT, -R14, RZ, RZ ;  /* 0x000000ff0e077210 */ /* 0x000fca0007ffe1ff */
[----:B------:R-:W-:-:S05]  /*03c0*/  IMAD R7, R0, R7, R5 ;  /* 0x0000000700077224 */ /* 0x000fca00078e0205 */
[----:B------:R-:W-:-:S13]  /*03d0*/  ISETP.GE.U32.AND P0, PT, R7, R0, PT ;  /* 0x000000000700720c */ /* 0x000fda0003f06070 */
[----:B------:R-:W-:Y:S01]  /*03e0*/  @P0 IMAD.IADD R7, R7, 0x1, -R0 ;  /* 0x0000000107070824 */ /* 0x000fe200078e0a00 */
[----:B------:R-:W-:-:S04]  /*03f0*/  @P0 IADD3 R14, PT, PT, R14, 0x1, RZ ;  /* 0x000000010e0e0810 */ /* 0x000fc80007ffe0ff */
[----:B------:R-:W-:-:S13]  /*0400*/  ISETP.GE.U32.AND P1, PT, R7, R0, PT ;  /* 0x000000000700720c */ /* 0x000fda0003f26070 */
[----:B------:R-:W-:Y:S01]  /*0410*/  @P1 VIADD R14, R14, 0x1 ;  /* 0x000000010e0e1836 */ /* 0x000fe20000000000 */
[----:B------:R-:W-:-:S04]  /*0420*/  @!P2 LOP3.LUT R14, RZ, R0, RZ, 0x33, !PT ;  /* 0x00000000ff0ea212 */ /* 0x000fc800078e33ff */
[----:B------:R-:W-:-:S05]  /*0430*/  IADD3 R19, PT, PT, -R14, RZ, RZ ;  /* 0x000000ff0e137210 */ /* 0x000fca0007ffe1ff */
[----:B------:R-:W-:Y:S01]  /*0440*/  IMAD R19, R0, R19, R5 ;  /* 0x0000001300137224 */ /* 0x000fe200078e0205 */
[----:B------:R-:W-:Y:S06]  /*0450*/  BRA `(.L_x_3) ;  /* 0x0000000000507947 */ /* 0x000fec0003800000 */
.L_x_2:
[----:B------:R-:W1:Y:S01]  /*0460*/  LDCU.64 UR62, c[0x0][0xba0] ;  /* 0x00017400ff3e77ac */ /* 0x000e620008000a00 */
[----:B------:R-:W-:Y:S01]  /*0470*/  IMAD.MOV.U32 R7, RZ, RZ, R5 ;  /* 0x000000ffff077224 */ /* 0x000fe200078e0005 */
[----:B------:R-:W-:Y:S02]  /*0480*/  MOV R0, R4 ;  /* 0x0000000400007202 */ /* 0x000fe40000000f00 */
[----:B------:R-:W-:Y:S02]  /*0490*/  MOV R6, 0x4d0 ;  /* 0x000004d000067802 */ /* 0x000fe40000000f00 */
[----:B-1----:R-:W-:Y:S01]  /*04a0*/  MOV R3, UR62 ;  /* 0x0000003e00037c02 */ /* 0x002fe20008000f00 */
[----:B------:R-:W-:-:S07]  /*04b0*/  IMAD.U32 R2, RZ, RZ, UR63 ;  /* 0x0000003fff027e24 */ /* 0x000fce000f8e00ff */
[----:B0-----:R-:W-:Y:S05]  /*04c0*/  CALL.REL.NOINC `($__internal_0_$__cuda_sm20_div_s64) ;  /* 0x0000003400187944 */ /* 0x001fea0003c00000 */
[----:B------:R-:W-:Y:S01]  /*04d0*/  IADD3 R11, P0, PT, RZ, -R9, RZ ;  /* 0x80000009ff0b7210 */ /* 0x000fe20007f1e0ff */
[----:B------:R-:W-:Y:S01]  /*04e0*/  IMAD.U32 R0, RZ, RZ, UR26 ;  /* 0x0000001aff007e24 */ /* 0x000fe2000f8e00ff */
[----:B------:R-:W-:Y:S01]  /*04f0*/  MOV R6, R5 ;  /* 0x0000000500067202 */ /* 0x000fe20000000f00 */
[----:B------:R-:W-:Y:S01]  /*0500*/  IMAD.U32 R3, RZ, RZ, UR27 ;  /* 0x0000001bff037e24 */ /* 0x000fe2000f8e00ff */
[----:B------:R-:W-:Y:S01]  /*0510*/  IADD3.X R7, PT, PT, RZ, ~R8, RZ, P0, !PT ;  /* 0x80000008ff077210 */ /* 0x000fe200007fe4ff */
[----:B------:R-:W-:Y:S01]  /*0520*/  IMAD.MOV.U32 R15, RZ, RZ, R8 ;  /* 0x000000ffff0f7224 */ /* 0x000fe200078e0008 */
[----:B------:R-:W-:-:S03]  /*0530*/  MOV R14, R9 ;  /* 0x00000009000e7202 */ /* 0x000fc60000000f00 */
[-C--:B------:R-:W-:Y:S02]  /*0540*/  IMAD R2, R7, R0.reuse, RZ ;  /* 0x0000000007027224 */ /* 0x080fe400078e02ff */
[----:B------:R-:W-:Y:S02]  /*0550*/  IMAD.MOV.U32 R7, RZ, RZ, R4 ;  /* 0x000000ffff077224 */ /* 0x000fe400078e0004 */
[----:B------:R-:W-:-:S04]  /*0560*/  IMAD.WIDE.U32 R6, R11, R0, R6 ;  /* 0x000000000b067225 */ /* 0x000fc800078e0006 */
[----:B------:R-:W-:Y:S01]  /*0570*/  IMAD R11, R11, R3, R2 ;  /* 0x000000030b0b7224 */ /* 0x000fe200078e0202 */
[----:B------:R-:W-:-:S03]  /*0580*/  MOV R19, R6 ;  /* 0x0000000600137202 */ /* 0x000fc60000000f00 */
[----:B------:R-:W-:-:S07]  /*0590*/  IMAD.IADD R18, R7, 0x1, R11 ;  /* 0x0000000107127824 */ /* 0x000fce00078e020b */
.L_x_3:
[----:B0-----:R-:W-:Y:S05]  /*05a0*/  BSYNC.RECONVERGENT B1 ;  /* 0x0000000000017941 */ /* 0x001fea0003800200 */
.L_x_1:
[-C--:B------:R-:W-:Y:S01]  /*05b0*/  IMAD R2, R15, R0.reuse, RZ ;  /* 0x000000000f027224 */ /* 0x080fe200078e02ff */
[----:B------:R-:W-:Y:S01]  /*05c0*/  BSSY.RECONVERGENT B1, `(.L_x_4) ;  /* 0x0000039000017945 */ /* 0x000fe20003800200 */
[----:B------:R-:W-:-:S04]  /*05d0*/  IMAD.WIDE.U32 R16, R14, R0, RZ ;  /* 0x000000000e107225 */ /* 0x000fc800078e00ff */
[----:B------:R-:W-:Y:S02]  /*05e0*/  IMAD R3, R14, R3, R2 ;  /* 0x000000030e037224 */ /* 0x000fe400078e0202 */
[----:B------:R-:W-:Y:S02]  /*05f0*/  IMAD.MOV.U32 R2, RZ, RZ, R19 ;  /* 0x000000ffff027224 */ /* 0x000fe400078e0013 */
[----:B------:R-:W-:Y:S01]  /*0600*/  IMAD.U32 R7, RZ, RZ, UR52 ;  /* 0x00000034ff077e24 */ /* 0x000fe2000f8e00ff */
[----:B------:R-:W-:Y:S02]  /*0610*/  IADD3 R0, PT, PT, R17, R3, RZ ;  /* 0x0000000311007210 */ /* 0x000fe40007ffe0ff */
[----:B------:R-:W-:-:S03]  /*0620*/  MOV R3, R18 ;  /* 0x0000001200037202 */ /* 0x000fc60000000f00 */
[----:B------:R-:W-:-:S04]  /*0630*/  IMAD.WIDE.U32 R16, R16, 0x5, R2 ;  /* 0x0000000510107825 */ /* 0x000fc800078e0002 */
[----:B------:R-:W-:-:S05]  /*0640*/  IMAD R3, R0, 0x5, RZ ;  /* 0x0000000500037824 */ /* 0x000fca00078e02ff */
[----:B------:R-:W-:-:S04]  /*0650*/  IADD3 R0, PT, PT, R17, R3, RZ ;  /* 0x0000000311007210 */ /* 0x000fc80007ffe0ff */
[----:B------:R-:W-:-:S04]  /*0660*/  LOP3.LUT R2, R0, R7, RZ, 0xfc, !PT ;  /* 0x0000000700027212 */ /* 0x000fc800078efcff */
[----:B------:R-:W-:-:S13]  /*0670*/  ISETP.NE.U32.AND P0, PT, R2, RZ, PT ;  /* 0x000000ff0200720c */ /* 0x000fda0003f05070 */
[----:B------:R-:W-:Y:S05]  /*0680*/  @P0 BRA `(.L_x_5) ;  /* 0x0000000000600947 */ /* 0x000fea0003800000 */
[----:B------:R-:W-:-:S04]  /*0690*/  IMAD.U32 R3, RZ, RZ, UR53 ;  /* 0x00000035ff037e24 */ /* 0x000fc8000f8e00ff */
[----:B------:R-:W0:Y:S01]  /*06a0*/  I2F.U32.RP R2, R3 ;  /* 0x0000000300027306 */ /* 0x000e220000209000 */
[----:B------:R-:W-:-:S07]  /*06b0*/  ISETP.NE.U32.AND P2, PT, R3, RZ, PT ;  /* 0x000000ff0300720c */ /* 0x000fce0003f45070 */
[----:B0-----:R-:W0:Y:S02]  /*06c0*/  MUFU.RCP R2, R2 ;  /* 0x0000000200027308 */ /* 0x001e240000001000 */
[----:B0-----:R-:W-:-:S06]  /*06d0*/  IADD3 R8, PT, PT, R2, 0xffffffe, RZ ;  /* 0x0ffffffe02087810 */ /* 0x001fcc0007ffe0ff */
[----:B------:R0:W1:Y:S02]  /*06e0*/  F2I.FTZ.U32.TRUNC.NTZ R9, R8 ;  /* 0x0000000800097305 */ /* 0x000064000021f000 */
[----:B0-----:R-:W-:Y:S02]  /*06f0*/  HFMA2 R8, -RZ, RZ, 0, 0 ;  /* 0x00000000ff087431 */ /* 0x001fe400000001ff */
[----:B-1----:R-:W-:-:S04]  /*0700*/  IMAD R6, R9, R3, RZ ;  /* 0x0000000309067224 */ /* 0x002fc800078e02ff */
[----:B------:R-:W-:-:S04]  /*0710*/  IMAD.MOV R11, RZ, RZ, -R6 ;  /* 0x000000ffff0b7224 */ /* 0x000fc800078e0a06 */
[----:B------:R-:W-:-:S06]  /*0720*/  IMAD.HI.U32 R9, R9, R11, R8 ;  /* 0x0000000b09097227 */ /* 0x000fcc00078e0008 */
[----:B------:R-:W-:-:S04]  /*0730*/  IMAD.HI.U32 R8, R9, R16, RZ ;  /* 0x0000001009087227 */ /* 0x000fc800078e00ff */
[----:B------:R-:W-:Y:S02]  /*0740*/  IMAD.MOV R6, RZ, RZ, -R8 ;  /* 0x000000ffff067224 */ /* 0x000fe400078e0a08 */
[----:B------:R-:W-:Y:S02]  /*0750*/  IMAD.MOV.U32 R9, RZ, RZ, RZ ;  /* 0x000000ffff097224 */ /* 0x000fe400078e00ff */
[----:B------:R-:W-:-:S05]  /*0760*/  IMAD R6, R3, R6, R16 ;  /* 0x0000000603067224 */ /* 0x000fca00078e0210 */
[----:B------:R-:W-:-:S13]  /*0770*/  ISETP.GE.U32.AND P0, PT, R6, R3, PT ;  /* 0x000000030600720c */ /* 0x000fda0003f06070 */
[----:B------:R-:W-:Y:S01]  /*0780*/  @P0 IADD3 R6, PT, PT, R6, -R3, RZ ;  /* 0x8000000306060210 */ /* 0x000fe20007ffe0ff */
[----:B------:R-:W-:-:S03]  /*0790*/  @P0 VIADD R8, R8, 0x1 ;  /* 0x0000000108080836 */ /* 0x000fc60000000000 */
[----:B------:R-:W-:Y:S02]  /*07a0*/  ISETP.GE.U32.AND P1, PT, R6, R3, PT ;  /* 0x000000030600720c */ /* 0x000fe40003f26070 */
[----:B------:R-:W-:-:S11]  /*07b0*/  MOV R6, RZ ;  /* 0x000000ff00067202 */ /* 0x000fd60000000f00 */
[----:B------:R-:W-:Y:S02]  /*07c0*/  @P1 IADD3 R8, PT, PT, R8, 0x1, RZ ;  /* 0x0000000108081810 */ /* 0x000fe40007ffe0ff */
[----:B------:R-:W-:-:S05]  /*07d0*/  @!P2 LOP3.LUT R8, RZ, R3, RZ, 0x33, !PT ;  /* 0x00000003ff08a212 */ /* 0x000fca00078e33ff */
[----:B------:R-:W-:-:S04]  /*07e0*/  IMAD.MOV R2, RZ, RZ, -R8 ;  /* 0x000000ffff027224 */ /* 0x000fc800078e0a08 */
[----:B------:R-:W-:Y:S01]  /*07f0*/  IMAD R2, R3, R2, R16 ;  /* 0x0000000203027224 */ /* 0x000fe200078e0210 */
[----:B------:R-:W-:Y:S06]  /*0800*/  BRA `(.L_x_6) ;  /* 0x0000000000507947 */ /* 0x000fec0003800000 */
.L_x_5:
[----:B------:R-:W0:Y:S01]  /*0810*/  LDCU.64 UR62, c[0x0][0xa10] ;  /* 0x00014200ff3e77ac */ /* 0x000e220008000a00 */
[----:B------:R-:W-:Y:S02]  /*0820*/  MOV R7, R16 ;  /* 0x0000001000077202 */ /* 0x000fe40000000f00 */
[----:B------:R-:W-:Y:S01]  /*0830*/  MOV R6, 0x870 ;  /* 0x0000087000067802 */ /* 0x000fe20000000f00 */
[----:B0-----:R-:W-:Y:S01]  /*0840*/  IMAD.U32 R3, RZ, RZ, UR62 ;  /* 0x0000003eff037e24 */ /* 0x001fe2000f8e00ff */
[----:B------:R-:W-:-:S07]  /*0850*/  MOV R2, UR63 ;  /* 0x0000003f00027c02 */ /* 0x000fce0008000f00 */
[----:B------:R-:W-:Y:S05]  /*0860*/  CALL.REL.NOINC `($__internal_0_$__cuda_sm20_div_s64) ;  /* 0x0000003000307944 */ /* 0x000fea0003c00000 */
[----:B------:R-:W-:Y:S01]  /*0870*/  IADD3 R13, P0, PT, RZ, -R9, RZ ;  /* 0x80000009ff0d7210 */ /* 0x000fe20007f1e0ff */
[----:B------:R-:W-:Y:S01]  /*0880*/  IMAD.U32 R3, RZ, RZ, UR28 ;  /* 0x0000001cff037e24 */ /* 0x000fe2000f8e00ff */
[----:B------:R-:W-:Y:S01]  /*0890*/  MOV R10, R16 ;  /* 0x00000010000a7202 */ /* 0x000fe20000000f00 */
[----:B------:R-:W-:Y:S01]  /*08a0*/  IMAD.MOV.U32 R11, RZ, RZ, R0 ;  /* 0x000000ffff0b7224 */ /* 0x000fe200078e0000 */
[-C--:B------:R-:W-:Y:S01]  /*08b0*/  IADD3.X R2, PT, PT, RZ, ~R8.reuse, RZ, P0, !PT ;  /* 0x80000008ff027210 */ /* 0x080fe200007fe4ff */
[----:B------:R-:W-:Y:S01]  /*08c0*/  IMAD.U32 R7, RZ, RZ, UR29 ;  /* 0x0000001dff077e24 */ /* 0x000fe2000f8e00ff */
[----:B------:R-:W-:Y:S01]  /*08d0*/  LOP3.LUT R9, R9, R8, RZ, 0x3c, !PT ;  /* 0x0000000809097212 */ /* 0x000fe200078e3cff */
[----:B------:R-:W-:-:S03]  /*08e0*/  IMAD.WIDE.U32 R10, R13, R3, R10 ;  /* 0x000000030d0a7225 */ /* 0x000fc600078e000a */
[----:B------:R-:W-:Y:S01]  /*08f0*/  LOP3.LUT R8, R9, R8, RZ, 0x3c, !PT ;  /* 0x0000000809087212 */ /* 0x000fe200078e3cff */
[----:B------:R-:W-:-:S03]  /*0900*/  IMAD R2, R2, R3, RZ ;  /* 0x0000000302027224 */ /* 0x000fc600078e02ff */
[----:B------:R-:W-:Y:S01]  /*0910*/  LOP3.LUT R9, R9, R8, RZ, 0x3c, !PT ;  /* 0x0000000809097212 */ /* 0x000fe200078e3cff */
[----:B------:R-:W-:Y:S01]  /*0920*/  IMAD R13, R13, R7, R2 ;  /* 0x000000070d0d7224 */ /* 0x000fe200078e0202 */
[----:B------:R-:W-:-:S03]  /*0930*/  MOV R2, R10 ;  /* 0x0000000a00027202 */ /* 0x000fc60000000f00 */
[----:B------:R-:W-:-:S07]  /*0940*/  IMAD.IADD R6, R11, 0x1, R13 ;  /* 0x000000010b067824 */ /* 0x000fce00078e020d */
.L_x_6:
[----:B------:R-:W-:Y:S05]  /*0950*/  BSYNC.RECONVERGENT B1 ;  /* 0x0000000000017941 */ /* 0x000fea0003800200 */
.L_x_4:
[----:B------:R-:W-:Y:S02]  /*0960*/  IMAD R13, R6, UR6, RZ ;  /* 0x00000006060d7c24 */ /* 0x000fe4000f8e02ff */
[----:B------:R-:W-:-:S04]  /*0970*/  IMAD.WIDE.U32 R10, R2, UR6, RZ ;  /* 0x00000006020a7c25 */ /* 0x000fc8000f8e00ff */
[----:B------:R-:W-:Y:S02]  /*0980*/  IMAD R13, R2, UR7, R13 ;  /* 0x00000007020d7c24 */ /* 0x000fe4000f8e020d */
[----:B------:R-:W-:-:S03]  /*0990*/  IMAD R9, R9, UR4, RZ ;  /* 0x0000000409097c24 */ /* 0x000fc6000f8e02ff */
[----:B------:R-:W-:Y:S01]  /*09a0*/  IADD3 R11, PT, PT, R11, R13, RZ ;  /* 0x0000000d0b0b7210 */ /* 0x000fe20007ffe0ff */
[C---:B------:R-:W-:Y:S02]  /*09b0*/  IMAD R13, R8.reuse, UR5, R9 ;  /* 0x00000005080d7c24 */ /* 0x040fe4000f8e0209 */
[----:B------:R-:W-:-:S04]  /*09c0*/  IMAD.WIDE.U32 R8, R8, UR4, R10 ;  /* 0x0000000408087c25 */ /* 0x000fc8000f8e000a */
[----:B------:R-:W-:Y:S01]  /*09d0*/  IMAD.IADD R9, R9, 0x1, R13 ;  /* 0x0000000109097824 */ /* 0x000fe200078e020d */
[----:B------:R-:W-:-:S04]  /*09e0*/  LEA R26, P0, R8, UR30, 0x1 ;  /* 0x0000001e081a7c11 */ /* 0x000fc8000f8008ff */
[----:B------:R-:W-:-:S05]  /*09f0*/  LEA.HI.X R27, R8, UR31, R9, 0x1, P0 ;  /* 0x0000001f081b7c11 */ /* 0x000fca00080f0c09 */
[----:B------:R0:W5:Y:S01]  /*0a00*/  LDG.E.U16 R26, desc[UR24][R26.64] ;  /* 0x000000181a1a7981 */ /* 0x000162000c1e1500 */
[----:B------:R-:W-:Y:S01]  /*0a10*/  IADD3 R16, P0, PT, R16, UR26, RZ ;  /* 0x0000001a10107c10 */ /* 0x000fe2000ff1e0ff */
[----:B------:R-:W-:Y:S03]  /*0a20*/  BSSY.RECONVERGENT B1, `(.L_x_7) ;  /* 0x000002f000017945 */ /* 0x000fe60003800200 */
[----:B------:R-:W-:-:S04]  /*0a30*/  IADD3.X R17, PT, PT, R0, UR27, RZ, P0, !PT ;  /* 0x0000001b00117c10 */ /* 0x000fc800087fe4ff */
[----:B------:R-:W-:-:S04]  /*0a40*/  LOP3.LUT R0, R17, R7, RZ, 0xfc, !PT ;  /* 0x0000000711007212 */ /* 0x000fc800078efcff */
[----:B------:R-:W-:-:S13]  /*0a50*/  ISETP.NE.U32.AND P0, PT, R0, RZ, PT ;  /* 0x000000ff0000720c */ /* 0x000fda0003f05070 */
[----:B0-----:R-:W-:Y:S05]  /*0a60*/  @P0 BRA `(.L_x_8) ;  /* 0x00000000005c0947 */ /* 0x001fea0003800000 */
[----:B------:R-:W0:Y:S01]  /*0a70*/  I2F.U32.RP R2, R3 ;  /* 0x0000000300027306 */ /* 0x000e220000209000 */
[----:B------:R-:W-:Y:S01]  /*0a80*/  HFMA2 R8, -RZ, RZ, 0, 0 ;  /* 0x00000000ff087431 */ /* 0x000fe200000001ff */
[----:B------:R-:W-:-:S06]  /*0a90*/  ISETP.NE.U32.AND P2, PT, R3, RZ, PT ;  /* 0x000000ff0300720c */ /* 0x000fcc0003f45070 */
[----:B0-----:R-:W0:Y:S02]  /*0aa0*/  MUFU.RCP R2, R2 ;  /* 0x0000000200027308 */ /* 0x001e240000001000 */
[----:B0-----:R-:W-:Y:S02]  /*0ab0*/  IADD3 R9, PT, PT, R2, 0xffffffe, RZ ;  /* 0x0ffffffe02097810 */ /* 0x001fe40007ffe0ff */
[----:B------:R-:W-:-:S04]  /*0ac0*/  MOV R2, RZ ;  /* 0x000000ff00027202 */ /* 0x000fc80000000f00 */
[----:B------:R-:W0:Y:S02]  /*0ad0*/  F2I.FTZ.U32.TRUNC.NTZ R9, R9 ;  /* 0x0000000900097305 */ /* 0x000e24000021f000 */
[----:B0-----:R-:W-:-:S04]  /*0ae0*/  IMAD.MOV R0, RZ, RZ, -R9 ;  /* 0x000000ffff007224 */ /* 0x001fc800078e0a09 */
[----:B------:R-:W-:-:S04]  /*0af0*/  IMAD R11, R0, R3, RZ ;  /* 0x00000003000b7224 */ /* 0x000fc800078e02ff */
[----:B------:R-:W-:-:S04]  /*0b00*/  IMAD.HI.U32 R11, R9, R11, R8 ;  /* 0x0000000b090b7227 */ /* 0x000fc800078e0008 */
[----:B------:R-:W-:Y:S02]  /*0b10*/  IMAD.MOV.U32 R9, RZ, RZ, RZ ;  /* 0x000000ffff097224 */ /* 0x000fe400078e00ff */
[----:B------:R-:W-:-:S04]  /*0b20*/  IMAD.HI.U32 R8, R11, R16, RZ ;  /* 0x000000100b087227 */ /* 0x000fc800078e00ff */
[----:B------:R-:W-:-:S04]  /*0b30*/  IMAD.MOV R0, RZ, RZ, -R8 ;  /* 0x000000ffff007224 */ /* 0x000fc800078e0a08 */
[----:B------:R-:W-:-:S05]  /*0b40*/  IMAD R0, R3, R0, R16 ;  /* 0x0000000003007224 */ /* 0x000fca00078e0210 */
[----:B------:R-:W-:-:S13]  /*0b50*/  ISETP.GE.U32.AND P0, PT, R0, R3, PT ;  /* 0x000000030000720c */ /* 0x000fda0003f06070 */
[----:B------:R-:W-:Y:S01]  /*0b60*/  @P0 IADD3 R0, PT, PT, R0, -R3, RZ ;  /* 0x8000000300000210 */ /* 0x000fe20007ffe0ff */
[----:B------:R-:W-:-:S03]  /*0b70*/  @P0 VIADD R8, R8, 0x1 ;  /* 0x0000000108080836 */ /* 0x000fc60000000000 */
[----:B------:R-:W-:-:S13]  /*0b80*/  ISETP.GE.U32.AND P1, PT, R0, R3, PT ;  /* 0x000000030000720c */ /* 0x000fda0003f26070 */
[----:B------:R-:W-:Y:S02]  /*0b90*/  @P1 IADD3 R8, PT, PT, R8, 0x1, RZ ;  /* 0x0000000108081810 */ /* 0x000fe40007ffe0ff */
[----:B------:R-:W-:-:S05]  /*0ba0*/  @!P2 LOP3.LUT R8, RZ, R3, RZ, 0x33, !PT ;  /* 0x00000003ff08a212 */ /* 0x000fca00078e33ff */
[----:B------:R-:W-:-:S04]  /*0bb0*/  IMAD.MOV R0, RZ, RZ, -R8 ;  /* 0x000000ffff007224 */ /* 0x000fc800078e0a08 */
[----:B------:R-:W-:Y:S01]  /*0bc0*/  IMAD R0, R3, R0, R16 ;  /* 0x0000000003007224 */ /* 0x000fe200078e0210 */
[----:B------:R-:W-:Y:S06]  /*0bd0*/  BRA `(.L_x_9) ;  /* 0x00000000004c7947 */ /* 0x000fec0003800000 */
.L_x_8:
[----:B------:R-:W0:Y:S01]  /*0be0*/  LDCU.64 UR62, c[0x0][0xa10] ;  /* 0x00014200ff3e77ac */ /* 0x000e220008000a00 */
[----:B------:R-:W-:Y:S01]  /*0bf0*/  MOV R7, R16 ;  /* 0x0000001000077202 */ /* 0x000fe20000000f00 */
[----:B------:R-:W-:Y:S01]  /*0c00*/  IMAD.MOV.U32 R0, RZ, RZ, R17 ;  /* 0x000000ffff007224 */ /* 0x000fe200078e0011 */
[----:B------:R-:W-:Y:S01]  /*0c10*/  MOV R6, 0xc50 ;  /* 0x00000c5000067802 */ /* 0x000fe20000000f00 */
[----:B0-----:R-:W-:Y:S01]  /*0c20*/  IMAD.U32 R3, RZ, RZ, UR62 ;  /* 0x0000003eff037e24 */ /* 0x001fe2000f8e00ff */
[----:B------:R-:W-:-:S07]  /*0c30*/  MOV R2, UR63 ;  /* 0x0000003f00027c02 */ /* 0x000fce0008000f00 */
[----:B-----5:R-:W-:Y:S05]  /*0c40*/  CALL.REL.NOINC `($__internal_0_$__cuda_sm20_div_s64) ;  /* 0x0000002c00387944 */ /* 0x020fea0003c00000 */
[----:B------:R-:W-:Y:S02]  /*0c50*/  IADD3 R0, P0, PT, RZ, -R9, RZ ;  /* 0x80000009ff007210 */ /* 0x000fe40007f1e0ff */
[----:B------:R-:W-:Y:S02]  /*0c60*/  MOV R3, UR28 ;  /* 0x0000001c00037c02 */ /* 0x000fe40008000f00 */
[----:B------:R-:W-:Y:S01]  /*0c70*/  MOV R7, UR29 ;  /* 0x0000001d00077c02 */ /* 0x000fe20008000f00 */
[----:B------:R-:W-:Y:S01]  /*0c80*/  IMAD.X R2, RZ, RZ, ~R8, P0 ;  /* 0x000000ffff027224 */ /* 0x000fe200000e0e08 */
[----:B------:R-:W-:Y:S01]  /*0c90*/  LOP3.LUT R9, R9, R8, RZ, 0x3c, !PT ;  /* 0x0000000809097212 */ /* 0x000fe200078e3cff */
[----:B------:R-:W-:-:S03]  /*0ca0*/  IMAD.WIDE.U32 R10, R0, R3, R16 ;  /* 0x00000003000a7225 */ /* 0x000fc600078e0010 */
[----:B------:R-:W-:Y:S01]  /*0cb0*/  LOP3.LUT R8, R9, R8, RZ, 0x3c, !PT ;  /* 0x0000000809087212 */ /* 0x000fe200078e3cff */
[----:B------:R-:W-:-:S03]  /*0cc0*/  IMAD R2, R2, R3, RZ ;  /* 0x0000000302027224 */ /* 0x000fc600078e02ff */
[----:B------:R-:W-:Y:S01]  /*0cd0*/  LOP3.LUT R9, R9, R8, RZ, 0x3c, !PT ;  /* 0x0000000809097212 */ /* 0x000fe200078e3cff */
[----:B------:R-:W-:Y:S02]  /*0ce0*/  IMAD R13, R0, R7, R2 ;  /* 0x00000007000d7224 */ /* 0x000fe400078e0202 */
[----:B------:R-:W-:-:S03]  /*0cf0*/  IMAD.MOV.U32 R0, RZ, RZ, R10 ;  /* 0x000000ffff007224 */ /* 0x000fc600078e000a */
[----:B------:R-:W-:-:S07]  /*0d00*/  IADD3 R2, PT, PT, R13, R11, RZ ;  /* 0x0000000b0d027210 */ /* 0x000fce0007ffe0ff */
.L_x_9:
[----:B------:R-:W-:Y:S05]  /*0d10*/  BSYNC.RECONVERGENT B1 ;  /* 0x0000000000017941 */ /* 0x000fea0003800200 */
.L_x_7:
[----:B------:R-:W-:Y:S02]  /*0d20*/  IMAD R13, R2, UR6, RZ ;  /* 0x00000006020d7c24 */ /* 0x000fe4000f8e02ff */
[----:B------:R-:W-:-:S04]  /*0d30*/  IMAD.WIDE.U32 R10, R0, UR6, RZ ;  /* 0x00000006000a7c25 */ /* 0x000fc8000f8e00ff */
[----:B------:R-:W-:Y:S02]  /*0d40*/  IMAD R13, R0, UR7, R13 ;  /* 0x00000007000d7c24 */ /* 0x000fe4000f8e020d */
[----:B------:R-:W-:Y:S02]  /*0d50*/  IMAD R9, R9, UR4, RZ ;  /* 0x0000000409097c24 */ /* 0x000fe4000f8e02ff */
[----:B------:R-:W-:Y:S02]  /*0d60*/  IMAD.IADD R11, R11, 0x1, R13 ;  /* 0x000000010b0b7824 */ /* 0x000fe400078e020d */
[C---:B------:R-:W-:Y:S02]  /*0d70*/  IMAD R13, R8.reuse, UR5, R9 ;  /* 0x00000005080d7c24 */ /* 0x040fe4000f8e0209 */
[----:B------:R-:W-:-:S05]  /*0d80*/  IMAD.WIDE.U32 R8, R8, UR4, R10 ;  /* 0x0000000408087c25 */ /* 0x000fca000f8e000a */
[----:B------:R-:W-:Y:S02]  /*0d90*/  IADD3 R9, PT, PT, R9, R13, RZ ;  /* 0x0000000d09097210 */ /* 0x000fe40007ffe0ff */
        /* <DEDUP_REMOVED lines=10> */
[----:B------:R-:W-:Y:S01]  /*0e40*/  IMAD.MOV.U32 R8, RZ, RZ, RZ ;  /* 0x000000ffff087224 */ /* 0x000fe200078e00ff */
[----:B------:R-:W-:-:S06]  /*0e50*/  ISETP.NE.U32.AND P2, PT, R3, RZ, PT ;  /* 0x000000ff0300720c */ /* 0x000fcc0003f45070 */
[----:B0-----:R-:W0:Y:S02]  /*0e60*/  MUFU.RCP R2, R2 ;  /* 0x0000000200027308 */ /* 0x001e240000001000 */
[----:B0-----:R-:W-:Y:S02]  /*0e70*/  VIADD R9, R2, 0xffffffe ;  /* 0x0ffffffe02097836 */ /* 0x001fe40000000000 */
[----:B------:R-:W-:-:S04]  /*0e80*/  IMAD.MOV.U32 R2, RZ, RZ, RZ ;  /* 0x000000ffff027224 */ /* 0x000fc800078e00ff */
[----:B------:R-:W0:Y:S02]  /*0e90*/  F2I.FTZ.U32.TRUNC.NTZ R9, R9 ;  /* 0x0000000900097305 */ /* 0x000e24000021f000 */
[----:B0-----:R-:W-:-:S05]  /*0ea0*/  IADD3 R0, PT, PT, RZ, -R9, RZ ;  /* 0x80000009ff007210 */ /* 0x001fca0007ffe0ff */
[----:B------:R-:W-:-:S04]  /*0eb0*/  IMAD R11, R0, R3, RZ ;  /* 0x00000003000b7224 */ /* 0x000fc800078e02ff */
[----:B------:R-:W-:-:S04]  /*0ec0*/  IMAD.HI.U32 R11, R9, R11, R8 ;  /* 0x0000000b090b7227 */ /* 0x000fc800078e0008 */
[----:B------:R-:W-:Y:S02]  /*0ed0*/  HFMA2 R9, -RZ, RZ, 0, 0 ;  /* 0x00000000ff097431 */ /* 0x000fe400000001ff */
        /* <DEDUP_REMOVED lines=12> */
.L_x_11:
[----:B------:R-:W0:Y:S01]  /*0fa0*/  LDCU.64 UR62, c[0x0][0xa10] ;  /* 0x00014200ff3e77ac */ /* 0x000e220008000a00 */
[----:B------:R-:W-:Y:S01]  /*0fb0*/  IMAD.MOV.U32 R7, RZ, RZ, R16 ;  /* 0x000000ffff077224 */ /* 0x000fe200078e0010 */
[----:B------:R-:W-:Y:S02]  /*0fc0*/  MOV R0, R17 ;  /* 0x0000001100007202 */ /* 0x000fe40000000f00 */
[----:B------:R-:W-:Y:S02]  /*0fd0*/  MOV R6, 0x1010 ;  /* 0x0000101000067802 */ /* 0x000fe40000000f00 */
[----:B0-----:R-:W-:Y:S01]  /*0fe0*/  MOV R3, UR62 ;  /* 0x0000003e00037c02 */ /* 0x001fe20008000f00 */
[----:B------:R-:W-:-:S07]  /*0ff0*/  IMAD.U32 R2, RZ, RZ, UR63 ;  /* 0x0000003fff027e24 */ /* 0x000fce000f8e00ff */
[----:B-----5:R-:W-:Y:S05]  /*1000*/  CALL.REL.NOINC `($__internal_0_$__cuda_sm20_div_s64) ;  /* 0x0000002800487944 */ /* 0x020fea0003c00000 */
[----:B------:R-:W-:Y:S01]  /*1010*/  IADD3 R0, P0, PT, RZ, -R9, RZ ;  /* 0x80000009ff007210 */ /* 0x000fe20007f1e0ff */
[----:B------:R-:W-:Y:S01]  /*1020*/  IMAD.U32 R3, RZ, RZ, UR28 ;  /* 0x0000001cff037e24 */ /* 0x000fe2000f8e00ff */
[-C--:B------:R-:W-:Y:S01]  /*1030*/  LOP3.LUT R9, R9, R8.reuse, RZ, 0x3c, !PT ;  /* 0x0000000809097212 */ /* 0x080fe200078e3cff */
[----:B------:R-:W-:Y:S01]  /*1040*/  IMAD.U32 R7, RZ, RZ, UR29 ;  /* 0x0000001dff077e24 */ /* 0x000fe2000f8e00ff */
[-C--:B------:R-:W-:Y:S01]  /*1050*/  IADD3.X R2, PT, PT, RZ, ~R8.reuse, RZ, P0, !PT ;  /* 0x80000008ff027210 */ /* 0x080fe200007fe4ff */
[----:B------:R-:W-:Y:S01]  /*1060*/  IMAD.WIDE.U32 R10, R0, R3, R16 ;  /* 0x00000003000a7225 */ /* 0x000fe200078e0010 */
[----:B------:R-:W-:-:S03]  /*1070*/  LOP3.LUT R8, R9, R8, RZ, 0x3c, !PT ;  /* 0x0000000809087212 */ /* 0x000fc600078e3cff */
[----:B------:R-:W-:Y:S01]  /*1080*/  IMAD R2, R2, R3, RZ ;  /* 0x0000000302027224 */ /* 0x000fe200078e02ff */
[----:B------:R-:W-:-:S03]  /*1090*/  LOP3.LUT R9, R9, R8, RZ, 0x3c, !PT ;  /* 0x0000000809097212 */ /* 0x000fc600078e3cff */
[----:B------:R-:W-:Y:S01]  /*10a0*/  IMAD R13, R0, R7, R2 ;  /* 0x00000007000d7224 */ /* 0x000fe200078e0202 */
[----:B------:R-:W-:-:S03]  /*10b0*/  MOV R0, R10 ;  /* 0x0000000a00007202 */ /* 0x000fc60000000f00 */
[----:B------:R-:W-:-:S07]  /*10c0*/  IMAD.IADD R2, R13, 0x1, R11 ;  /* 0x000000010d027824 */ /* 0x000fce00078e020b */
.L_x_12:
[----:B------:R-:W-:Y:S05]  /*10d0*/  BSYNC.RECONVERGENT B1 ;  /* 0x0000000000017941 */ /* 0x000fea0003800200 */
.L_x_10:
        /* <DEDUP_REMOVED lines=40> */
.L_x_14:
        /* <DEDUP_REMOVED lines=19> */
.L_x_15:
[----:B------:R-:W-:Y:S05]  /*1490*/  BSYNC.RECONVERGENT B1 ;  /* 0x0000000000017941 */ /* 0x000fea0003800200 */
.L_x_13:
        /* <DEDUP_REMOVED lines=18> */
[----:B------:R-:W-:-:S07]  /*15c0*/  ISETP.NE.U32.AND P2, PT, R3, RZ, PT ;  /* 0x000000ff0300720c */ /* 0x000fce0003f45070 */
[----:B0-----:R-:W0:Y:S02]  /*15d0*/  MUFU.RCP R8, R8 ;  /* 0x0000000800087308 */ /* 0x001e240000001000 */
[----:B0-----:R-:W-:-:S06]  /*15e0*/  VIADD R6, R8, 0xffffffe ;  /* 0x0ffffffe08067836 */ /* 0x001fcc0000000000 */
[----:B------:R0:W1:Y:S02]  /*15f0*/  F2I.FTZ.U32.TRUNC.NTZ R7, R6 ;  /* 0x0000000600077305 */ /* 0x000064000021f000 */
[----:B0-----:R-:W-:Y:S01]  /*1600*/  IMAD.MOV.U32 R6, RZ, RZ, RZ ;  /* 0x000000ffff067224 */ /* 0x001fe200078e00ff */
[----:B-1----:R-:W-:-:S05]  /*1610*/  IADD3 R0, PT, PT, RZ, -R7, RZ ;  /* 0x80000007ff007210 */ /* 0x002fca0007ffe0ff */
[----:B------:R-:W-:-:S04]  /*1620*/  IMAD R9, R0, R3, RZ ;  /* 0x0000000300097224 */ /* 0x000fc800078e02ff */
[----:B------:R-:W-:-:S06]  /*1630*/  IMAD.HI.U32 R9, R7, R9, R6 ;  /* 0x0000000907097227 */ /* 0x000fcc00078e0006 */
[----:B------:R-:W-:-:S05]  /*1640*/  IMAD.HI.U32 R2, R9, R16, RZ ;  /* 0x0000001009027227 */ /* 0x000fca00078e00ff */
[----:B------:R-:W-:-:S05]  /*1650*/  IADD3 R0, PT, PT, -R2, RZ, RZ ;  /* 0x000000ff02007210 */ /* 0x000fca0007ffe1ff */
[----:B------:R-:W-:-:S05]  /*1660*/  IMAD R0, R3, R0, R16 ;  /* 0x0000000003007224 */ /* 0x000fca00078e0210 */
[----:B------:R-:W-:-:S13]  /*1670*/  ISETP.GE.U32.AND P0, PT, R0, R3, PT ;  /* 0x000000030000720c */ /* 0x000fda0003f06070 */
[----:B------:R-:W-:Y:S01]  /*1680*/  @P0 IMAD.IADD R0, R0, 0x1, -R3 ;  /* 0x0000000100000824 */ /* 0x000fe200078e0a03 */
[----:B------:R-:W-:-:S04]  /*1690*/  @P0 IADD3 R2, PT, PT, R2, 0x1, RZ ;  /* 0x0000000102020810 */ /* 0x000fc80007ffe0ff */
[----:B------:R-:W-:Y:S01]  /*16a0*/  ISETP.GE.U32.AND P1, PT, R0, R3, PT ;  /* 0x000000030000720c */ /* 0x000fe20003f26070 */
[----:B------:R-:W-:-:S12]  /*16b0*/  IMAD.MOV.U32 R0, RZ, RZ, RZ ;  /* 0x000000ffff007224 */ /* 0x000fd800078e00ff */
[----:B------:R-:W-:Y:S01]  /*16c0*/  @P1 VIADD R2, R2, 0x1 ;  /* 0x0000000102021836 */ /* 0x000fe20000000000 */
[----:B------:R-:W-:-:S04]  /*16d0*/  @!P2 LOP3.LUT R2, RZ, R3, RZ, 0x33, !PT ;  /* 0x00000003ff02a212 */ /* 0x000fc800078e33ff */
[----:B------:R-:W-:-:S05]  /*16e0*/  IADD3 R6, PT, PT, -R2, RZ, RZ ;  /* 0x000000ff02067210 */ /* 0x000fca0007ffe1ff */
[----:B------:R-:W-:Y:S02]  /*16f0*/  IMAD R16, R3, R6, R16 ;  /* 0x0000000603107224 */ /* 0x000fe400078e0210 */
[----:B------:R-:W-:Y:S01]  /*1700*/  HFMA2 R3, -RZ, RZ, 0, 0 ;  /* 0x00000000ff037431 */ /* 0x000fe200000001ff */
[----:B------:R-:W-:Y:S06]  /*1710*/  BRA `(.L_x_18) ;  /* 0x00000000003c7947 */ /* 0x000fec0003800000 */
.L_x_17:
        /* <DEDUP_REMOVED lines=8> */
[----:B------:R-:W-:-:S04]  /*17a0*/  IMAD.MOV.U32 R2, RZ, RZ, R9 ;  /* 0x000000ffff027224 */ /* 0x000fc800078e0009 */
[----:B------:R-:W-:Y:S02]  /*17b0*/  IMAD.X R0, RZ, RZ, ~R8, P0 ;  /* 0x000000ffff007224 */ /* 0x000fe400000e0e08 */
[----:B------:R-:W-:-:S04]  /*17c0*/  IMAD.WIDE.U32 R16, R3, UR28, R16 ;  /* 0x0000001c03107c25 */ /* 0x000fc8000f8e0010 */
[----:B------:R-:W-:-:S04]  /*17d0*/  IMAD R0, R0, UR28, RZ ;  /* 0x0000001c00007c24 */ /* 0x000fc8000f8e02ff */
[----:B------:R-:W-:-:S05]  /*17e0*/  IMAD R3, R3, UR29, R0 ;  /* 0x0000001d03037c24 */ /* 0x000fca000f8e0200 */
[----:B------:R-:W-:Y:S02]  /*17f0*/  IADD3 R0, PT, PT, R3, R17, RZ ;  /* 0x0000001103007210 */ /* 0x000fe40007ffe0ff */
[----:B------:R-:W-:-:S07]  /*1800*/  MOV R3, R8 ;  /* 0x0000000800037202 */ /* 0x000fce0000000f00 */
.L_x_18:
[----:B------:R-:W-:Y:S05]  /*1810*/  BSYNC.RECONVERGENT B1 ;  /* 0x0000000000017941 */ /* 0x000fea0003800200 */
.L_x_16:
        /* <DEDUP_REMOVED lines=11> */
[----:B------:R-:W-:Y:S01]  /*18d0*/  LOP3.LUT R0, R4, UR54, RZ, 0xfc, !PT ;  /* 0x0000003604007c12 */ /* 0x000fe2000f8efcff */
[----:B------:R-:W-:Y:S03]  /*18e0*/  BSSY.RECONVERGENT B1, `(.L_x_19) ;  /* 0x000002c000017945 */ /* 0x000fe60003800200 */
[----:B------:R-:W-:-:S13]  /*18f0*/  ISETP.NE.U32.AND P0, PT, R0, RZ, PT ;  /* 0x000000ff0000720c */ /* 0x000fda0003f05070 */
[----:B0-----:R-:W-:Y:S05]  /*1900*/  @P0 BRA `(.L_x_20) ;  /* 0x00000000005c0947 */ /* 0x001fea0003800000 */
[----:B------:R-:W0:Y:S01]  /*1910*/  I2F.U32.RP R0, UR55 ;  /* 0x0000003700007d06 */ /* 0x000e220008209000 */
[----:B------:R-:W-:-:S07]  /*1920*/  ISETP.NE.U32.AND P2, PT, RZ, UR55, PT ;  /* 0x00000037ff007c0c */ /* 0x000fce000bf45070 */
[----:B0-----:R-:W0:Y:S02]  /*1930*/  MUFU.RCP R0, R0 ;  /* 0x0000000000007308 */ /* 0x001e240000001000 */
[----:B0-----:R-:W-:-:S06]  /*1940*/  VIADD R2, R0, 0xffffffe ;  /* 0x0ffffffe00027836 */ /* 0x001fcc0000000000 */
[----:B------:R0:W1:Y:S02]  /*1950*/  F2I.FTZ.U32.TRUNC.NTZ R3, R2 ;  /* 0x0000000200037305 */ /* 0x000064000021f000 */
[----:B0-----:R-:W-:Y:S01]  /*1960*/  IMAD.MOV.U32 R2, RZ, RZ, RZ ;  /* 0x000000ffff027224 */ /* 0x001fe200078e00ff */
[----:B-1----:R-:W-:-:S05]  /*1970*/  IADD3 R7, PT, PT, RZ, -R3, RZ ;  /* 0x80000003ff077210 */ /* 0x002fca0007ffe0ff */
[----:B------:R-:W-:-:S04]  /*1980*/  IMAD R7, R7, UR55, RZ ;  /* 0x0000003707077c24 */ /* 0x000fc8000f8e02ff */
[----:B------:R-:W-:-:S06]  /*1990*/  IMAD.HI.U32 R6, R3, R7, R2 ;  /* 0x0000000703067227 */ /* 0x000fcc00078e0002 */
[----:B------:R-:W-:-:S05]  /*19a0*/  IMAD.HI.U32 R2, R6, R5, RZ ;  /* 0x0000000506027227 */ /* 0x000fca00078e00ff */
[----:B------:R-:W-:-:S05]  /*19b0*/  IADD3 R6, PT, PT, -R2, RZ, RZ ;  /* 0x000000ff02067210 */ /* 0x000fca0007ffe1ff */
[----:B------:R-:W-:Y:S02]  /*19c0*/  IMAD R3, R6, UR55, R5 ;  /* 0x0000003706037c24 */ /* 0x000fe4000f8e0205 */
[----:B------:R-:W-:-:S03]  /*19d0*/  IMAD.MOV.U32 R6, RZ, RZ, RZ ;  /* 0x000000ffff067224 */ /* 0x000fc600078e00ff */
[----:B------:R-:W-:-:S13]  /*19e0*/  ISETP.GE.U32.AND P0, PT, R3, UR55, PT ;  /* 0x0000003703007c0c */ /* 0x000fda000bf06070 */
[----:B------:R-:W-:Y:S01]  /*19f0*/  @P0 VIADD R3, R3, -UR55 ;  /* 0x8000003703030c36 */ /* 0x000fe20008000000 */
[----:B------:R-:W-:-:S04]  /*1a00*/  @P0 IADD3 R2, PT, PT, R2, 0x1, RZ ;  /* 0x0000000102020810 */ /* 0x000fc80007ffe0ff */
[----:B------:R-:W-:Y:S01]  /*1a10*/  ISETP.GE.U32.AND P1, PT, R3, UR55, PT ;  /* 0x0000003703007c0c */ /* 0x000fe2000bf26070 */
[----:B------:R-:W-:-:S12]  /*1a20*/  HFMA2 R3, -RZ, RZ, 0, 0 ;  /* 0x00000000ff037431 */ /* 0x000fd800000001ff */
[----:B------:R-:W-:Y:S01]  /*1a30*/  @P1 VIADD R2, R2, 0x1 ;  /* 0x0000000102021836 */ /* 0x000fe20000000000 */
[----:B------:R-:W-:-:S04]  /*1a40*/  @!P2 LOP3.LUT R2, RZ, UR55, RZ, 0x33, !PT ;  /* 0x00000037ff02ac12 */ /* 0x000fc8000f8e33ff */
[----:B------:R-:W-:-:S05]  /*1a50*/  IADD3 R0, PT, PT, -R2, RZ, RZ ;  /* 0x000000ff02007210 */ /* 0x000fca0007ffe1ff */
[----:B------:R-:W-:Y:S01]  /*1a60*/  IMAD R0, R0, UR55, R5 ;  /* 0x0000003700007c24 */ /* 0x000fe2000f8e0205 */
[----:B------:R-:W-:Y:S06]  /*1a70*/  BRA `(.L_x_21) ;  /* 0x0000000000487947 */ /* 0x000fec0003800000 */
.L_x_20:
        /* <DEDUP_REMOVED lines=8> */
[----:B------:R-:W-:Y:S01]  /*1b00*/  IMAD.MOV.U32 R3, RZ, RZ, R4 ;  /* 0x000000ffff037224 */ /* 0x000fe200078e0004 */
[----:B------:R-:W-:-:S03]  /*1b10*/  MOV R2, R5 ;  /* 0x0000000500027202 */ /* 0x000fc60000000f00 */
[----:B------:R-:W-:Y:S02]  /*1b20*/  IMAD.X R0, RZ, RZ, ~R8, P0 ;  /* 0x000000ffff007224 */ /* 0x000fe400000e0e08 */
[----:B------:R-:W-:-:S04]  /*1b30*/  IMAD.WIDE.U32 R2, R7, UR42, R2 ;  /* 0x0000002a07027c25 */ /* 0x000fc8000f8e0002 */
[----:B------:R-:W-:-:S04]  /*1b40*/  IMAD R0, R0, UR42, RZ ;  /* 0x0000002a00007c24 */ /* 0x000fc8000f8e02ff */
[----:B------:R-:W-:Y:S01]  /*1b50*/  IMAD R7, R7, UR43, R0 ;  /* 0x0000002b07077c24 */ /* 0x000fe2000f8e0200 */
[----:B------:R-:W-:Y:S02]  /*1b60*/  MOV R0, R2 ;  /* 0x0000000200007202 */ /* 0x000fe40000000f00 */
[----:B------:R-:W-:Y:S01]  /*1b70*/  MOV R2, R9 ;  /* 0x0000000900027202 */ /* 0x000fe20000000f00 */
[----:B------:R-:W-:Y:S02]  /*1b80*/  IMAD.IADD R6, R3, 0x1, R7 ;  /* 0x0000000103067824 */ /* 0x000fe400078e0207 */
[----:B------:R-:W-:-:S07]  /*1b90*/  IMAD.MOV.U32 R3, RZ, RZ, R8 ;  /* 0x000000ffff037224 */ /* 0x000fce00078e0008 */
.L_x_21:
[----:B------:R-:W-:Y:S05]  /*1ba0*/  BSYNC.RECONVERGENT B1 ;  /* 0x0000000000017941 */ /* 0x000fea0003800200 */
.L_x_19:
        /* <DEDUP_REMOVED lines=10> */
[----:B------:R0:W2:Y:S01]  /*1c50*/  LDG.E.U16 R6, desc[UR24][R6.64] ;  /* 0x0000001806067981 */ /* 0x0000a2000c1e1500 */
[----:B------:R-:W-:Y:S01]  /*1c60*/  IMAD R3, R15, UR26, RZ ;  /* 0x0000001a0f037c24 */ /* 0x000fe2000f8e02ff */
[-C--:B------:R-:W-:Y:S01]  /*1c70*/  LOP3.LUT R19, R19, R18.reuse, RZ, 0x3c, !PT ;  /* 0x0000001213137212 */ /* 0x080fe200078e3cff */
[----:B-----5:R-:W-:Y:S01]  /*1c80*/  IMAD.U32 R20, R20, 0x10000, RZ ;  /* 0x0001000014147824 */ /* 0x020fe200078e00ff */
[----:B------:R-:W-:Y:S01]  /*1c90*/  SHF.L.U32 R0, R25, 0x10, RZ ;  /* 0x0000001019007819 */ /* 0x000fe200000006ff */
[C---:B------:R-:W-:Y:S01]  /*1ca0*/  IMAD R9, R14.reuse, UR27, R3 ;  /* 0x0000001b0e097c24 */ /* 0x040fe2000f8e0203 */
[----:B------:R-:W-:Y:S01]  /*1cb0*/  LOP3.LUT R18, R19, R18, RZ, 0x3c, !PT ;  /* 0x0000001213127212 */ /* 0x000fe200078e3cff */
[----:B------:R-:W-:Y:S01]  /*1cc0*/  IMAD.WIDE.U32 R14, R14, UR26, RZ ;  /* 0x0000001a0e0e7c25 */ /* 0x000fe2000f8e00ff */
[----:B------:R-:W-:-:S03]  /*1cd0*/  SHF.L.U32 R3, R24, 0x10, RZ ;  /* 0x0000001018037819 */ /* 0x000fc600000006ff */
[----:B------:R-:W-:Y:S01]  /*1ce0*/  FADD.FTZ R2, -R0, 1 ;  /* 0x3f80000000027421 */ /* 0x000fe20000010100 */
[----:B------:R-:W-:Y:S01]  /*1cf0*/  LOP3.LUT R19, R19, R18, RZ, 0x3c, !PT ;  /* 0x0000001213137212 */ /* 0x000fe200078e3cff */
[----:B------:R-:W-:Y:S01]  /*1d00*/  IMAD.U32 R11, RZ, RZ, UR56 ;  /* 0x00000038ff0b7e24 */ /* 0x000fe2000f8e00ff */
[----:B------:R-:W-:Y:S01]  /*1d10*/  IADD3 R9, PT, PT, R15, R9, RZ ;  /* 0x000000090f097210 */ /* 0x000fe20007ffe0ff */
[----:B------:R-:W-:Y:S01]  /*1d20*/  FFMA.FTZ R8, -R3, R3, 1 ;  /* 0x3f80000003087423 */ /* 0x000fe20000010103 */
[----:B------:R-:W-:Y:S01]  /*1d30*/  SHF.L.U32 R16, R16, 0x10, RZ ;  /* 0x0000001010107819 */ /* 0x000fe200000006ff */
[----:B------:R-:W-:Y:S01]  /*1d40*/  IMAD.WIDE.U32 R14, R14, 0x3, R18 ;  /* 0x000000030e0e7825 */ /* 0x000fe200078e0012 */
[----:B------:R-:W-:Y:S03]  /*1d50*/  BSSY.RECONVERGENT B1, `(.L_x_22) ;  /* 0x0000040000017945 */ /* 0x000fe60003800200 */
[----:B------:R-:W-:-:S04]  /*1d60*/  IMAD.U32 R24, R26, 0x10000, RZ ;  /* 0x000100001a187824 */ /* 0x000fc800078e00ff */
[----:B0-----:R-:W-:Y:S01]  /*1d70*/  FADD.FTZ R7, -R24, 1 ;  /* 0x3f80000018077421 */ /* 0x001fe20000010100 */
[----:B--2---:R-:W-:Y:S02]  /*1d80*/  IMAD.U32 R29, R6, 0x10000, RZ ;  /* 0x00010000061d7824 */ /* 0x004fe400078e00ff */
[----:B------:R-:W-:Y:S01]  /*1d90*/  FADD.FTZ R6, R20, -R3 ;  /* 0x8000000314067221 */ /* 0x000fe20000010000 */
[----:B------:R-:W-:Y:S02]  /*1da0*/  IMAD R3, R9, 0x3, RZ ;  /* 0x0000000309037824 */ /* 0x000fe400078e02ff */
[----:B------:R-:W-:-:S03]  /*1db0*/  FMUL.FTZ R25, R29, R2 ;  /* 0x000000021d197220 */ /* 0x000fc60000410000 */
[----:B------:R-:W-:Y:S01]  /*1dc0*/  IADD3 R20, PT, PT, R15, R3, RZ ;  /* 0x000000030f147210 */ /* 0x000fe20007ffe0ff */
[----:B------:R-:W-:Y:S01]  /*1dd0*/  FMUL.FTZ R25, R25, R8 ;  /* 0x0000000819197220 */ /* 0x000fe20000410000 */
[C---:B------:R-:W-:Y:S01]  /*1de0*/  FMUL.FTZ R3, R29.reuse, R6 ;  /* 0x000000061d037220 */ /* 0x040fe20000410000 */
[----:B------:R-:W-:Y:S01]  /*1df0*/  FMUL.FTZ R29, R29, R0 ;  /* 0x000000001d1d7220 */ /* 0x000fe20000410000 */
[----:B------:R-:W-:Y:S01]  /*1e00*/  LOP3.LUT R8, R20, R11, RZ, 0xfc, !PT ;  /* 0x0000000b14087212 */ /* 0x000fe200078efcff */
[----:B------:R-:W-:Y:S01]  /*1e10*/  FMUL.FTZ R16, R25, R16 ;  /* 0x0000001019107220 */ /* 0x000fe20000410000 */
[----:B------:R-:W-:Y:S02]  /*1e20*/  FMUL.FTZ R3, R3, R2 ;  /* 0x0000000203037220 */ /* 0x000fe40000410000 */
[----:B------:R-:W-:Y:S01]  /*1e30*/  ISETP.NE.U32.AND P0, PT, R8, RZ, PT ;  /* 0x000000ff0800720c */ /* 0x000fe20003f05070 */
[----:B------:R-:W-:Y:S01]  /*1e40*/  FMUL.FTZ R7, R16, R7 ;  /* 0x0000000710077220 */ /* 0x000fe20000410000 */
[----:B------:R-:W-:-:S03]  /*1e50*/  FMUL.FTZ R26, R0, R3 ;  /* 0x00000003001a7220 */ /* 0x000fc60000410000 */
[----:B------:R-:W-:-:S05]  /*1e60*/  FMUL.FTZ R27, R24, R7 ;  /* 0x00000007181b7220 */ /* 0x000fca0000410000 */
[----:B------:R-:W-:-:S03]  /*1e70*/  F2FP.BF16.F32.PACK_AB R27, RZ, R27 ;  /* 0x0000001bff1b723e */ /* 0x000fc600000010ff */
        /* <DEDUP_REMOVED lines=10> */
[----:B------:R-:W-:Y:S01]  /*1f20*/  IMAD.HI.U32 R3, R3, R9, R2 ;  /* 0x0000000903037227 */ /* 0x000fe200078e0002 */
[----:B------:R-:W-:-:S05]  /*1f30*/  MOV R9, RZ ;  /* 0x000000ff00097202 */ /* 0x000fca0000000f00 */
        /* <DEDUP_REMOVED lines=12> */
.L_x_23:
[----:B------:R-:W0:Y:S01]  /*2000*/  LDCU.64 UR62, c[0x0][0x390] ;  /* 0x00007200ff3e77ac */ /* 0x000e220008000a00 */
[----:B------:R-:W-:Y:S01]  /*2010*/  IMAD.MOV.U32 R7, RZ, RZ, R14 ;  /* 0x000000ffff077224 */ /* 0x000fe200078e000e */
[----:B------:R-:W-:Y:S02]  /*2020*/  MOV R0, R20 ;  /* 0x0000001400007202 */ /* 0x000fe40000000f00 */
[----:B------:R-:W-:Y:S02]  /*2030*/  MOV R6, 0x2070 ;  /* 0x0000207000067802 */ /* 0x000fe40000000f00 */
[----:B0-----:R-:W-:Y:S01]  /*2040*/  MOV R3, UR62 ;  /* 0x0000003e00037c02 */ /* 0x001fe20008000f00 */
[----:B------:R-:W-:-:S07]  /*2050*/  IMAD.U32 R2, RZ, RZ, UR63 ;  /* 0x0000003fff027e24 */ /* 0x000fce000f8e00ff */
        /* <DEDUP_REMOVED lines=15> */
.L_x_24:
[----:B------:R-:W-:Y:S05]  /*2150*/  BSYNC.RECONVERGENT B1 ;  /* 0x0000000000017941 */ /* 0x000fea0003800200 */
.L_x_22:
[----:B------:R-:W-:Y:S01]  /*2160*/  IMAD R13, R2, UR10, RZ ;  /* 0x0000000a020d7c24 */ /* 0x000fe2000f8e02ff */
[----:B------:R-:W-:Y:S01]  /*2170*/  BSSY.RECONVERGENT B1, `(.L_x_25) ;  /* 0x000003a000017945 */ /* 0x000fe20003800200 */
[----:B------:R-:W-:Y:S01]  /*2180*/  IMAD.WIDE.U32 R2, R0, UR10, RZ ;  /* 0x0000000a00027c25 */ /* 0x000fe2000f8e00ff */
[----:B------:R-:W-:-:S03]  /*2190*/  F2FP.BF16.F32.PACK_AB R26, RZ, R26 ;  /* 0x0000001aff1a723e */ /* 0x000fc600000010ff */
[----:B------:R-:W-:Y:S02]  /*21a0*/  IMAD R13, R0, UR11, R13 ;  /* 0x0000000b000d7c24 */ /* 0x000fe4000f8e020d */
[----:B------:R-:W-:-:S03]  /*21b0*/  IMAD R9, R9, UR8, RZ ;  /* 0x0000000809097c24 */ /* 0x000fc6000f8e02ff */
[----:B------:R-:W-:Y:S01]  /*21c0*/  IADD3 R3, PT, PT, R3, R13, RZ ;  /* 0x0000000d03037210 */ /* 0x000fe20007ffe0ff */
[C---:B------:R-:W-:Y:S02]  /*21d0*/  IMAD R13, R8.reuse, UR9, R9 ;  /* 0x00000009080d7c24 */ /* 0x040fe4000f8e0209 */
[----:B------:R-:W-:-:S04]  /*21e0*/  IMAD.WIDE.U32 R8, R8, UR8, R2 ;  /* 0x0000000808087c25 */ /* 0x000fc8000f8e0002 */
[----:B------:R-:W-:Y:S01]  /*21f0*/  IMAD.IADD R3, R9, 0x1, R13 ;  /* 0x0000000109037824 */ /* 0x000fe200078e020d */
[----:B------:R-:W-:-:S04]  /*2200*/  LEA R2, P0, R8, UR34, 0x1 ;  /* 0x0000002208027c11 */ /* 0x000fc8000f8008ff */
[----:B------:R-:W-:Y:S02]  /*2210*/  LEA.HI.X R3, R8, UR35, R3, 0x1, P0 ;  /* 0x0000002308037c11 */ /* 0x000fe400080f0c03 */
[----:B------:R-:W-:-:S03]  /*2220*/  IADD3 R16, P0, PT, R14, UR26, RZ ;  /* 0x0000001a0e107c10 */ /* 0x000fc6000ff1e0ff */
[----:B------:R0:W-:Y:S01]  /*2230*/  STG.E.U16 desc[UR24][R2.64], R27 ;  /* 0x0000001b02007986 */ /* 0x0001e2000c101518 */
[----:B------:R-:W-:-:S04]  /*2240*/  IADD3.X R17, PT, PT, R20, UR27, RZ, P0, !PT ;  /* 0x0000001b14117c10 */ /* 0x000fc800087fe4ff */
[----:B------:R-:W-:-:S04]  /*2250*/  LOP3.LUT R0, R17, R11, RZ, 0xfc, !PT ;  /* 0x0000000b11007212 */ /* 0x000fc800078efcff */
[----:B------:R-:W-:-:S13]  /*2260*/  ISETP.NE.U32.AND P0, PT, R0, RZ, PT ;  /* 0x000000ff0000720c */ /* 0x000fda0003f05070 */
[----:B0-----:R-:W-:Y:S05]  /*2270*/  @P0 BRA `(.L_x_26) ;  /* 0x0000000000580947 */ /* 0x001fea0003800000 */
[----:B------:R-:W0:Y:S01]  /*2280*/  I2F.U32.RP R6, R7 ;  /* 0x0000000700067306 */ /* 0x000e220000209000 */
[----:B------:R-:W-:-:S07]  /*2290*/  ISETP.NE.U32.AND P2, PT, R7, RZ, PT ;  /* 0x000000ff0700720c */ /* 0x000fce0003f45070 */
[----:B0-----:R-:W0:Y:S02]  /*22a0*/  MUFU.RCP R6, R6 ;  /* 0x0000000600067308 */ /* 0x001e240000001000 */
[----:B0-----:R-:W-:-:S06]  /*22b0*/  IADD3 R2, PT, PT, R6, 0xffffffe, RZ ;  /* 0x0ffffffe06027810 */ /* 0x001fcc0007ffe0ff */
[----:B------:R0:W1:Y:S02]  /*22c0*/  F2I.FTZ.U32.TRUNC.NTZ R3, R2 ;  /* 0x0000000200037305 */ /* 0x000064000021f000 */
[----:B0-----:R-:W-:Y:S02]  /*22d0*/  HFMA2 R2, -RZ, RZ, 0, 0 ;  /* 0x00000000ff027431 */ /* 0x001fe400000001ff */
[----:B-1----:R-:W-:-:S04]  /*22e0*/  IMAD.MOV R0, RZ, RZ, -R3 ;  /* 0x000000ffff007224 */ /* 0x002fc800078e0a03 */
[----:B------:R-:W-:-:S04]  /*22f0*/  IMAD R9, R0, R7, RZ ;  /* 0x0000000700097224 */ /* 0x000fc800078e02ff */
[----:B------:R-:W-:-:S06]  /*2300*/  IMAD.HI.U32 R9, R3, R9, R2 ;  /* 0x0000000903097227 */ /* 0x000fcc00078e0002 */
[----:B------:R-:W-:Y:S01]  /*2310*/  IMAD.HI.U32 R8, R9, R16, RZ ;  /* 0x0000001009087227 */ /* 0x000fe200078e00ff */
[----:B------:R-:W-:-:S03]  /*2320*/  MOV R9, RZ ;  /* 0x000000ff00097202 */ /* 0x000fc60000000f00 */
        /* <DEDUP_REMOVED lines=11> */
.L_x_26:
        /* <DEDUP_REMOVED lines=9> */
[-C--:B------:R-:W-:Y:S01]  /*2470*/  LOP3.LUT R9, R9, R8.reuse, RZ, 0x3c, !PT ;  /* 0x0000000809097212 */ /* 0x080fe200078e3cff */
[----:B------:R-:W-:Y:S01]  /*2480*/  IMAD.U32 R11, RZ, RZ, UR33 ;  /* 0x00000021ff0b7e24 */ /* 0x000fe2000f8e00ff */
[-C--:B------:R-:W-:Y:S02]  /*2490*/  IADD3.X R2, PT, PT, RZ, ~R8.reuse, RZ, P0, !PT ;  /* 0x80000008ff027210 */ /* 0x080fe400007fe4ff */
[----:B------:R-:W-:-:S03]  /*24a0*/  LOP3.LUT R8, R9, R8, RZ, 0x3c, !PT ;  /* 0x0000000809087212 */ /* 0x000fc600078e3cff */
[-C--:B------:R-:W-:Y:S01]  /*24b0*/  IMAD R6, R2, R7.reuse, RZ ;  /* 0x0000000702067224 */ /* 0x080fe200078e02ff */
[----:B------:R-:W-:Y:S01]  /*24c0*/  LOP3.LUT R9, R9, R8, RZ, 0x3c, !PT ;  /* 0x0000000809097212 */ /* 0x000fe200078e3cff */
[----:B------:R-:W-:-:S04]  /*24d0*/  IMAD.WIDE.U32 R2, R0, R7, R16 ;  /* 0x0000000700027225 */ /* 0x000fc800078e0010 */
[----:B------:R-:W-:Y:S01]  /*24e0*/  IMAD R13, R0, R11, R6 ;  /* 0x0000000b000d7224 */ /* 0x000fe200078e0206 */
[----:B------:R-:W-:-:S03]  /*24f0*/  MOV R0, R2 ;  /* 0x0000000200007202 */ /* 0x000fc60000000f00 */
[----:B------:R-:W-:-:S07]  /*2500*/  IMAD.IADD R2, R13, 0x1, R3 ;  /* 0x000000010d027824 */ /* 0x000fce00078e0203 */
.L_x_27:
[----:B------:R-:W-:Y:S05]  /*2510*/  BSYNC.RECONVERGENT B1 ;  /* 0x0000000000017941 */ /* 0x000fea0003800200 */
.L_x_25:
        /* <DEDUP_REMOVED lines=41> */
.L_x_29:
[----:B------:R-:W0:Y:S01]  /*27b0*/  LDCU.64 UR62, c[0x0][0x390] ;  /* 0x00007200ff3e77ac */ /* 0x000e220008000a00 */
[----:B------:R-:W-:Y:S01]  /*27c0*/  MOV R7, R18 ;  /* 0x0000001200077202 */ /* 0x000fe20000000f00 */
[----:B------:R-:W-:Y:S01]  /*27d0*/  IMAD.MOV.U32 R0, RZ, RZ, R19 ;  /* 0x000000ffff007224 */ /* 0x000fe200078e0013 */
[----:B------:R-:W-:Y:S01]  /*27e0*/  MOV R6, 0x2820 ;  /* 0x0000282000067802 */ /* 0x000fe20000000f00 */
[----:B0-----:R-:W-:Y:S01]  /*27f0*/  IMAD.U32 R3, RZ, RZ, UR62 ;  /* 0x0000003eff037e24 */ /* 0x001fe2000f8e00ff */
[----:B------:R-:W-:-:S07]  /*2800*/  MOV R2, UR63 ;  /* 0x0000003f00027c02 */ /* 0x000fce0008000f00 */
[----:B------:R-:W-:Y:S05]  /*2810*/  CALL.REL.NOINC `($__internal_0_$__cuda_sm20_div_s64) ;  /* 0x0000001000447944 */ /* 0x000fea0003c00000 */
[----:B------:R-:W-:Y:S02]  /*2820*/  IADD3 R7, P0, PT, RZ, -R9, RZ ;  /* 0x80000009ff077210 */ /* 0x000fe40007f1e0ff */
[-C--:B------:R-:W-:Y:S02]  /*2830*/  LOP3.LUT R9, R9, R8.reuse, RZ, 0x3c, !PT ;  /* 0x0000000809097212 */ /* 0x080fe400078e3cff */
[-C--:B------:R-:W-:Y:S01]  /*2840*/  IADD3.X R0, PT, PT, RZ, ~R8.reuse, RZ, P0, !PT ;  /* 0x80000008ff007210 */ /* 0x080fe200007fe4ff */
[----:B------:R-:W-:Y:S01]  /*2850*/  IMAD.WIDE.U32 R2, R7, UR32, R18 ;  /* 0x0000002007027c25 */ /* 0x000fe2000f8e0012 */
[----:B------:R-:W-:-:S03]  /*2860*/  LOP3.LUT R8, R9, R8, RZ, 0x3c, !PT ;  /* 0x0000000809087212 */ /* 0x000fc600078e3cff */
[----:B------:R-:W-:Y:S01]  /*2870*/  IMAD R0, R0, UR32, RZ ;  /* 0x0000002000007c24 */ /* 0x000fe2000f8e02ff */
[----:B------:R-:W-:-:S03]  /*2880*/  LOP3.LUT R9, R9, R8, RZ, 0x3c, !PT ;  /* 0x0000000809097212 */ /* 0x000fc600078e3cff */
[----:B------:R-:W-:Y:S02]  /*2890*/  IMAD R11, R7, UR33, R0 ;  /* 0x00000021070b7c24 */ /* 0x000fe4000f8e0200 */
[----:B------:R-:W-:-:S03]  /*28a0*/  IMAD.MOV.U32 R7, RZ, RZ, R2 ;  /* 0x000000ffff077224 */ /* 0x000fc600078e0002 */
[----:B------:R-:W-:-:S07]  /*28b0*/  IADD3 R0, PT, PT, R11, R3, RZ ;  /* 0x000000030b007210 */ /* 0x000fce0007ffe0ff */
.L_x_30:
[----:B------:R-:W-:Y:S05]  /*28c0*/  BSYNC.RECONVERGENT B1 ;  /* 0x0000000000017941 */ /* 0x000fea0003800200 */
.L_x_28:
[----:B------:R-:W-:Y:S01]  /*28d0*/  IMAD R0, R0, UR10, RZ ;  /* 0x0000000a00007c24 */ /* 0x000fe2000f8e02ff */
[----:B------:R-:W-:Y:S01]  /*28e0*/  BSSY.RECONVERGENT B1, `(.L_x_31) ;  /* 0x000003c000017945 */ /* 0x000fe20003800200 */
        /* <DEDUP_REMOVED lines=8> */
[----:B------:R-:W-:Y:S01]  /*2970*/  LEA.HI.X R7, R8, UR35, R3, 0x1, P0 ;  /* 0x0000002308077c11 */ /* 0x000fe200080f0c03 */
[----:B------:R-:W-:-:S04]  /*2980*/  IMAD.U32 R3, RZ, RZ, UR58 ;  /* 0x0000003aff037e24 */ /* 0x000fc8000f8e00ff */
[----:B------:R0:W-:Y:S01]  /*2990*/  STG.E.U16 desc[UR24][R6.64], R28 ;  /* 0x0000001c06007986 */ /* 0x0001e2000c101518 */
[----:B------:R-:W-:-:S04]  /*29a0*/  LOP3.LUT R0, R20, R3, RZ, 0xfc, !PT ;  /* 0x0000000314007212 */ /* 0x000fc800078efcff */
[----:B------:R-:W-:-:S13]  /*29b0*/  ISETP.NE.U32.AND P0, PT, R0, RZ, PT ;  /* 0x000000ff0000720c */ /* 0x000fda0003f05070 */
[----:B0-----:R-:W-:Y:S05]  /*29c0*/  @P0 BRA `(.L_x_32) ;  /* 0x0000000000600947 */ /* 0x001fea0003800000 */
[----:B------:R-:W-:-:S04]  /*29d0*/  MOV R7, UR59 ;  /* 0x0000003b00077c02 */ /* 0x000fc80008000f00 */
[----:B------:R-:W0:Y:S01]  /*29e0*/  I2F.U32.RP R0, R7 ;  /* 0x0000000700007306 */ /* 0x000e220000209000 */
[----:B------:R-:W-:-:S07]  /*29f0*/  ISETP.NE.U32.AND P2, PT, R7, RZ, PT ;  /* 0x000000ff0700720c */ /* 0x000fce0003f45070 */
[----:B0-----:R-:W0:Y:S02]  /*2a00*/  MUFU.RCP R0, R0 ;  /* 0x0000000000007308 */ /* 0x001e240000001000 */
[----:B0-----:R-:W-:Y:S02]  /*2a10*/  VIADD R8, R0, 0xffffffe ;  /* 0x0ffffffe00087836 */ /* 0x001fe40000000000 */
[----:B------:R-:W-:-:S04]  /*2a20*/  IMAD.MOV.U32 R0, RZ, RZ, RZ ;  /* 0x000000ffff007224 */ /* 0x000fc800078e00ff */
[----:B------:R0:W1:Y:S02]  /*2a30*/  F2I.FTZ.U32.TRUNC.NTZ R9, R8 ;  /* 0x0000000800097305 */ /* 0x000064000021f000 */
[----:B0-----:R-:W-:Y:S02]  /*2a40*/  IMAD.MOV.U32 R8, RZ, RZ, RZ ;  /* 0x000000ffff087224 */ /* 0x001fe400078e00ff */
[----:B-1----:R-:W-:-:S05]  /*2a50*/  IMAD R2, R9, R7, RZ ;  /* 0x0000000709027224 */ /* 0x002fca00078e02ff */
[----:B------:R-:W-:-:S05]  /*2a60*/  IADD3 R11, PT, PT, -R2, RZ, RZ ;  /* 0x000000ff020b7210 */ /* 0x000fca0007ffe1ff */
[----:B------:R-:W-:-:S06]  /*2a70*/  IMAD.HI.U32 R9, R9, R11, R8 ;  /* 0x0000000b09097227 */ /* 0x000fcc00078e0008 */
[----:B------:R-:W-:-:S04]  /*2a80*/  IMAD.HI.U32 R8, R9, R14, RZ ;  /* 0x0000000e09087227 */ /* 0x000fc800078e00ff */
[----:B------:R-:W-:Y:S01]  /*2a90*/  HFMA2 R9, -RZ, RZ, 0, 0 ;  /* 0x00000000ff097431 */ /* 0x000fe200000001ff */
        /* <DEDUP_REMOVED lines=11> */
.L_x_32:
        /* <DEDUP_REMOVED lines=15> */
[C---:B------:R-:W-:Y:S01]  /*2c40*/  LOP3.LUT R8, R9.reuse, R8, RZ, 0x3c, !PT ;  /* 0x0000000809087212 */ /* 0x040fe200078e3cff */
[----:B------:R-:W-:Y:S01]  /*2c50*/  IMAD R0, R0, R7, RZ ;  /* 0x0000000700007224 */ /* 0x000fe200078e02ff */
[----:B------:R-:W-:Y:S02]  /*2c60*/  MOV R14, R10 ;  /* 0x0000000a000e7202 */ /* 0x000fe40000000f00 */
[----:B------:R-:W-:Y:S01]  /*2c70*/  LOP3.LUT R9, R9, R8, RZ, 0x3c, !PT ;  /* 0x0000000809097212 */ /* 0x000fe200078e3cff */
[----:B------:R-:W-:-:S04]  /*2c80*/  IMAD R13, R13, R3, R0 ;  /* 0x000000030d0d7224 */ /* 0x000fc800078e0200 */
[----:B------:R-:W-:-:S07]  /*2c90*/  IMAD.IADD R0, R11, 0x1, R13 ;  /* 0x000000010b007824 */ /* 0x000fce00078e020d */
.L_x_33:
[----:B------:R-:W-:Y:S05]  /*2ca0*/  BSYNC.RECONVERGENT B1 ;  /* 0x0000000000017941 */ /* 0x000fea0003800200 */
.L_x_31:
[----:B------:R-:W-:Y:S01]  /*2cb0*/  IMAD R13, R0, UR14, RZ ;  /* 0x0000000e000d7c24 */ /* 0x000fe2000f8e02ff */
[----:B------:R-:W-:Y:S01]  /*2cc0*/  LOP3.LUT R0, R17, R3, RZ, 0xfc, !PT ;  /* 0x0000000311007212 */ /* 0x000fe200078efcff */
[C---:B------:R-:W-:Y:S01]  /*2cd0*/  IMAD.WIDE.U32 R10, R14.reuse, UR14, RZ ;  /* 0x0000000e0e0a7c25 */ /* 0x040fe2000f8e00ff */
[----:B------:R-:W-:Y:S03]  /*2ce0*/  BSSY.RECONVERGENT B1, `(.L_x_34) ;  /* 0x0000038000017945 */ /* 0x000fe60003800200 */
        /* <DEDUP_REMOVED lines=8> */
[----:B------:R-:W-:-:S03]  /*2d70*/  ISETP.NE.U32.AND P0, PT, R0, RZ, PT ;  /* 0x000000ff0000720c */ /* 0x000fc60003f05070 */
[----:B------:R0:W-:Y:S10]  /*2d80*/  STG.E.U16 desc[UR24][R10.64], R27 ;  /* 0x0000001b0a007986 */ /* 0x0001f4000c101518 */
[----:B------:R-:W-:Y:S05]  /*2d90*/  @P0 BRA `(.L_x_35) ;  /* 0x00000000005c0947 */ /* 0x000fea0003800000 */
[----:B------:R-:W1:Y:S01]  /*2da0*/  I2F.U32.RP R2, R7 ;  /* 0x0000000700027306 */ /* 0x000e620000209000 */
[----:B------:R-:W-:Y:S01]  /*2db0*/  HFMA2 R8, -RZ, RZ, 0, 0 ;  /* 0x00000000ff087431 */ /* 0x000fe200000001ff */
[----:B------:R-:W-:-:S06]  /*2dc0*/  ISETP.NE.U32.AND P2, PT, R7, RZ, PT ;  /* 0x000000ff0700720c */ /* 0x000fcc0003f45070 */
[----:B-1----:R-:W1:Y:S02]  /*2dd0*/  MUFU.RCP R2, R2 ;  /* 0x0000000200027308 */ /* 0x002e640000001000 */
[----:B-1----:R-:W-:-:S06]  /*2de0*/  IADD3 R9, PT, PT, R2, 0xffffffe, RZ ;  /* 0x0ffffffe02097810 */ /* 0x002fcc0007ffe0ff */
[----:B------:R-:W1:Y:S02]  /*2df0*/  F2I.FTZ.U32.TRUNC.NTZ R9, R9 ;  /* 0x0000000900097305 */ /* 0x000e64000021f000 */
[----:B-1----:R-:W-:-:S04]  /*2e00*/  IMAD.MOV R0, RZ, RZ, -R9 ;  /* 0x000000ffff007224 */ /* 0x002fc800078e0a09 */
[----:B0-----:R-:W-:-:S04]  /*2e10*/  IMAD R11, R0, R7, RZ ;  /* 0x00000007000b7224 */ /* 0x001fc800078e02ff */
        /* <DEDUP_REMOVED lines=15> */
.L_x_35:
[----:B------:R-:W1:Y:S01]  /*2f10*/  LDCU.64 UR62, c[0x0][0x530] ;  /* 0x0000a600ff3e77ac */ /* 0x000e620008000a00 */
[----:B------:R-:W-:Y:S01]  /*2f20*/  MOV R7, R16 ;  /* 0x0000001000077202 */ /* 0x000fe20000000f00 */
[----:B------:R-:W-:Y:S01]  /*2f30*/  IMAD.MOV.U32 R0, RZ, RZ, R17 ;  /* 0x000000ffff007224 */ /* 0x000fe200078e0011 */
[----:B------:R-:W-:Y:S01]  /*2f40*/  MOV R6, 0x2f80 ;  /* 0x00002f8000067802 */ /* 0x000fe20000000f00 */
[----:B-1----:R-:W-:Y:S01]  /*2f50*/  IMAD.U32 R3, RZ, RZ, UR62 ;  /* 0x0000003eff037e24 */ /* 0x002fe2000f8e00ff */
[----:B------:R-:W-:-:S07]  /*2f60*/  MOV R2, UR63 ;  /* 0x0000003f00027c02 */ /* 0x000fce0008000f00 */
[----:B0-----:R-:W-:Y:S05]  /*2f70*/  CALL.REL.NOINC `($__internal_0_$__cuda_sm20_div_s64) ;  /* 0x00000008006c7944 */ /* 0x001fea0003c00000 */
[----:B------:R-:W-:Y:S01]  /*2f80*/  IADD3 R0, P0, PT, RZ, -R9, RZ ;  /* 0x80000009ff007210 */ /* 0x000fe20007f1e0ff */
[----:B------:R-:W-:Y:S01]  /*2f90*/  IMAD.MOV.U32 R10, RZ, RZ, R16 ;  /* 0x000000ffff0a7224 */ /* 0x000fe200078e0010 */
[----:B------:R-:W-:Y:S02]  /*2fa0*/  MOV R7, UR36 ;  /* 0x0000002400077c02 */ /* 0x000fe40008000f00 */
[----:B------:R-:W-:Y:S01]  /*2fb0*/  MOV R3, UR37 ;  /* 0x0000002500037c02 */ /* 0x000fe20008000f00 */
[----:B------:R-:W-:Y:S01]  /*2fc0*/  IMAD.X R2, RZ, RZ, ~R8, P0 ;  /* 0x000000ffff027224 */ /* 0x000fe200000e0e08 */
[----:B------:R-:W-:Y:S02]  /*2fd0*/  MOV R11, R17 ;  /* 0x00000011000b7202 */ /* 0x000fe40000000f00 */
[-C--:B------:R-:W-:Y:S01]  /*2fe0*/  LOP3.LUT R9, R9, R8.reuse, RZ, 0x3c, !PT ;  /* 0x0000000809097212 */ /* 0x080fe200078e3cff */
[-C--:B------:R-:W-:Y:S02]  /*2ff0*/  IMAD R2, R2, R7.reuse, RZ ;  /* 0x0000000702027224 */ /* 0x080fe400078e02ff */
[----:B------:R-:W-:Y:S01]  /*3000*/  IMAD.WIDE.U32 R10, R0, R7, R10 ;  /* 0x00000007000a7225 */ /* 0x000fe200078e000a */
[----:B------:R-:W-:-:S03]  /*3010*/  LOP3.LUT R8, R9, R8, RZ, 0x3c, !PT ;  /* 0x0000000809087212 */ /* 0x000fc600078e3cff */
[----:B------:R-:W-:Y:S01]  /*3020*/  IMAD R13, R0, R3, R2 ;  /* 0x00000003000d7224 */ /* 0x000fe200078e0202 */
[----:B------:R-:W-:Y:S01]  /*3030*/  LOP3.LUT R9, R9, R8, RZ, 0x3c, !PT ;  /* 0x0000000809097212 */ /* 0x000fe200078e3cff */
[----:B------:R-:W-:-:S03]  /*3040*/  IMAD.MOV.U32 R16, RZ, RZ, R10 ;  /* 0x000000ffff107224 */ /* 0x000fc600078e000a */
[----:B------:R-:W-:-:S07]  /*3050*/  IADD3 R0, PT, PT, R13, R11, RZ ;  /* 0x0000000b0d007210 */ /* 0x000fce0007ffe0ff */
.L_x_36:
[----:B------:R-:W-:Y:S05]  /*3060*/  BSYNC.RECONVERGENT B1 ;  /* 0x0000000000017941 */ /* 0x000fea0003800200 */
.L_x_34:
[----:B------:R-:W-:Y:S01]  /*3070*/  IMAD R13, R0, UR14, RZ ;  /* 0x0000000e000d7c24 */ /* 0x000fe2000f8e02ff */
[----:B------:R-:W-:Y:S01]  /*3080*/  LOP3.LUT R3, R19, R3, RZ, 0xfc, !PT ;  /* 0x0000000313037212 */ /* 0x000fe200078efcff */
[----:B------:R-:W-:-:S04]  /*3090*/  IMAD.WIDE.U32 R10, R16, UR14, RZ ;  /* 0x0000000e100a7c25 */ /* 0x000fc8000f8e00ff */
[----:B------:R-:W-:Y:S01]  /*30a0*/  FMUL.FTZ R14, R25, R24 ;  /* 0x00000018190e7220 */ /* 0x000fe20000410000 */
[----:B------:R-:W-:Y:S01]  /*30b0*/  BSSY.RECONVERGENT B1, `(.L_x_37) ;  /* 0x0000037000017945 */ /* 0x000fe20003800200 */
[----:B------:R-:W-:Y:S02]  /*30c0*/  IMAD R13, R16, UR15, R13 ;  /* 0x0000000f100d7c24 */ /* 0x000fe4000f8e020d */
[----:B------:R-:W-:Y:S01]  /*30d0*/  IMAD R9, R9, UR12, RZ ;  /* 0x0000000c09097c24 */ /* 0x000fe2000f8e02ff */
[----:B------:R-:W-:Y:S01]  /*30e0*/  F2FP.BF16.F32.PACK_AB R14, RZ, R14 ;  /* 0x0000000eff0e723e */ /* 0x000fe200000010ff */
[----:B------:R-:W-:Y:S02]  /*30f0*/  IMAD.IADD R11, R11, 0x1, R13 ;  /* 0x000000010b0b7824 */ /* 0x000fe400078e020d */
[C---:B------:R-:W-:Y:S02]  /*3100*/  IMAD R13, R8.reuse, UR13, R9 ;  /* 0x0000000d080d7c24 */ /* 0x040fe4000f8e0209 */
[----:B------:R-:W-:-:S05]  /*3110*/  IMAD.WIDE.U32 R8, R8, UR12, R10 ;  /* 0x0000000c08087c25 */ /* 0x000fca000f8e000a */
[----:B------:R-:W-:Y:S02]  /*3120*/  IADD3 R9, PT, PT, R9, R13, RZ ;  /* 0x0000000d09097210 */ /* 0x000fe40007ffe0ff */
[----:B------:R-:W-:-:S04]  /*3130*/  LEA R10, P0, R8, UR38, 0x1 ;  /* 0x00000026080a7c11 */ /* 0x000fc8000f8008ff */
[----:B------:R-:W-:Y:S02]  /*3140*/  LEA.HI.X R11, R8, UR39, R9, 0x1, P0 ;  /* 0x00000027080b7c11 */ /* 0x000fe400080f0c09 */
[----:B------:R-:W-:-:S03]  /*3150*/  ISETP.NE.U32.AND P0, PT, R3, RZ, PT ;  /* 0x000000ff0300720c */ /* 0x000fc60003f05070 */
[----:B------:R0:W-:Y:S10]  /*3160*/  STG.E.U16 desc[UR24][R10.64], R26 ;  /* 0x0000001a0a007986 */ /* 0x0001f4000c101518 */
[----:B------:R-:W-:Y:S05]  /*3170*/  @P0 BRA `(.L_x_38) ;  /* 0x00000000005c0947 */ /* 0x000fea0003800000 */
[----:B------:R-:W1:Y:S01]  /*3180*/  I2F.U32.RP R6, R7 ;  /* 0x0000000700067306 */ /* 0x000e620000209000 */
[----:B------:R-:W-:-:S07]  /*3190*/  ISETP.NE.U32.AND P2, PT, R7, RZ, PT ;  /* 0x000000ff0700720c */ /* 0x000fce0003f45070 */
[----:B-1----:R-:W1:Y:S02]  /*31a0*/  MUFU.RCP R6, R6 ;  /* 0x0000000600067308 */ /* 0x002e640000001000 */
[----:B-1----:R-:W-:-:S06]  /*31b0*/  VIADD R2, R6, 0xffffffe ;  /* 0x0ffffffe06027836 */ /* 0x002fcc0000000000 */
[----:B------:R1:W2:Y:S02]  /*31c0*/  F2I.FTZ.U32.TRUNC.NTZ R3, R2 ;  /* 0x0000000200037305 */ /* 0x0002a4000021f000 */
[----:B-1----:R-:W-:Y:S01]  /*31d0*/  IMAD.MOV.U32 R2, RZ, RZ, RZ ;  /* 0x000000ffff027224 */ /* 0x002fe200078e00ff */
[----:B--2---:R-:W-:-:S05]  /*31e0*/  IADD3 R0, PT, PT, RZ, -R3, RZ ;  /* 0x80000003ff007210 */ /* 0x004fca0007ffe0ff */
[----:B------:R-:W-:-:S04]  /*31f0*/  IMAD R9, R0, R7, RZ ;  /* 0x0000000700097224 */ /* 0x000fc800078e02ff */
        /* <DEDUP_REMOVED lines=13> */
[----:B------:R-:W-:Y:S01]  /*32d0*/  IMAD R7, R7, R2, R18 ;  /* 0x0000000207077224 */ /* 0x000fe200078e0212 */
[----:B------:R-:W-:Y:S06]  /*32e0*/  BRA `(.L_x_39) ;  /* 0x00000000004c7947 */ /* 0x000fec0003800000 */
.L_x_38:
        /* <DEDUP_REMOVED lines=8> */
[----:B------:R-:W-:Y:S01]  /*3370*/  IMAD.MOV.U32 R3, RZ, RZ, R19 ;  /* 0x000000ffff037224 */ /* 0x000fe200078e0013 */
[----:B------:R-:W-:Y:S02]  /*3380*/  MOV R2, R18 ;  /* 0x0000001200027202 */ /* 0x000fe40000000f00 */
[-C--:B------:R-:W-:Y:S01]  /*3390*/  LOP3.LUT R9, R9, R8.reuse, RZ, 0x3c, !PT ;  /* 0x0000000809097212 */ /* 0x080fe200078e3cff */
[----:B------:R-:W-:Y:S02]  /*33a0*/  IMAD.X R0, RZ, RZ, ~R8, P0 ;  /* 0x000000ffff007224 */ /* 0x000fe400000e0e08 */
[----:B------:R-:W-:Y:S01]  /*33b0*/  IMAD.WIDE.U32 R2, R7, UR36, R2 ;  /* 0x0000002407027c25 */ /* 0x000fe2000f8e0002 */
[----:B------:R-:W-:-:S03]  /*33c0*/  LOP3.LUT R8, R9, R8, RZ, 0x3c, !PT ;  /* 0x0000000809087212 */ /* 0x000fc600078e3cff */
[----:B------:R-:W-:Y:S01]  /*33d0*/  IMAD R0, R0, UR36, RZ ;  /* 0x0000002400007c24 */ /* 0x000fe2000f8e02ff */
[----:B------:R-:W-:-:S03]  /*33e0*/  LOP3.LUT R9, R9, R8, RZ, 0x3c, !PT ;  /* 0x0000000809097212 */ /* 0x000fc600078e3cff */
[----:B------:R-:W-:Y:S01]  /*33f0*/  IMAD R11, R7, UR37, R0 ;  /* 0x00000025070b7c24 */ /* 0x000fe2000f8e0200 */
[----:B------:R-:W-:-:S03]  /*3400*/  MOV R7, R2 ;  /* 0x0000000200077202 */ /* 0x000fc60000000f00 */
[----:B------:R-:W-:-:S07]  /*3410*/  IMAD.IADD R0, R11, 0x1, R3 ;  /* 0x000000010b007824 */ /* 0x000fce00078e0203 */
.L_x_39:
[----:B------:R-:W-:Y:S05]  /*3420*/  BSYNC.RECONVERGENT B1 ;  /* 0x0000000000017941 */ /* 0x000fea0003800200 */
.L_x_37:
[----:B------:R-:W-:Y:S01]  /*3430*/  IMAD R0, R0, UR14, RZ ;  /* 0x0000000e00007c24 */ /* 0x000fe2000f8e02ff */
[----:B------:R-:W-:Y:S01]  /*3440*/  PRMT R6, R14, 0x7610, R6 ;  /* 0x000076100e067816 */ /* 0x000fe20000000006 */
[C---:B------:R-:W-:Y:S01]  /*3450*/  IMAD.WIDE.U32 R2, R7.reuse, UR14, RZ ;  /* 0x0000000e07027c25 */ /* 0x040fe2000f8e00ff */
[----:B------:R-:W-:Y:S01]  /*3460*/  BSSY.RECONVERGENT B1, `(.L_x_40) ;  /* 0x0000037000017945 */ /* 0x000fe20003800200 */
[----:B------:R-:W-:Y:S02]  /*3470*/  F2FP.BF16.F32.PACK_AB R14, RZ, R29 ;  /* 0x0000001dff0e723e */ /* 0x000fe400000010ff */
[----:B------:R-:W-:Y:S01]  /*3480*/  IMAD R7, R7, UR15, R0 ;  /* 0x0000000f07077c24 */ /* 0x000fe2000f8e0200 */
[----:B------:R-:W-:Y:S01]  /*3490*/  LOP3.LUT R0, R4, UR60, RZ, 0xfc, !PT ;  /* 0x0000003c04007c12 */ /* 0x000fe2000f8efcff */
        /* <DEDUP_REMOVED lines=10> */
[----:B------:R-:W2:Y:S01]  /*3540*/  I2F.U32.RP R0, UR61 ;  /* 0x0000003d00007d06 */ /* 0x000ea20008209000 */
[----:B------:R-:W-:Y:S02]  /*3550*/  ISETP.NE.U32.AND P2, PT, RZ, UR61, PT ;  /* 0x0000003dff007c0c */ /* 0x000fe4000bf45070 */
[----:B------:R-:W-:-:S05]  /*3560*/  MOV R9, RZ ;  /* 0x000000ff00097202 */ /* 0x000fca0000000f00 */
[----:B--2---:R-:W1:Y:S02]  /*3570*/  MUFU.RCP R0, R0 ;  /* 0x0000000000007308 */ /* 0x004e640000001000 */
[----:B-1----:R-:W-:-:S06]  /*3580*/  IADD3 R2, PT, PT, R0, 0xffffffe, RZ ;  /* 0x0ffffffe00027810 */ /* 0x002fcc0007ffe0ff */
[----:B------:R1:W2:Y:S02]  /*3590*/  F2I.FTZ.U32.TRUNC.NTZ R3, R2 ;  /* 0x0000000200037305 */ /* 0x0002a4000021f000 */
[----:B-1----:R-:W-:Y:S02]  /*35a0*/  HFMA2 R2, -RZ, RZ, 0, 0 ;  /* 0x00000000ff027431 */ /* 0x002fe400000001ff */
[----:B--2---:R-:W-:-:S04]  /*35b0*/  IMAD.MOV R7, RZ, RZ, -R3 ;  /* 0x000000ffff077224 */ /* 0x004fc800078e0a03 */
[----:B------:R-:W-:-:S04]  /*35c0*/  IMAD R7, R7, UR61, RZ ;  /* 0x0000003d07077c24 */ /* 0x000fc8000f8e02ff */
[----:B------:R-:W-:-:S06]  /*35d0*/  IMAD.HI.U32 R6, R3, R7, R2 ;  /* 0x0000000703067227 */ /* 0x000fcc00078e0002 */
[----:B------:R-:W-:-:S04]  /*35e0*/  IMAD.HI.U32 R8, R6, R5, RZ ;  /* 0x0000000506087227 */ /* 0x000fc800078e00ff */
[----:B------:R-:W-:-:S04]  /*35f0*/  IMAD.MOV R6, RZ, RZ, -R8 ;  /* 0x000000ffff067224 */ /* 0x000fc800078e0a08 */
[----:B------:R-:W-:-:S05]  /*3600*/  IMAD R3, R6, UR61, R5 ;  /* 0x0000003d06037c24 */ /* 0x000fca000f8e0205 */
[----:B------:R-:W-:-:S13]  /*3610*/  ISETP.GE.U32.AND P0, PT, R3, UR61, PT ;  /* 0x0000003d03007c0c */ /* 0x000fda000bf06070 */
[----:B------:R-:W-:Y:S01]  /*3620*/  @P0 IADD3 R3, PT, PT, R3, -UR61, RZ ;  /* 0x8000003d03030c10 */ /* 0x000fe2000fffe0ff */
[----:B------:R-:W-:-:S03]  /*3630*/  @P0 VIADD R8, R8, 0x1 ;  /* 0x0000000108080836 */ /* 0x000fc60000000000 */
[----:B------:R-:W-:-:S13]  /*3640*/  ISETP.GE.U32.AND P1, PT, R3, UR61, PT ;  /* 0x0000003d03007c0c */ /* 0x000fda000bf26070 */
[----:B------:R-:W-:Y:S02]  /*3650*/  @P1 IADD3 R8, PT, PT, R8, 0x1, RZ ;  /* 0x0000000108081810 */ /* 0x000fe40007ffe0ff */
[----:B------:R-:W-:-:S05]  /*3660*/  @!P2 LOP3.LUT R8, RZ, UR61, RZ, 0x33, !PT ;  /* 0x0000003dff08ac12 */ /* 0x000fca000f8e33ff */
[----:B------:R-:W-:-:S04]  /*3670*/  IMAD.MOV R0, RZ, RZ, -R8 ;  /* 0x000000ffff007224 */ /* 0x000fc800078e0a08 */
[----:B------:R-:W-:Y:S01]  /*3680*/  IMAD R0, R0, UR61, R5 ;  /* 0x0000003d00007c24 */ /* 0x000fe2000f8e0205 */
[----:B------:R-:W-:Y:S06]  /*3690*/  BRA `(.L_x_42) ;  /* 0x00000000004c7947 */ /* 0x000fec0003800000 */
.L_x_41:
[----:B------:R-:W2:Y:S01]  /*36a0*/  LDCU.64 UR62, c[0x0][0x870] ;  /* 0x00010e00ff3e77ac */ /* 0x000ea20008000a00 */
[----:B------:R-:W-:Y:S01]  /*36b0*/  IMAD.MOV.U32 R7, RZ, RZ, R5 ;  /* 0x000000ffff077224 */ /* 0x000fe200078e0005 */
[----:B------:R-:W-:Y:S02]  /*36c0*/  MOV R0, R4 ;  /* 0x0000000400007202 */ /* 0x000fe40000000f00 */
[----:B-1----:R-:W-:Y:S02]  /*36d0*/  MOV R6, 0x3710 ;  /* 0x0000371000067802 */ /* 0x002fe40000000f00 */
[----:B--2---:R-:W-:Y:S01]  /*36e0*/  MOV R3, UR62 ;  /* 0x0000003e00037c02 */ /* 0x004fe20008000f00 */
        /* <DEDUP_REMOVED lines=14> */
.L_x_42:
[----:B------:R-:W-:Y:S05]  /*37d0*/  BSYNC.RECONVERGENT B1 ;  /* 0x0000000000017941 */ /* 0x000fea0003800200 */
.L_x_40:
[----:B------:R-:W-:Y:S01]  /*37e0*/  IMAD R7, R2, UR22, RZ ;  /* 0x0000001602077c24 */ /* 0x000fe2000f8e02ff */
[----:B------:R-:W1:Y:S01]  /*37f0*/  LDCU UR62, c[0x0][0x370] ;  /* 0x00006e00ff3e77ac */ /* 0x000e620008000800 */
[----:B------:R-:W-:-:S04]  /*3800*/  IMAD.WIDE.U32 R2, R0, UR22, RZ ;  /* 0x0000001600027c25 */ /* 0x000fc8000f8e00ff */
[----:B------:R-:W-:Y:S02]  /*3810*/  IMAD R7, R0, UR23, R7 ;  /* 0x0000001700077c24 */ /* 0x000fe4000f8e0207 */
[----:B------:R-:W1:Y:S01]  /*3820*/  LDC R0, c[0x0][0x360] ;  /* 0x0000d800ff007b82 */ /* 0x000e620000000800 */
[----:B------:R-:W-:Y:S02]  /*3830*/  IMAD R9, R9, UR20, RZ ;  /* 0x0000001409097c24 */ /* 0x000fe4000f8e02ff */
[----:B------:R-:W-:Y:S02]  /*3840*/  IADD3 R3, PT, PT, R3, R7, RZ ;  /* 0x0000000703037210 */ /* 0x000fe40007ffe0ff */
[C---:B------:R-:W-:Y:S02]  /*3850*/  IMAD R7, R8.reuse, UR21, R9 ;  /* 0x0000001508077c24 */ /* 0x040fe4000f8e0209 */
[----:B------:R-:W-:-:S04]  /*3860*/  IMAD.WIDE.U32 R8, R8, UR20, R2 ;  /* 0x0000001408087c25 */ /* 0x000fc8000f8e0002 */
[----:B------:R-:W-:Y:S01]  /*3870*/  IMAD.IADD R3, R9, 0x1, R7 ;  /* 0x0000000109037824 */ /* 0x000fe200078e0207 */
[----:B------:R-:W-:-:S04]  /*3880*/  LEA R2, P0, R8, UR48, 0x1 ;  /* 0x0000003008027c11 */ /* 0x000fc8000f8008ff */
[----:B------:R-:W-:-:S05]  /*3890*/  LEA.HI.X R3, R8, UR49, R3, 0x1, P0 ;  /* 0x0000003108037c11 */ /* 0x000fca00080f0c03 */
[----:B------:R2:W-:Y:S01]  /*38a0*/  STG.E.U16 desc[UR24][R2.64], R14 ;  /* 0x0000000e02007986 */ /* 0x0005e2000c101518 */
[----:B-1----:R-:W-:-:S05]  /*38b0*/  IMAD R0, R0, UR62, RZ ;  /* 0x0000003e00007c24 */ /* 0x002fca000f8e02ff */
[----:B------:R-:W-:-:S04]  /*38c0*/  IADD3 R5, P0, PT, R0, R5, RZ ;  /* 0x0000000500057210 */ /* 0x000fc80007f1e0ff */
[----:B------:R-:W-:Y:S02]  /*38d0*/  IADD3.X R4, PT, PT, RZ, R4, RZ, P0, !PT ;  /* 0x00000004ff047210 */ /* 0x000fe400007fe4ff */
[----:B------:R-:W-:-:S04]  /*38e0*/  ISETP.GE.U32.AND P0, PT, R5, UR40, PT ;  /* 0x0000002805007c0c */ /* 0x000fc8000bf06070 */
[----:B------:R-:W-:-:S13]  /*38f0*/  ISETP.GE.AND.EX P0, PT, R4, UR41, PT, P0 ;  /* 0x0000002904007c0c */ /* 0x000fda000bf06300 */
[----:B--2---:R-:W-:Y:S05]  /*3900*/  @!P0 BRA `(.L_x_43) ;  /* 0xffffffc800608947 */ /* 0x004fea000383ffff */
[----:B------:R-:W-:Y:S05]  /*3910*/  BSYNC.RECONVERGENT B0 ;  /* 0x0000000000007941 */ /* 0x000fea0003800200 */
.L_x_0:
[----:B------:R-:W-:Y:S05]  /*3920*/  EXIT ;  /* 0x000000000000794d */ /* 0x000fea0003800000 */
        .weak           $__internal_0_$__cuda_sm20_div_s64
        .type           $__internal_0_$__cuda_sm20_div_s64,@function
        .size           $__internal_0_$__cuda_sm20_div_s64,(.L_x_1322 - $__internal_0_$__cuda_sm20_div_s64)
$__internal_0_$__cuda_sm20_div_s64:
[-C--:B------:R-:W-:Y:S02]  /*3930*/  IADD3 R8, P1, PT, RZ, -R3.reuse, RZ ;  /* 0x80000003ff087210 */ /* 0x080fe40007f3e0ff */
[----:B------:R-:W-:Y:S02]  /*3940*/  ISETP.GE.AND P0, PT, R2, RZ, PT ;  /* 0x000000ff0200720c */ /* 0x000fe40003f06270 */
[----:B------:R-:W-:Y:S01]  /*3950*/  ISETP.GE.AND P3, PT, R0, RZ, PT ;  /* 0x000000ff0000720c */ /* 0x000fe20003f66270 */
[----:B------:R-:W-:Y:S01]  /*3960*/  IMAD.X R9, RZ, RZ, ~R2, P1 ;  /* 0x000000ffff097224 */ /* 0x000fe200008e0e02 */
[----:B------:R-:W-:-:S04]  /*3970*/  SEL R8, R8, R3, !P0 ;  /* 0x0000000308087207 */ /* 0x000fc80004000000 */
[----:B------:R-:W-:-:S04]  /*3980*/  SEL R9, R9, R2, !P0 ;  /* 0x0000000209097207 */ /* 0x000fc80004000000 */
[----:B------:R-:W0:Y:S08]  /*3990*/  I2F.U64.RP R10, R8 ;  /* 0x00000008000a7312 */ /* 0x000e300000309000 */
[----:B0-----:R-:W0:Y:S02]  /*39a0*/  MUFU.RCP R10, R10 ;  /* 0x0000000a000a7308 */ /* 0x001e240000001000 */
[----:B0-----:R-:W-:-:S06]  /*39b0*/  IADD3 R10, PT, PT, R10, 0x1ffffffe, RZ ;  /* 0x1ffffffe0a0a7810 */ /* 0x001fcc0007ffe0ff */
[----:B------:R-:W0:Y:S02]  /*39c0*/  F2I.U64.TRUNC R10, R10 ;  /* 0x0000000a000a7311 */ /* 0x000e24000020d800 */
[----:B0-----:R-:W-:-:S04]  /*39d0*/  IMAD.WIDE.U32 R12, R10, R8, RZ ;  /* 0x000000080a0c7225 */ /* 0x001fc800078e00ff */
[C---:B------:R-:W-:Y:S01]  /*39e0*/  IMAD R21, R10.reuse, R9, R13 ;  /* 0x000000090a157224 */ /* 0x040fe200078e020d */
[----:B------:R-:W-:Y:S02]  /*39f0*/  IADD3 R22, P0, PT, RZ, -R12, RZ ;  /* 0x8000000cff167210 */ /* 0x000fe40007f1e0ff */
[----:B------:R-:W-:Y:S01]  /*3a00*/  MOV R13, R10 ;  /* 0x0000000a000d7202 */ /* 0x000fe20000000f00 */
[----:B------:R-:W-:Y:S02]  /*3a10*/  IMAD R21, R11, R8, R21 ;  /* 0x000000080b157224 */ /* 0x000fe400078e0215 */
[----:B------:R-:W-:-:S04]  /*3a20*/  IMAD.HI.U32 R12, R10, R22, RZ ;  /* 0x000000160a0c7227 */ /* 0x000fc800078e00ff */
[----:B------:R-:W-:-:S04]  /*3a30*/  IMAD.X R21, RZ, RZ, ~R21, P0 ;  /* 0x000000ffff157224 */ /* 0x000fc800000e0e15 */
[----:B------:R-:W-:-:S04]  /*3a40*/  IMAD.WIDE.U32 R12, P0, R10, R21, R12 ;  /* 0x000000150a0c7225 */ /* 0x000fc8000780000c */
[----:B------:R-:W-:-:S04]  /*3a50*/  IMAD.HI.U32 R13, P1, R11, R22, R12 ;  /* 0x000000160b0d7227 */ /* 0x000fc8000782000c */
[CC--:B------:R-:W-:Y:S02]  /*3a60*/  IMAD R12, R11.reuse, R21.reuse, RZ ;  /* 0x000000150b0c7224 */ /* 0x0c0fe400078e02ff */
[----:B------:R-:W-:-:S03]  /*3a70*/  IMAD.HI.U32 R21, R11, R21, RZ ;  /* 0x000000150b157227 */ /* 0x000fc600078e00ff */
[----:B------:R-:W-:Y:S02]  /*3a80*/  IADD3 R13, P2, PT, R12, R13, RZ ;  /* 0x0000000d0c0d7210 */ /* 0x000fe40007f5e0ff */
[----:B------:R-:W-:Y:S02]  /*3a90*/  IADD3.X R11, PT, PT, R21, R11, RZ, P0, !PT ;  /* 0x0000000b150b7210 */ /* 0x000fe400007fe4ff */
[-C--:B------:R-:W-:Y:S01]  /*3aa0*/  IADD3 R21, P4, PT, RZ, -R7.reuse, RZ ;  /* 0x80000007ff157210 */ /* 0x080fe20007f9e0ff */
[----:B------:R-:W-:Y:S01]  /*3ab0*/  IMAD.WIDE.U32 R22, R13, R8, RZ ;  /* 0x000000080d167225 */ /* 0x000fe200078e00ff */
[----:B------:R-:W-:Y:S02]  /*3ac0*/  IADD3.X R11, PT, PT, RZ, RZ, R11, P2, P1 ;  /* 0x000000ffff0b7210 */ /* 0x000fe400017e240b */
[----:B------:R-:W-:Y:S01]  /*3ad0*/  SEL R21, R21, R7, !P3 ;  /* 0x0000000715157207 */ /* 0x000fe20005800000 */
[----:B------:R-:W-:Y:S01]  /*3ae0*/  IMAD R10, R13, R9, R23 ;  /* 0x000000090d0a7224 */ /* 0x000fe200078e0217 */
[----:B------:R-:W-:-:S03]  /*3af0*/  IADD3 R22, P0, PT, RZ, -R22, RZ ;  /* 0x80000016ff167210 */ /* 0x000fc60007f1e0ff */
[----:B------:R-:W-:Y:S02]  /*3b00*/  IMAD R10, R11, R8, R10 ;  /* 0x000000080b0a7224 */ /* 0x000fe400078e020a */
[----:B------:R-:W-:-:S04]  /*3b10*/  IMAD.HI.U32 R12, R13, R22, RZ ;  /* 0x000000160d0c7227 */ /* 0x000fc800078e00ff */
[----:B------:R-:W-:-:S04]  /*3b20*/  IMAD.X R10, RZ, RZ, ~R10, P0 ;  /* 0x000000ffff0a7224 */ /* 0x000fc800000e0e0a */
[----:B------:R-:W-:-:S04]  /*3b30*/  IMAD.WIDE.U32 R12, P0, R13, R10, R12 ;  /* 0x0000000a0d0c7225 */ /* 0x000fc8000780000c */
[----:B------:R-:W-:-:S04]  /*3b40*/  IMAD.HI.U32 R13, P1, R11, R22, R12 ;  /* 0x000000160b0d7227 */ /* 0x000fc8000782000c */
[----:B------:R-:W-:-:S05]  /*3b50*/  IMAD R12, R11, R10, RZ ;  /* 0x0000000a0b0c7224 */ /* 0x000fca00078e02ff */
[----:B------:R-:W-:Y:S01]  /*3b60*/  IADD3 R7, P2, PT, R12, R13, RZ ;  /* 0x0000000d0c077210 */ /* 0x000fe20007f5e0ff */
[----:B------:R-:W-:Y:S01]  /*3b70*/  IMAD.HI.U32 R13, R11, R10, RZ ;  /* 0x0000000a0b0d7227 */ /* 0x000fe200078e00ff */
[----:B------:R-:W-:-:S03]  /*3b80*/  IADD3.X R12, PT, PT, RZ, ~R0, RZ, P4, !PT ;  /* 0x80000000ff0c7210 */ /* 0x000fc600027fe4ff */
[----:B------:R-:W-:Y:S01]  /*3b90*/  IMAD.HI.U32 R10, R7, R21, RZ ;  /* 0x00000015070a7227 */ /* 0x000fe200078e00ff */
[----:B------:R-:W-:Y:S02]  /*3ba0*/  SEL R12, R12, R0, !P3 ;  /* 0x000000000c0c7207 */ /* 0x000fe40005800000 */
[----:B------:R-:W-:Y:S01]  /*3bb0*/  IADD3.X R13, PT, PT, R13, R11, RZ, P0, !PT ;  /* 0x0000000b0d0d7210 */ /* 0x000fe200007fe4ff */
[----:B------:R-:W-:Y:S02]  /*3bc0*/  IMAD.MOV.U32 R11, RZ, RZ, RZ ;  /* 0x000000ffff0b7224 */ /* 0x000fe400078e00ff */
[----:B------:R-:W-:Y:S01]  /*3bd0*/  IMAD.WIDE.U32 R10, R7, R12, R10 ;  /* 0x0000000c070a7225 */ /* 0x000fe200078e000a */
[----:B------:R-:W-:-:S05]  /*3be0*/  IADD3.X R7, PT, PT, RZ, RZ, R13, P2, P1 ;  /* 0x000000ffff077210 */ /* 0x000fca00017e240d */
[----:B------:R-:W-:-:S04]  /*3bf0*/  IMAD.HI.U32 R13, P0, R7, R21, R10 ;  /* 0x00000015070d7227 */ /* 0x000fc8000780000a */
[CC--:B------:R-:W-:Y:S02]  /*3c00*/  IMAD R10, R7.reuse, R12.reuse, RZ ;  /* 0x0000000c070a7224 */ /* 0x0c0fe400078e02ff */
[----:B------:R-:W-:-:S03]  /*3c10*/  IMAD.HI.U32 R11, R7, R12, RZ ;  /* 0x0000000c070b7227 */ /* 0x000fc600078e00ff */
[----:B------:R-:W-:Y:S02]  /*3c20*/  IADD3 R7, P1, PT, R10, R13, RZ ;  /* 0x0000000d0a077210 */ /* 0x000fe40007f3e0ff */
[----:B------:R-:W-:-:S03]  /*3c30*/  IADD3.X R13, PT, PT, R11, RZ, RZ, P0, !PT ;  /* 0x000000ff0b0d7210 */ /* 0x000fc600007fe4ff */
[----:B------:R-:W-:Y:S01]  /*3c40*/  IMAD.WIDE.U32 R10, R7, R8, RZ ;  /* 0x00000008070a7225 */ /* 0x000fe200078e00ff */
[----:B------:R-:W-:-:S03]  /*3c50*/  IADD3.X R13, PT, PT, RZ, R13, RZ, P1, !PT ;  /* 0x0000000dff0d7210 */ /* 0x000fc60000ffe4ff */
[C---:B------:R-:W-:Y:S01]  /*3c60*/  IMAD R11, R7.reuse, R9, R11 ;  /* 0x00000009070b7224 */ /* 0x040fe200078e020b */
[----:B------:R-:W-:Y:S02]  /*3c70*/  IADD3 R10, P1, PT, -R10, R21, RZ ;  /* 0x000000150a0a7210 */ /* 0x000fe40007f3e1ff */
[----:B------:R-:W-:Y:S01]  /*3c80*/  IADD3 R21, P2, PT, R7, 0x1, RZ ;  /* 0x0000000107157810 */ /* 0x000fe20007f5e0ff */
[-C--:B------:R-:W-:Y:S01]  /*3c90*/  IMAD R11, R13, R8.reuse, R11 ;  /* 0x000000080d0b7224 */ /* 0x080fe200078e020b */
[----:B------:R-:W-:-:S03]  /*3ca0*/  ISETP.GE.U32.AND P0, PT, R10, R8, PT ;  /* 0x000000080a00720c */ /* 0x000fc60003f06070 */
[----:B------:R-:W-:Y:S01]  /*3cb0*/  IMAD.X R12, R12, 0x1, ~R11, P1 ;  /* 0x000000010c0c7824 */ /* 0x000fe200008e0e0b */
[----:B------:R-:W-:-:S04]  /*3cc0*/  IADD3 R11, P1, PT, R10, -R8, RZ ;  /* 0x800000080a0b7210 */ /* 0x000fc80007f3e0ff */
[----:B------:R-:W-:-:S04]  /*3cd0*/  ISETP.GE.U32.AND.EX P0, PT, R12, R9, PT, P0 ;  /* 0x000000090c00720c */ /* 0x000fc80003f06100 */
[----:B------:R-:W-:Y:S02]  /*3ce0*/  SEL R22, R11, R10, P0 ;  /* 0x0000000a0b167207 */ /* 0x000fe40000000000 */
[----:B------:R-:W-:Y:S02]  /*3cf0*/  IADD3.X R10, PT, PT, R12, ~R9, RZ, P1, !PT ;  /* 0x800000090c0a7210 */ /* 0x000fe40000ffe4ff */
[----:B------:R-:W-:Y:S02]  /*3d00*/  SEL R7, R21, R7, P0 ;  /* 0x0000000715077207 */ /* 0x000fe40000000000 */
[----:B------:R-:W-:Y:S02]  /*3d10*/  IADD3.X R11, PT, PT, RZ, R13, RZ, P2, !PT ;  /* 0x0000000dff0b7210 */ /* 0x000fe400017fe4ff */
[----:B------:R-:W-:Y:S02]  /*3d20*/  SEL R12, R10, R12, P0 ;  /* 0x0000000c0a0c7207 */ /* 0x000fe40000000000 */
[----:B------:R-:W-:-:S02]  /*3d30*/  ISETP.GE.U32.AND P1, PT, R22, R8, PT ;  /* 0x000000081600720c */ /* 0x000fc40003f26070 */
[----:B------:R-:W-:Y:S02]  /*3d40*/  SEL R13, R11, R13, P0 ;  /* 0x0000000d0b0d7207 */ /* 0x000fe40000000000 */
[----:B------:R-:W-:Y:S02]  /*3d50*/  IADD3 R10, P2, PT, R7, 0x1, RZ ;  /* 0x00000001070a7810 */ /* 0x000fe40007f5e0ff */
[----:B------:R-:W-:-:S03]  /*3d60*/  ISETP.GE.U32.AND.EX P0, PT, R12, R9, PT, P1 ;  /* 0x000000090c00720c */ /* 0x000fc60003f06110 */
[----:B------:R-:W-:Y:S01]  /*3d70*/  IMAD.X R8, RZ, RZ, R13, P2 ;  /* 0x000000ffff087224 */ /* 0x000fe200010e060d */
[----:B------:R-:W-:Y:S02]  /*3d80*/  SEL R10, R10, R7, P0 ;  /* 0x000000070a0a7207 */ /* 0x000fe40000000000 */
[----:B------:R-:W-:Y:S02]  /*3d90*/  LOP3.LUT R7, R2, R0, RZ, 0x3c, !PT ;  /* 0x0000000002077212 */ /* 0x000fe400078e3cff */
[----:B------:R-:W-:Y:S02]  /*3da0*/  SEL R8, R8, R13, P0 ;  /* 0x0000000d08087207 */ /* 0x000fe40000000000 */
[----:B------:R-:W-:Y:S02]  /*3db0*/  IADD3 R9, P2, PT, RZ, -R10, RZ ;  /* 0x8000000aff097210 */ /* 0x000fe40007f5e0ff */
[----:B------:R-:W-:Y:S02]  /*3dc0*/  ISETP.NE.U32.AND P0, PT, R3, RZ, PT ;  /* 0x000000ff0300720c */ /* 0x000fe40003f05070 */
[----:B------:R-:W-:Y:S01]  /*3dd0*/  ISETP.GE.AND P1, PT, R7, RZ, PT ;  /* 0x000000ff0700720c */ /* 0x000fe20003f26270 */
[----:B------:R-:W-:Y:S01]  /*3de0*/  HFMA2 R7, -RZ, RZ, 0, 0 ;  /* 0x00000000ff077431 */ /* 0x000fe200000001ff */
[----:B------:R-:W-:-:S02]  /*3df0*/  IADD3.X R3, PT, PT, RZ, ~R8, RZ, P2, !PT ;  /* 0x80000008ff037210 */ /* 0x000fc400017fe4ff */
[----:B------:R-:W-:Y:S02]  /*3e00*/  ISETP.NE.AND.EX P0, PT, R2, RZ, PT, P0 ;  /* 0x000000ff0200720c */ /* 0x000fe40003f05300 */
[----:B------:R-:W-:Y:S02]  /*3e10*/  SEL R9, R9, R10, !P1 ;  /* 0x0000000a09097207 */ /* 0x000fe40004800000 */
[----:B------:R-:W-:Y:S02]  /*3e20*/  SEL R8, R3, R8, !P1 ;  /* 0x0000000803087207 */ /* 0x000fe40004800000 */
[----:B------:R-:W-:Y:S02]  /*3e30*/  SEL R9, R9, 0xffffffff, P0 ;  /* 0xffffffff09097807 */ /* 0x000fe40000000000 */
[----:B------:R-:W-:Y:S01]  /*3e40*/  SEL R8, R8, 0xffffffff, P0 ;  /* 0xffffffff08087807 */ /* 0x000fe20000000000 */
[----:B------:R-:W-:Y:S06]  /*3e50*/  RET.REL.NODEC R6 `(_ZN2at6native38_GLOBAL__N__9a469cfd_6_RNN_cu_eca79a6d6kernel17gru_cell_backwardIN3c108BFloat16EflLi2EEEvNS_4cuda6detail10TensorInfoIT_T1_EESB_SB_SB_SB_SA_SA_) ;  /* 0xffffffc006687950 */ /* 0x000fec0003c3ffff */
.L_x_44:
[----:B------:R-:W-:-:S00]  /*3e60*/  BRA `(.L_x_44) ;  /* 0xfffffffc00fc7947 */ /* 0x000fc0000383ffff */
[----:B------:R-:W-:-:S00]  /*3e70*/  NOP ;  /* 0x0000000000007918 */ /* 0x000fc00000000000 */
        /* <DEDUP_REMOVED lines=8> */
.L_x_1322:


//--------------------- .text._ZN2at6native38_GLOBAL__N__9a469cfd_6_RNN_cu_eca79a6d6kernel17gru_cell_backwardIN3c108BFloat16EflLi1EEEvNS_4cuda6detail10TensorInfoIT_T1_EESB_SB_SB_SB_SA_SA_ --------------------------
	.section	.text._ZN2at6native38_GLOBAL__N__9a469cfd_6_RNN_cu_eca79a6d6kernel17gru_cell_backwardIN3c108BFloat16EflLi1EEEvNS_4cuda6detail10TensorInfoIT_T1_EESB_SB_SB_SB_SA_SA_,"ax",@progbits
	.align	128
.text._ZN2at6native38_GLOBAL__N__9a469cfd_6_RNN_cu_eca79a6d6kernel17gru_cell_backwardIN3c108BFloat16EflLi1EEEvNS_4cuda6detail10TensorInfoIT_T1_EESB_SB_SB_SB_SA_SA_:
        .type           _ZN2at6native38_GLOBAL__N__9a469cfd_6_RNN_cu_eca79a6d6kernel17gru_cell_backwardIN3c108BFloat16EflLi1EEEvNS_4cuda6detail10TensorInfoIT_T1_EESB_SB_SB_SB_SA_SA_,@function
        .size           _ZN2at6native38_GLOBAL__N__9a469cfd_6_RNN_cu_eca79a6d6kernel17gru_cell_backwardIN3c108BFloat16EflLi1EEEvNS_4cuda6detail10TensorInfoIT_T1_EESB_SB_SB_SB_SA_SA_,(.L_x_1324 - _ZN2at6native38_GLOBAL__N__9a469cfd_6_RNN_cu_eca79a6d6kernel17gru_cell_backwardIN3c108BFloat16EflLi1EEEvNS_4cuda6detail10TensorInfoIT_T1_EESB_SB_SB_SB_SA_SA_)
        .other          _ZN2at6native38_GLOBAL__N__9a469cfd_6_RNN_cu_eca79a6d6kernel17gru_cell_backwardIN3c108BFloat16EflLi1EEEvNS_4cuda6detail10TensorInfoIT_T1_EESB_SB_SB_SB_SA_SA_,@"STO_CUDA_ENTRY STV_DEFAULT"
_ZN2at6native38_GLOBAL__N__9a469cfd_6_RNN_cu_eca79a6d6kernel17gru_cell_backwardIN3c108BFloat16EflLi1EEEvNS_4cuda6detail10TensorInfoIT_T1_EESB_SB_SB_SB_SA_SA_:
        /* <DEDUP_REMOVED lines=9> */
[----:B------:R-:W0:Y:S01]  /*0090*/  LDCU.64 UR8, c[0x0][0x930] ;  /* 0x00012600ff0877ac */ /* 0x000e220008000a00 */
[----:B------:R-:W-:Y:S01]  /*00a0*/  HFMA2 R3, -RZ, RZ, 0, 0 ;  /* 0x00000000ff037431 */ /* 0x000fe200000001ff */
[----:B------:R-:W-:Y:S01]  /*00b0*/  BSSY.RECONVERGENT B0, `(.L_x_45) ;  /* 0x00000de000007945 */ /* 0x000fe20003800200 */
[----:B------:R-:W1:Y:S01]  /*00c0*/  LDCU UR4, c[0x0][0x370] ;  /* 0x00006e00ff0477ac */ /* 0x000e620008000800 */
[----:B------:R-:W2:Y:S01]  /*00d0*/  LDCU.64 UR12, c[0x0][0x790] ;  /* 0x0000f200ff0c77ac */ /* 0x000ea20008000a00 */
[----:B------:R-:W3:Y:S01]  /*00e0*/  LDCU.64 UR10, c[0x0][0x860] ;  /* 0x00010c00ff0a77ac */ /* 0x000ee20008000a00 */
[----:B------:R-:W4:Y:S01]  /*00f0*/  LDCU.64 UR14, c[0x0][0x6c0] ;  /* 0x0000d800ff0e77ac */ /* 0x000f220008000a00 */
[C---:B0-----:R-:W-:Y:S02]  /*0100*/  IMAD R5, R3.reuse, UR8, RZ ;  /* 0x0000000803057c24 */ /* 0x041fe4000f8e02ff */
[----:B------:R-:W-:Y:S01]  /*0110*/  IMAD.WIDE.U32 R6, R8, UR8, RZ ;  /* 0x0000000808067c25 */ /* 0x000fe2000f8e00ff */
[----:B------:R-:W0:Y:S03]  /*0120*/  LDCU.64 UR6, c[0x0][0x358] ;  /* 0x00006b00ff0677ac */ /* 0x000e260008000a00 */
[----:B-1----:R-:W-:Y:S01]  /*0130*/  IMAD R2, R2, UR4, RZ ;  /* 0x0000000402027c24 */ /* 0x002fe2000f8e02ff */
[----:B------:R-:W1:Y:S01]  /*0140*/  LDCU UR30, c[0x0][0xba4] ;  /* 0x00017480ff1e77ac */ /* 0x000e620008000800 */
[----:B--2---:R-:W-:-:S02]  /*0150*/  IMAD R9, R3, UR12, RZ ;  /* 0x0000000c03097c24 */ /* 0x004fc4000f8e02ff */
[----:B------:R-:W-:Y:S01]  /*0160*/  IMAD R5, R8, UR9, R5 ;  /* 0x0000000908057c24 */ /* 0x000fe2000f8e0205 */
[----:B------:R-:W2:Y:S01]  /*0170*/  LDCU UR31, c[0x0][0xba0] ;  /* 0x00017400ff1f77ac */ /* 0x000ea20008000800 */
[----:B------:R-:W-:Y:S01]  /*0180*/  IMAD.WIDE.U32 R12, R2, UR12, RZ ;  /* 0x0000000c020c7c25 */ /* 0x000fe2000f8e00ff */
[----:B---3--:R-:W-:Y:S01]  /*0190*/  LEA R0, P0, R6, UR10, 0x1 ;  /* 0x0000000a06007c11 */ /* 0x008fe2000f8008ff */
[----:B------:R-:W3:Y:S02]  /*01a0*/  LDCU.64 UR32, c[0x0][0xba0] ;  /* 0x00017400ff2077ac */ /* 0x000ee40008000a00 */
[C---:B------:R-:W-:Y:S01]  /*01b0*/  IMAD.WIDE.U32 R10, R8.reuse, UR12, RZ ;  /* 0x0000000c080a7c25 */ /* 0x040fe2000f8e00ff */
[----:B------:R-:W0:Y:S03]  /*01c0*/  LDCU.64 UR26, c[0x0][0x930] ;  /* 0x00012600ff1a77ac */ /* 0x000e260008000a00 */
[----:B------:R-:W-:Y:S01]  /*01d0*/  IMAD R15, R8, UR13, R9 ;  /* 0x0000000d080f7c24 */ /* 0x000fe2000f8e0209 */
[----:B----4-:R-:W-:Y:S01]  /*01e0*/  LEA R4, P1, R10, UR14, 0x1 ;  /* 0x0000000e0a047c11 */ /* 0x010fe2000f8208ff */
[----:B------:R-:W-:Y:S01]  /*01f0*/  IMAD.IADD R5, R7, 0x1, R5 ;  /* 0x0000000107057824 */ /* 0x000fe200078e0205 */
[----:B------:R-:W4:Y:S01]  /*0200*/  LDCU.64 UR28, c[0x0][0xba8] ;  /* 0x00017500ff1c77ac */ /* 0x000f220008000a00 */
[----:B------:R-:W-:Y:S01]  /*0210*/  IMAD R9, R2, UR13, R13 ;  /* 0x0000000d02097c24 */ /* 0x000fe2000f8e020d */
[----:B------:R-:W-:-:S02]  /*0220*/  IADD3 R7, PT, PT, R11, R15, RZ ;  /* 0x0000000f0b077210 */ /* 0x000fc40007ffe0ff */
[----:B------:R-:W-:Y:S01]  /*0230*/  LEA.HI.X R5, R6, UR11, R5, 0x1, P0 ;  /* 0x0000000b06057c11 */ /* 0x000fe200080f0c05 */
[----:B------:R-:W0:Y:S01]  /*0240*/  LDCU.64 UR16, c[0x0][0xad0] ;  /* 0x00015a00ff1077ac */ /* 0x000e220008000a00 */
[----:B------:R-:W-:Y:S02]  /*0250*/  LEA.HI.X R7, R10, UR15, R7, 0x1, P1 ;  /* 0x0000000f0a077c11 */ /* 0x000fe400088f0c07 */
[----:B------:R-:W-:Y:S01]  /*0260*/  SHF.L.U64.HI R6, R12, 0x1, R9 ;  /* 0x000000010c067819 */ /* 0x000fe20000010209 */
[----:B------:R-:W0:Y:S01]  /*0270*/  LDCU.64 UR18, c[0x0][0xa00] ;  /* 0x00014000ff1277ac */ /* 0x000e220008000a00 */
[----:B------:R-:W0:Y:S01]  /*0280*/  LDCU.64 UR20, c[0x0][0x450] ;  /* 0x00008a00ff1477ac */ /* 0x000e220008000a00 */
[----:B------:R-:W0:Y:S01]  /*0290*/  LDCU.64 UR22, c[0x0][0x380] ;  /* 0x00007000ff1677ac */ /* 0x000e220008000a00 */
[----:B------:R-:W0:Y:S01]  /*02a0*/  LDCU.64 UR8, c[0x0][0x5f0] ;  /* 0x0000be00ff0877ac */ /* 0x000e220008000a00 */
[----:B-123--:R-:W0:Y:S02]  /*02b0*/  LDCU.64 UR24, c[0x0][0x520] ;  /* 0x0000a400ff1877ac */ /* 0x00ee240008000a00 */
.L_x_49:
[----:B------:R-:W-:Y:S01]  /*02c0*/  IMAD.U32 R26, RZ, RZ, UR30 ;  /* 0x0000001eff1a7e24 */ /* 0x000fe2000f8e00ff */
[----:B------:R-:W-:Y:S04]  /*02d0*/  BSSY.RECONVERGENT B1, `(.L_x_46) ;  /* 0x000002a000017945 */ /* 0x000fe80003800200 */
[----:B------:R-:W-:-:S04]  /*02e0*/  LOP3.LUT R9, R3, R26, RZ, 0xfc, !PT ;  /* 0x0000001a03097212 */ /* 0x000fc800078efcff */
[----:B------:R-:W-:-:S13]  /*02f0*/  ISETP.NE.U32.AND P0, PT, R9, RZ, PT ;  /* 0x000000ff0900720c */ /* 0x000fda0003f05070 */
[----:B------:R-:W-:Y:S05]  /*0300*/  @P0 BRA `(.L_x_47) ;  /* 0x0000000000600947 */ /* 0x000fea0003800000 */
[----:B------:R-:W-:Y:S01]  /*0310*/  MOV R11, UR31 ;  /* 0x0000001f000b7c02 */ /* 0x000fe20008000f00 */
[----:B------:R-:W-:-:S03]  /*0320*/  IMAD.MOV.U32 R21, RZ, RZ, RZ ;  /* 0x000000ffff157224 */ /* 0x000fc600078e00ff */
        /* <DEDUP_REMOVED lines=9> */
[----:B------:R-:W-:Y:S01]  /*03c0*/  IMAD.HI.U32 R14, R15, R8, RZ ;  /* 0x000000080f0e7227 */ /* 0x000fe200078e00ff */
[----:B------:R-:W-:-:S04]  /*03d0*/  MOV R15, RZ ;  /* 0x000000ff000f7202 */ /* 0x000fc80000000f00 */
        /* <DEDUP_REMOVED lines=11> */
.L_x_47:
[----:B------:R-:W-:-:S07]  /*0490*/  MOV R16, 0x4b0 ;  /* 0x000004b000107802 */ /* 0x000fce0000000f00 */
[----:B0---4-:R-:W-:Y:S05]  /*04a0*/  CALL.REL.NOINC `($__internal_1_$__cuda_sm20_div_s64) ;  /* 0x0000000800807944 */ /* 0x011fea0003c00000 */
[----:B------:R-:W-:Y:S01]  /*04b0*/  IADD3 R16, P0, PT, RZ, -R10, RZ ;  /* 0x8000000aff107210 */ /* 0x000fe20007f1e0ff */
[----:B------:R-:W-:Y:S01]  /*04c0*/  IMAD.U32 R11, RZ, RZ, UR32 ;  /* 0x00000020ff0b7e24 */ /* 0x000fe2000f8e00ff */
[----:B------:R-:W-:Y:S01]  /*04d0*/  MOV R9, R3 ;  /* 0x0000000300097202 */ /* 0x000fe20000000f00 */
[----:B------:R-:W-:Y:S01]  /*04e0*/  IMAD.U32 R26, RZ, RZ, UR33 ;  /* 0x00000021ff1a7e24 */ /* 0x000fe2000f8e00ff */
[----:B------:R-:W-:-:S05]  /*04f0*/  IADD3.X R14, PT, PT, RZ, ~R19, RZ, P0, !PT ;  /* 0x80000013ff0e7210 */ /* 0x000fca00007fe4ff */
[-C--:B------:R-:W-:Y:S02]  /*0500*/  IMAD R17, R14, R11.reuse, RZ ;  /* 0x0000000b0e117224 */ /* 0x080fe400078e02ff */
[----:B------:R-:W-:-:S04]  /*0510*/  IMAD.WIDE.U32 R14, R16, R11, R8 ;  /* 0x0000000b100e7225 */ /* 0x000fc800078e0008 */
[----:B------:R-:W-:Y:S02]  /*0520*/  IMAD R17, R16, R26, R17 ;  /* 0x0000001a10117224 */ /* 0x000fe400078e0211 */
[----:B------:R-:W-:Y:S02]  /*0530*/  IMAD.MOV.U32 R18, RZ, RZ, R14 ;  /* 0x000000ffff127224 */ /* 0x000fe400078e000e */
[----:B------:R-:W-:Y:S01]  /*0540*/  IMAD.MOV.U32 R14, RZ, RZ, R10 ;  /* 0x000000ffff0e7224 */ /* 0x000fe200078e000a */
[----:B------:R-:W-:Y:S02]  /*0550*/  IADD3 R21, PT, PT, R15, R17, RZ ;  /* 0x000000110f157210 */ /* 0x000fe40007ffe0ff */
[----:B------:R-:W-:-:S07]  /*0560*/  MOV R15, R19 ;  /* 0x00000013000f7202 */ /* 0x000fce0000000f00 */
.L_x_48:
[----:B0---4-:R-:W-:Y:S05]  /*0570*/  BSYNC.RECONVERGENT B1 ;  /* 0x0000000000017941 */ /* 0x011fea0003800200 */
.L_x_46:
[-C--:B------:R-:W-:Y:S02]  /*0580*/  IMAD R9, R15, R11.reuse, RZ ;  /* 0x0000000b0f097224 */ /* 0x080fe400078e02ff */
[----:B------:R-:W-:-:S04]  /*0590*/  IMAD.WIDE.U32 R16, R14, R11, RZ ;  /* 0x0000000b0e107225 */ /* 0x000fc800078e00ff */
[----:B------:R-:W-:Y:S01]  /*05a0*/  IMAD R9, R14, R26, R9 ;  /* 0x0000001a0e097224 */ /* 0x000fe200078e0209 */
[----:B------:R-:W-:Y:S01]  /*05b0*/  MOV R14, R18 ;  /* 0x00000012000e7202 */ /* 0x000fe20000000f00 */
[----:B------:R-:W-:Y:S02]  /*05c0*/  IMAD.MOV.U32 R15, RZ, RZ, R21 ;  /* 0x000000ffff0f7224 */ /* 0x000fe400078e0015 */
[----:B------:R-:W-:Y:S02]  /*05d0*/  IMAD.IADD R9, R17, 0x1, R9 ;  /* 0x0000000111097824 */ /* 0x000fe400078e0209 */
[----:B------:R-:W-:-:S04]  /*05e0*/  IMAD.WIDE.U32 R20, R16, 0x5, R14 ;  /* 0x0000000510147825 */ /* 0x000fc800078e000e */
[----:B------:R-:W-:Y:S01]  /*05f0*/  IMAD R17, R9, 0x5, RZ ;  /* 0x0000000509117824 */ /* 0x000fe200078e02ff */
[C---:B------:R-:W-:Y:S01]  /*0600*/  IADD3 R10, P0, PT, R20.reuse, R11, RZ ;  /* 0x0000000b140a7210 */ /* 0x040fe20007f1e0ff */
[----:B------:R-:W-:-:S03]  /*0610*/  IMAD.WIDE.U32 R18, R20, UR16, RZ ;  /* 0x0000001014127c25 */ /* 0x000fc6000f8e00ff */
[----:B------:R-:W-:-:S05]  /*0620*/  IADD3 R17, PT, PT, R21, R17, RZ ;  /* 0x0000001115117210 */ /* 0x000fca0007ffe0ff */
[C---:B------:R-:W-:Y:S02]  /*0630*/  IMAD R21, R17.reuse, UR16, RZ ;  /* 0x0000001011157c24 */ /* 0x040fe4000f8e02ff */
[----:B------:R-:W-:Y:S01]  /*0640*/  IMAD.X R17, R17, 0x1, R26, P0 ;  /* 0x0000000111117824 */ /* 0x000fe200000e061a */
[----:B------:R-:W-:Y:S01]  /*0650*/  LEA R24, P0, R18, UR18, 0x1 ;  /* 0x0000001212187c11 */ /* 0x000fe2000f8008ff */
[----:B------:R-:W-:-:S05]  /*0660*/  IMAD R21, R20, UR17, R21 ;  /* 0x0000001114157c24 */ /* 0x000fca000f8e0215 */
[----:B------:R-:W-:Y:S01]  /*0670*/  IADD3 R19, PT, PT, R19, R21, RZ ;  /* 0x0000001513137210 */ /* 0x000fe20007ffe0ff */
[----:B------:R-:W-:-:S03]  /*0680*/  IMAD R21, R17, UR16, RZ ;  /* 0x0000001011157c24 */ /* 0x000fc6000f8e02ff */
[----:B------:R-:W-:Y:S01]  /*0690*/  LEA.HI.X R25, R18, UR19, R19, 0x1, P0 ;  /* 0x0000001312197c11 */ /* 0x000fe200080f0c13 */
[C---:B------:R-:W-:Y:S01]  /*06a0*/  IMAD R21, R10.reuse, UR17, R21 ;  /* 0x000000110a157c24 */ /* 0x040fe2000f8e0215 */
[C---:B------:R-:W-:Y:S01]  /*06b0*/  IADD3 R28, P0, PT, R10.reuse, R11, RZ ;  /* 0x0000000b0a1c7210 */ /* 0x040fe20007f1e0ff */
[----:B------:R-:W-:Y:S02]  /*06c0*/  IMAD.WIDE.U32 R18, R10, UR16, RZ ;  /* 0x000000100a127c25 */ /* 0x000fe4000f8e00ff */
[----:B------:R0:W2:Y:S02]  /*06d0*/  LDG.E.U16 R10, desc[UR6][R24.64] ;  /* 0x00000006180a7981 */ /* 0x0000a4000c1e1500 */
[----:B------:R-:W-:Y:S01]  /*06e0*/  IMAD.X R17, R17, 0x1, R26, P0 ;  /* 0x0000000111117824 */ /* 0x000fe200000e061a */
[----:B------:R-:W-:Y:S02]  /*06f0*/  IADD3 R19, PT, PT, R19, R21, RZ ;  /* 0x0000001513137210 */ /* 0x000fe40007ffe0ff */
[----:B------:R-:W-:-:S04]  /*0700*/  LEA R22, P0, R18, UR18, 0x1 ;  /* 0x0000001212167c11 */ /* 0x000fc8000f8008ff */
[----:B------:R-:W-:Y:S01]  /*0710*/  LEA.HI.X R23, R18, UR19, R19, 0x1, P0 ;  /* 0x0000001312177c11 */ /* 0x000fe200080f0c13 */
[----:B------:R-:W-:-:S04]  /*0720*/  IMAD R19, R17, UR16, RZ ;  /* 0x0000001011137c24 */ /* 0x000fc8000f8e02ff */
[C---:B------:R-:W-:Y:S01]  /*0730*/  IMAD R21, R28.reuse, UR17, R19 ;  /* 0x000000111c157c24 */ /* 0x040fe2000f8e0213 */
[----:B------:R-:W3:Y:S01]  /*0740*/  LDG.E.U16 R22, desc[UR6][R22.64] ;  /* 0x0000000616167981 */ /* 0x000ee2000c1e1500 */
[----:B------:R-:W-:-:S04]  /*0750*/  IMAD.WIDE.U32 R18, R28, UR16, RZ ;  /* 0x000000101c127c25 */ /* 0x000fc8000f8e00ff */
[----:B------:R-:W-:Y:S01]  /*0760*/  IMAD.IADD R19, R19, 0x1, R21 ;  /* 0x0000000113137824 */ /* 0x000fe200078e0215 */
[----:B------:R-:W-:-:S04]  /*0770*/  LEA R20, P0, R18, UR18, 0x1 ;  /* 0x0000001212147c11 */ /* 0x000fc8000f8008ff */
[----:B------:R-:W-:Y:S02]  /*0780*/  LEA.HI.X R21, R18, UR19, R19, 0x1, P0 ;  /* 0x0000001312157c11 */ /* 0x000fe400080f0c13 */
[----:B------:R-:W-:-:S04]  /*0790*/  IADD3 R18, P0, PT, R28, R11, RZ ;  /* 0x0000000b1c127210 */ /* 0x000fc80007f1e0ff */
[----:B------:R-:W-:Y:S02]  /*07a0*/  IADD3.X R27, PT, PT, R17, R26, RZ, P0, !PT ;  /* 0x0000001a111b7210 */ /* 0x000fe400007fe4ff */
[----:B------:R-:W-:Y:S01]  /*07b0*/  IADD3 R28, P0, PT, R18, R11, RZ ;  /* 0x0000000b121c7210 */ /* 0x000fe20007f1e0ff */
[----:B------:R1:W4:Y:S02]  /*07c0*/  LDG.E.U16 R17, desc[UR6][R20.64] ;  /* 0x0000000614117981 */ /* 0x000324000c1e1500 */
[----:B------:R-:W-:-:S04]  /*07d0*/  IMAD R19, R27, UR16, RZ ;  /* 0x000000101b137c24 */ /* 0x000fc8000f8e02ff */
[C---:B------:R-:W-:Y:S02]  /*07e0*/  IMAD R29, R18.reuse, UR17, R19 ;  /* 0x00000011121d7c24 */ /* 0x040fe4000f8e0213 */
[----:B------:R-:W-:-:S04]  /*07f0*/  IMAD.WIDE.U32 R18, R18, UR16, RZ ;  /* 0x0000001012127c25 */ /* 0x000fc8000f8e00ff */
[----:B------:R-:W-:Y:S01]  /*0800*/  IMAD.X R27, R27, 0x1, R26, P0 ;  /* 0x000000011b1b7824 */ /* 0x000fe200000e061a */
[----:B------:R-:W-:Y:S02]  /*0810*/  IADD3 R19, PT, PT, R19, R29, RZ ;  /* 0x0000001d13137210 */ /* 0x000fe40007ffe0ff */
[----:B0-----:R-:W-:Y:S01]  /*0820*/  LEA R24, P0, R18, UR18, 0x1 ;  /* 0x0000001212187c11 */ /* 0x001fe2000f8008ff */
[----:B------:R-:W-:-:S03]  /*0830*/  IMAD R27, R27, UR16, RZ ;  /* 0x000000101b1b7c24 */ /* 0x000fc6000f8e02ff */
[----:B------:R-:W-:Y:S01]  /*0840*/  LEA.HI.X R25, R18, UR19, R19, 0x1, P0 ;  /* 0x0000001312197c11 */ /* 0x000fe200080f0c13 */
[C---:B------:R-:W-:Y:S02]  /*0850*/  IMAD R27, R28.reuse, UR17, R27 ;  /* 0x000000111c1b7c24 */ /* 0x040fe4000f8e021b */
[----:B------:R-:W-:Y:S02]  /*0860*/  IMAD.WIDE.U32 R18, R28, UR16, RZ ;  /* 0x000000101c127c25 */ /* 0x000fe4000f8e00ff */
[----:B------:R-:W5:Y:S02]  /*0870*/  LDG.E.U16 R24, desc[UR6][R24.64] ;  /* 0x0000000618187981 */ /* 0x000f64000c1e1500 */
[----:B------:R-:W-:Y:S01]  /*0880*/  IMAD.IADD R19, R19, 0x1, R27 ;  /* 0x0000000113137824 */ /* 0x000fe200078e021b */
[----:B-1----:R-:W-:-:S04]  /*0890*/  LEA R20, P0, R18, UR18, 0x1 ;  /* 0x0000001212147c11 */ /* 0x002fc8000f8008ff */
[----:B------:R-:W-:Y:S01]  /*08a0*/  LEA.HI.X R21, R18, UR19, R19, 0x1, P0 ;  /* 0x0000001312157c11 */ /* 0x000fe200080f0c13 */
[----:B------:R-:W-:Y:S01]  /*08b0*/  IMAD.MOV.U32 R19, RZ, RZ, R7 ;  /* 0x000000ffff137224 */ /* 0x000fe200078e0007 */
[----:B------:R-:W-:-:S03]  /*08c0*/  MOV R18, R4 ;  /* 0x0000000400127202 */ /* 0x000fc60000000f00 */
[----:B------:R-:W5:Y:S04]  /*08d0*/  LDG.E.U16 R20, desc[UR6][R20.64] ;  /* 0x0000000614147981 */ /* 0x000f68000c1e1500 */
[----:B------:R0:W5:Y:S01]  /*08e0*/  LDG.E.U16 R23, desc[UR6][R18.64] ;  /* 0x0000000612177981 */ /* 0x000162000c1e1500 */
[----:B------:R-:W-:-:S04]  /*08f0*/  IMAD.WIDE.U32 R14, R16, 0x3, R14 ;  /* 0x00000003100e7825 */ /* 0x000fc800078e000e */
[----:B0-----:R-:W-:Y:S01]  /*0900*/  IMAD R19, R9, 0x3, RZ ;  /* 0x0000000309137824 */ /* 0x001fe200078e02ff */
[----:B------:R-:W-:-:S04]  /*0910*/  LEA R4, P2, R12, R4, 0x1 ;  /* 0x000000040c047211 */ /* 0x000fc800078408ff */
[----:B------:R-:W-:Y:S02]  /*0920*/  IADD3.X R7, PT, PT, R7, R6, RZ, P2, !PT ;  /* 0x0000000607077210 */ /* 0x000fe400017fe4ff */
[----:B--2---:R-:W-:Y:S02]  /*0930*/  SHF.L.U32 R10, R10, 0x10, RZ ;  /* 0x000000100a0a7819 */ /* 0x004fe400000006ff */
[----:B---3--:R-:W-:-:S05]  /*0940*/  SHF.L.U32 R22, R22, 0x10, RZ ;  /* 0x0000001016167819 */ /* 0x008fca00000006ff */
[----:B------:R-:W-:Y:S01]  /*0950*/  FADD.FTZ R28, -R22, 1 ;  /* 0x3f800000161c7421 */ /* 0x000fe20000010100 */
[----:B----4-:R-:W-:-:S04]  /*0960*/  IMAD.U32 R17, R17, 0x10000, RZ ;  /* 0x0001000011117824 */ /* 0x010fc800078e00ff */
[----:B------:R-:W-:Y:S01]  /*0970*/  FFMA.FTZ R18, -R17, R17, 1 ;  /* 0x3f80000011127423 */ /* 0x000fe20000010111 */
[----:B-----5:R-:W-:-:S04]  /*0980*/  IMAD.U32 R27, R24, 0x10000, RZ ;  /* 0x00010000181b7824 */ /* 0x020fc800078e00ff */
[----:B------:R-:W-:Y:S01]  /*0990*/  FADD.FTZ R16, R27, -R17 ;  /* 0x800000111b107221 */ /* 0x000fe20000010000 */
[----:B------:R-:W-:Y:S01]  /*09a0*/  SHF.L.U32 R23, R23, 0x10, RZ ;  /* 0x0000001017177819 */ /* 0x000fe200000006ff */
[----:B------:R-:W-:-:S04]  /*09b0*/  IMAD.U32 R20, R20, 0x10000, RZ ;  /* 0x0001000014147824 */ /* 0x000fc800078e00ff */
[----:B------:R-:W-:-:S04]  /*09c0*/  FMUL.FTZ R29, R23, R28 ;  /* 0x0000001c171d7220 */ /* 0x000fc80000410000 */
[----:B------:R-:W-:Y:S01]  /*09d0*/  FMUL.FTZ R25, R29, R18 ;  /* 0x000000121d197220 */ /* 0x000fe20000410000 */
[----:B------:R-:W-:Y:S01]  /*09e0*/  FADD.FTZ R17, -R10, 1 ;  /* 0x3f8000000a117421 */ /* 0x000fe20000010100 */
[----:B------:R-:W-:Y:S01]  /*09f0*/  FMUL.FTZ R9, R23, R16 ;  /* 0x0000001017097220 */ /* 0x000fe20000410000 */
[----:B------:R-:W-:Y:S01]  /*0a00*/  IADD3 R24, PT, PT, R15, R19, RZ ;  /* 0x000000130f187210 */ /* 0x000fe20007ffe0ff */
[----:B------:R-:W-:Y:S02]  /*0a10*/  FMUL.FTZ R20, R25, R20 ;  /* 0x0000001419147220 */ /* 0x000fe40000410000 */
[----:B------:R-:W-:Y:S02]  /*0a20*/  FMUL.FTZ R9, R9, R28 ;  /* 0x0000001c09097220 */ /* 0x000fe40000410000 */
[----:B------:R-:W-:Y:S01]  /*0a30*/  FMUL.FTZ R17, R20, R17 ;  /* 0x0000001114117220 */ /* 0x000fe20000410000 */
[----:B------:R-:W-:Y:S02]  /*0a40*/  IMAD R19, R24, UR20, RZ ;  /* 0x0000001418137c24 */ /* 0x000fe4000f8e02ff */
[----:B------:R-:W-:Y:S01]  /*0a50*/  FMUL.FTZ R15, R22, R9 ;  /* 0x00000009160f7220 */ /* 0x000fe20000410000 */
[----:B------:R-:W-:Y:S01]  /*0a60*/  FMUL.FTZ R18, R10, R17 ;  /* 0x000000110a127220 */ /* 0x000fe20000410000 */
[C---:B------:R-:W-:Y:S01]  /*0a70*/  IMAD.WIDE.U32 R16, R14.reuse, UR20, RZ ;  /* 0x000000140e107c25 */ /* 0x040fe2000f8e00ff */
[----:B------:R-:W-:-:S03]  /*0a80*/  IADD3 R9, P1, PT, R14, R11, RZ ;  /* 0x0000000b0e097210 */ /* 0x000fc60007f3e0ff */
[----:B------:R-:W-:Y:S01]  /*0a90*/  IMAD R19, R14, UR21, R19 ;  /* 0x000000150e137c24 */ /* 0x000fe2000f8e0213 */
[----:B------:R-:W-:Y:S02]  /*0aa0*/  F2FP.BF16.F32.PACK_AB R15, R15, R18 ;  /* 0x000000120f0f723e */ /* 0x000fe400000010ff */
[----:B------:R-:W-:Y:S01]  /*0ab0*/  LEA R18, P0, R16, UR22, 0x1 ;  /* 0x0000001610127c11 */ /* 0x000fe2000f8008ff */
[----:B------:R-:W-:Y:S01]  /*0ac0*/  IMAD.IADD R17, R17, 0x1, R19 ;  /* 0x0000000111117824 */ /* 0x000fe200078e0213 */
[----:B------:R-:W-:-:S04]  /*0ad0*/  IADD3.X R27, PT, PT, R24, R26, RZ, P1, !PT ;  /* 0x0000001a181b7210 */ /* 0x000fc80000ffe4ff */
[----:B------:R-:W-:Y:S01]  /*0ae0*/  LEA.HI.X R19, R16, UR23, R17, 0x1, P0 ;  /* 0x0000001710137c11 */ /* 0x000fe200080f0c11 */
[----:B------:R-:W-:-:S04]  /*0af0*/  IMAD R16, R27, UR20, RZ ;  /* 0x000000141b107c24 */ /* 0x000fc8000f8e02ff */
[C---:B------:R-:W-:Y:S02]  /*0b00*/  IMAD R21, R9.reuse, UR21, R16 ;  /* 0x0000001509157c24 */ /* 0x040fe4000f8e0210 */
[----:B------:R-:W-:-:S04]  /*0b10*/  IMAD.WIDE.U32 R16, R9, UR20, RZ ;  /* 0x0000001409107c25 */ /* 0x000fc8000f8e00ff */
[----:B------:R-:W-:Y:S01]  /*0b20*/  IMAD.IADD R17, R17, 0x1, R21 ;  /* 0x0000000111117824 */ /* 0x000fe200078e0215 */
[----:B------:R-:W-:-:S04]  /*0b30*/  LEA R20, P0, R16, UR22, 0x1 ;  /* 0x0000001610147c11 */ /* 0x000fc8000f8008ff */
[----:B------:R-:W-:Y:S01]  /*0b40*/  LEA.HI.X R21, R16, UR23, R17, 0x1, P0 ;  /* 0x0000001710157c11 */ /* 0x000fe200080f0c11 */
[----:B------:R-:W-:Y:S01]  /*0b50*/  IMAD R17, R24, UR8, RZ ;  /* 0x0000000818117c24 */ /* 0x000fe2000f8e02ff */
[----:B------:R-:W-:-:S03]  /*0b60*/  IADD3 R11, P0, PT, R9, R11, RZ ;  /* 0x0000000b090b7210 */ /* 0x000fc60007f1e0ff */
[C---:B------:R-:W-:Y:S01]  /*0b70*/  IMAD R29, R14.reuse, UR9, R17 ;  /* 0x000000090e1d7c24 */ /* 0x040fe2000f8e0211 */
[----:B------:R-:W-:Y:S01]  /*0b80*/  IADD3.X R26, PT, PT, R27, R26, RZ, P0, !PT ;  /* 0x0000001a1b1a7210 */ /* 0x000fe200007fe4ff */
[----:B------:R-:W-:Y:S01]  /*0b90*/  IMAD.WIDE.U32 R16, R14, UR8, RZ ;  /* 0x000000080e107c25 */ /* 0x000fe2000f8e00ff */
[----:B------:R0:W-:Y:S03]  /*0ba0*/  STG.E.U16 desc[UR6][R18.64], R15 ;  /* 0x0000000f12007986 */ /* 0x0001e6000c101506 */
[----:B------:R-:W-:Y:S02]  /*0bb0*/  IMAD.IADD R17, R17, 0x1, R29 ;  /* 0x0000000111117824 */ /* 0x000fe400078e021d */
[----:B------:R-:W-:Y:S01]  /*0bc0*/  IMAD R14, R26, UR20, RZ ;  /* 0x000000141a0e7c24 */ /* 0x000fe2000f8e02ff */
[----:B0-----:R-:W-:-:S03]  /*0bd0*/  LEA R18, P0, R16, UR24, 0x1 ;  /* 0x0000001810127c11 */ /* 0x001fc6000f8008ff */
[C---:B------:R-:W-:Y:S01]  /*0be0*/  IMAD R29, R11.reuse, UR21, R14 ;  /* 0x000000150b1d7c24 */ /* 0x040fe2000f8e020e */
[----:B------:R-:W-:Y:S01]  /*0bf0*/  LEA.HI.X R19, R16, UR25, R17, 0x1, P0 ;  /* 0x0000001910137c11 */ /* 0x000fe200080f0c11 */
[----:B------:R-:W-:-:S04]  /*0c00*/  IMAD.WIDE.U32 R16, R11, UR20, RZ ;  /* 0x000000140b107c25 */ /* 0x000fc8000f8e00ff */
[----:B------:R-:W-:Y:S01]  /*0c10*/  FMUL.FTZ R14, R23, R22 ;  /* 0x00000016170e7220 */ /* 0x000fe20000410000 */
[----:B------:R-:W-:Y:S02]  /*0c20*/  IADD3 R17, PT, PT, R17, R29, RZ ;  /* 0x0000001d11117210 */ /* 0x000fe40007ffe0ff */
[----:B------:R-:W-:-:S04]  /*0c30*/  LEA R22, P0, R16, UR22, 0x1 ;  /* 0x0000001610167c11 */ /* 0x000fc8000f8008ff */
[----:B------:R-:W-:Y:S01]  /*0c40*/  LEA.HI.X R23, R16, UR23, R17, 0x1, P0 ;  /* 0x0000001710177c11 */ /* 0x000fe200080f0c11 */
[----:B------:R-:W-:Y:S02]  /*0c50*/  IMAD R16, R27, UR8, RZ ;  /* 0x000000081b107c24 */ /* 0x000fe4000f8e02ff */
[----:B------:R-:W-:-:S04]  /*0c60*/  IMAD.WIDE.U32 R28, R9, UR8, RZ ;  /* 0x00000008091c7c25 */ /* 0x000fc8000f8e00ff */
[----:B------:R-:W-:Y:S01]  /*0c70*/  IMAD R17, R9, UR9, R16 ;  /* 0x0000000909117c24 */ /* 0x000fe2000f8e0210 */
[----:B------:R-:W-:Y:S01]  /*0c80*/  LEA R16, P0, R28, UR24, 0x1 ;  /* 0x000000181c107c11 */ /* 0x000fe2000f8008ff */
[----:B------:R-:W-:Y:S02]  /*0c90*/  IMAD R26, R26, UR8, RZ ;  /* 0x000000081a1a7c24 */ /* 0x000fe4000f8e02ff */
[----:B------:R-:W-:-:S05]  /*0ca0*/  IMAD.IADD R9, R29, 0x1, R17 ;  /* 0x000000011d097824 */ /* 0x000fca00078e0211 */
[----:B------:R-:W-:Y:S01]  /*0cb0*/  LEA.HI.X R17, R28, UR25, R9, 0x1, P0 ;  /* 0x000000191c117c11 */ /* 0x000fe200080f0c09 */
[C---:B------:R-:W-:Y:S02]  /*0cc0*/  IMAD R9, R11.reuse, UR9, R26 ;  /* 0x000000090b097c24 */ /* 0x040fe4000f8e021a */
[----:B------:R-:W-:-:S04]  /*0cd0*/  IMAD.WIDE.U32 R26, R11, UR8, RZ ;  /* 0x000000080b1a7c25 */ /* 0x000fc8000f8e00ff */
[----:B------:R-:W-:Y:S01]  /*0ce0*/  FMUL.FTZ R24, R25, R10 ;  /* 0x0000000a19187220 */ /* 0x000fe20000410000 */
[----:B------:R-:W-:Y:S02]  /*0cf0*/  IADD3 R9, PT, PT, R27, R9, RZ ;  /* 0x000000091b097210 */ /* 0x000fe40007ffe0ff */
[----:B------:R-:W-:Y:S02]  /*0d00*/  LEA R10, P0, R26, UR24, 0x1 ;  /* 0x000000181a0a7c11 */ /* 0x000fe4000f8008ff */
[----:B------:R-:W-:Y:S02]  /*0d10*/  F2FP.BF16.F32.PACK_AB R24, R24, R25 ;  /* 0x000000191818723e */ /* 0x000fe400000010ff */
[--C-:B------:R-:W-:Y:S02]  /*0d20*/  LEA.HI.X R11, R26, UR25, R9.reuse, 0x1, P0 ;  /* 0x000000191a0b7c11 */ /* 0x100fe400080f0c09 */
[----:B------:R-:W-:Y:S02]  /*0d30*/  PRMT R9, R15, 0x7632, R9 ;  /* 0x000076320f097816 */ /* 0x000fe40000000009 */
[----:B------:R-:W-:-:S03]  /*0d40*/  F2FP.BF16.F32.PACK_AB R14, RZ, R14 ;  /* 0x0000000eff0e723e */ /* 0x000fc600000010ff */
[----:B------:R0:W-:Y:S04]  /*0d50*/  STG.E.U16 desc[UR6][R20.64], R9 ;  /* 0x0000000914007986 */ /* 0x0001e8000c101506 */
[----:B------:R1:W-:Y:S01]  /*0d60*/  STG.E.U16 desc[UR6][R22.64], R24 ;  /* 0x0000001816007986 */ /* 0x0003e2000c101506 */
[----:B------:R-:W-:-:S03]  /*0d70*/  IADD3 R8, P0, PT, R2, R8, RZ ;  /* 0x0000000802087210 */ /* 0x000fc60007f1e0ff */
[----:B------:R2:W-:Y:S01]  /*0d80*/  STG.E.U16 desc[UR6][R18.64], R15 ;  /* 0x0000000f12007986 */ /* 0x0005e2000c101506 */
[----:B0-----:R-:W-:Y:S02]  /*0d90*/  PRMT R21, R15, 0x7632, R21 ;  /* 0x000076320f157816 */ /* 0x001fe40000000015 */
[----:B-1----:R-:W-:Y:S02]  /*0da0*/  PRMT R23, R14, 0x7610, R23 ;  /* 0x000076100e177816 */ /* 0x002fe40000000017 */
[----:B------:R-:W-:Y:S02]  /*0db0*/  MOV R14, R0 ;  /* 0x00000000000e7202 */ /* 0x000fe40000000f00 */
[----:B--2---:R-:W-:Y:S01]  /*0dc0*/  PRMT R19, R24, 0x7632, R19 ;  /* 0x0000763218137816 */ /* 0x004fe20000000013 */
[----:B------:R-:W-:Y:S01]  /*0dd0*/  IMAD.MOV.U32 R15, RZ, RZ, R5 ;  /* 0x000000ffff0f7224 */ /* 0x000fe200078e0005 */
[----:B------:R0:W-:Y:S01]  /*0de0*/  STG.E.U16 desc[UR6][R16.64], R21 ;  /* 0x0000001510007986 */ /* 0x0001e2000c101506 */
[----:B------:R-:W-:-:S03]  /*0df0*/  IADD3.X R3, PT, PT, RZ, R3, RZ, P0, !PT ;  /* 0x00000003ff037210 */ /* 0x000fc600007fe4ff */
[----:B------:R1:W-:Y:S01]  /*0e00*/  STG.E.U16 desc[UR6][R10.64], R19 ;  /* 0x000000130a007986 */ /* 0x0003e2000c101506 */
[----:B------:R-:W-:-:S03]  /*0e10*/  ISETP.GE.U32.AND P0, PT, R8, UR28, PT ;  /* 0x0000001c08007c0c */ /* 0x000fc6000bf06070 */
[----:B------:R1:W-:Y:S01]  /*0e20*/  STG.E.U16 desc[UR6][R14.64], R23 ;  /* 0x000000170e007986 */ /* 0x0003e2000c101506 */
[----:B------:R-:W-:Y:S01]  /*0e30*/  ISETP.GE.AND.EX P0, PT, R3, UR29, PT, P0 ;  /* 0x0000001d03007c0c */ /* 0x000fe2000bf06300 */
[----:B0-----:R-:W-:-:S04]  /*0e40*/  IMAD.WIDE.U32 R20, R2, UR26, RZ ;  /* 0x0000001a02147c25 */ /* 0x001fc8000f8e00ff */
[----:B------:R-:W-:Y:S01]  /*0e50*/  IMAD R9, R2, UR27, R21 ;  /* 0x0000001b02097c24 */ /* 0x000fe2000f8e0215 */
[----:B------:R-:W-:-:S04]  /*0e60*/  LEA R0, P1, R20, R0, 0x1 ;  /* 0x0000000014007211 */ /* 0x000fc800078208ff */
[----:B------:R-:W-:-:S03]  /*0e70*/  LEA.HI.X R5, R20, R5, R9, 0x1, P1 ;  /* 0x0000000514057211 */ /* 0x000fc600008f0c09 */
[----:B-1----:R-:W-:Y:S06]  /*0e80*/  @!P0 BRA `(.L_x_49) ;  /* 0xfffffff4000c8947 */ /* 0x002fec000383ffff */
[----:B------:R-:W-:Y:S05]  /*0e90*/  BSYNC.RECONVERGENT B0 ;  /* 0x0000000000007941 */ /* 0x000fea0003800200 */
.L_x_45:
[----:B------:R-:W-:Y:S05]  /*0ea0*/  EXIT ;  /* 0x000000000000794d */ /* 0x000fea0003800000 */
        .weak           $__internal_1_$__cuda_sm20_div_s64
        .type           $__internal_1_$__cuda_sm20_div_s64,@function
        .size           $__internal_1_$__cuda_sm20_div_s64,(.L_x_1324 - $__internal_1_$__cuda_sm20_div_s64)
$__internal_1_$__cuda_sm20_div_s64:
[----:B------:R-:W0:Y:S01]  /*0eb0*/  LDCU.64 UR10, c[0x0][0xba0] ;  /* 0x00017400ff0a77ac */ /* 0x000e220008000a00 */
[----:B------:R-:W-:Y:S01]  /*0ec0*/  ISETP.GE.AND P3, PT, R3, RZ, PT ;  /* 0x000000ff0300720c */ /* 0x000fe20003f66270 */
[----:B0-----:R-:W-:Y:S02]  /*0ed0*/  UIADD3 UR4, UP1, UPT, URZ, -UR10, URZ ;  /* 0x8000000aff047290 */ /* 0x001fe4000ff3e0ff */
[----:B------:R-:W-:Y:S02]  /*0ee0*/  UISETP.GE.AND UP0, UPT, UR11, URZ, UPT ;  /* 0x000000ff0b00728c */ /* 0x000fe4000bf06270 */
[----:B------:R-:W-:Y:S02]  /*0ef0*/  UIADD3.X UR5, UPT, UPT, URZ, ~UR11, URZ, UP1, !UPT ;  /* 0x8000000bff057290 */ /* 0x000fe40008ffe4ff */
[----:B------:R-:W-:Y:S02]  /*0f00*/  USEL UR4, UR4, UR10, !UP0 ;  /* 0x0000000a04047287 */ /* 0x000fe4000c000000 */
[----:B------:R-:W-:-:S09]  /*0f10*/  USEL UR5, UR5, UR11, !UP0 ;  /* 0x0000000b05057287 */ /* 0x000fd2000c000000 */
[----:B------:R-:W0:Y:S08]  /*0f20*/  I2F.U64.RP R9, UR4 ;  /* 0x0000000400097d12 */ /* 0x000e300008309000 */
[----:B0-----:R-:W0:Y:S02]  /*0f30*/  MUFU.RCP R9, R9 ;  /* 0x0000000900097308 */ /* 0x001e240000001000 */
[----:B0-----:R-:W-:-:S06]  /*0f40*/  VIADD R14, R9, 0x1ffffffe ;  /* 0x1ffffffe090e7836 */ /* 0x001fcc0000000000 */
[----:B------:R-:W0:Y:S02]  /*0f50*/  F2I.U64.TRUNC R14, R14 ;  /* 0x0000000e000e7311 */ /* 0x000e24000020d800 */
[----:B0-----:R-:W-:-:S04]  /*0f60*/  IMAD.WIDE.U32 R10, R14, UR4, RZ ;  /* 0x000000040e0a7c25 */ /* 0x001fc8000f8e00ff */
[----:B------:R-:W-:Y:S01]  /*0f70*/  IMAD R11, R14, UR5, R11 ;  /* 0x000000050e0b7c24 */ /* 0x000fe2000f8e020b */
[----:B------:R-:W-:-:S03]  /*0f80*/  IADD3 R17, P0, PT, RZ, -R10, RZ ;  /* 0x8000000aff117210 */ /* 0x000fc60007f1e0ff */
[----:B------:R-:W-:Y:S02]  /*0f90*/  IMAD R11, R15, UR4, R11 ;  /* 0x000000040f0b7c24 */ /* 0x000fe4000f8e020b */
[----:B------:R-:W-:-:S03]  /*0fa0*/  IMAD.HI.U32 R10, R14, R17, RZ ;  /* 0x000000110e0a7227 */ /* 0x000fc600078e00ff */
[----:B------:R-:W-:Y:S02]  /*0fb0*/  IADD3.X R19, PT, PT, RZ, ~R11, RZ, P0, !PT ;  /* 0x8000000bff137210 */ /* 0x000fe400007fe4ff */
[----:B------:R-:W-:-:S03]  /*0fc0*/  MOV R11, R14 ;  /* 0x0000000e000b7202 */ /* 0x000fc60000000f00 */
[-C--:B------:R-:W-:Y:S02]  /*0fd0*/  IMAD R9, R15, R19.reuse, RZ ;  /* 0x000000130f097224 */ /* 0x080fe400078e02ff */
[----:B------:R-:W-:-:S04]  /*0fe0*/  IMAD.WIDE.U32 R10, P0, R14, R19, R10 ;  /* 0x000000130e0a7225 */ /* 0x000fc8000780000a */
[----:B------:R-:W-:-:S04]  /*0ff0*/  IMAD.HI.U32 R10, P1, R15, R17, R10 ;  /* 0x000000110f0a7227 */ /* 0x000fc8000782000a */
[----:B------:R-:W-:Y:S01]  /*1000*/  IMAD.HI.U32 R17, R15, R19, RZ ;  /* 0x000000130f117227 */ /* 0x000fe200078e00ff */
[----:B------:R-:W-:-:S03]  /*1010*/  IADD3 R11, P2, PT, R9, R10, RZ ;  /* 0x0000000a090b7210 */ /* 0x000fc60007f5e0ff */
[----:B------:R-:W-:Y:S02]  /*1020*/  IMAD.X R17, R17, 0x1, R15, P0 ;  /* 0x0000000111117824 */ /* 0x000fe400000e060f */
[----:B------:R-:W-:-:S03]  /*1030*/  IMAD.WIDE.U32 R14, R11, UR4, RZ ;  /* 0x000000040b0e7c25 */ /* 0x000fc6000f8e00ff */
[----:B------:R-:W-:Y:S01]  /*1040*/  IADD3.X R17, PT, PT, RZ, RZ, R17, P2, P1 ;  /* 0x000000ffff117210 */ /* 0x000fe200017e2411 */
[----:B------:R-:W-:Y:S01]  /*1050*/  IMAD R10, R11, UR5, R15 ;  /* 0x000000050b0a7c24 */ /* 0x000fe2000f8e020f */
[----:B------:R-:W-:-:S03]  /*1060*/  IADD3 R15, P0, PT, RZ, -R14, RZ ;  /* 0x8000000eff0f7210 */ /* 0x000fc60007f1e0ff */
[----:B------:R-:W-:Y:S02]  /*1070*/  IMAD R9, R17, UR4, R10 ;  /* 0x0000000411097c24 */ /* 0x000fe4000f8e020a */
[----:B------:R-:W-:-:S03]  /*1080*/  IMAD.HI.U32 R10, R11, R15, RZ ;  /* 0x0000000f0b0a7227 */ /* 0x000fc600078e00ff */
[----:B------:R-:W-:Y:S02]  /*1090*/  IADD3.X R14, PT, PT, RZ, ~R9, RZ, P0, !PT ;  /* 0x80000009ff0e7210 */ /* 0x000fe400007fe4ff */
[----:B------:R-:W-:-:S03]  /*10a0*/  IADD3 R9, P4, PT, RZ, -R8, RZ ;  /* 0x80000008ff097210 */ /* 0x000fc60007f9e0ff */
[----:B------:R-:W-:Y:S01]  /*10b0*/  IMAD.WIDE.U32 R10, P0, R11, R14, R10 ;  /* 0x0000000e0b0a7225 */ /* 0x000fe2000780000a */
[----:B------:R-:W-:Y:S02]  /*10c0*/  SEL R9, R9, R8, !P3 ;  /* 0x0000000809097207 */ /* 0x000fe40005800000 */
[----:B------:R-:W-:Y:S01]  /*10d0*/  IADD3.X R18, PT, PT, RZ, ~R3, RZ, P4, !PT ;  /* 0x80000003ff127210 */ /* 0x000fe200027fe4ff */
[----:B------:R-:W-:-:S04]  /*10e0*/  IMAD.HI.U32 R20, R17, R14, RZ ;  /* 0x0000000e11147227 */ /* 0x000fc800078e00ff */
[----:B------:R-:W-:Y:S01]  /*10f0*/  IMAD.HI.U32 R10, P1, R17, R15, R10 ;  /* 0x0000000f110a7227 */ /* 0x000fe2000782000a */
[----:B------:R-:W-:-:S03]  /*1100*/  SEL R15, R18, R3, !P3 ;  /* 0x00000003120f7207 */ /* 0x000fc60005800000 */
[----:B------:R-:W-:Y:S02]  /*1110*/  IMAD R11, R17, R14, RZ ;  /* 0x0000000e110b7224 */ /* 0x000fe400078e02ff */
[----:B------:R-:W-:-:S03]  /*1120*/  IMAD.X R17, R20, 0x1, R17, P0 ;  /* 0x0000000114117824 */ /* 0x000fc600000e0611 */
[----:B------:R-:W-:Y:S01]  /*1130*/  IADD3 R14, P2, PT, R11, R10, RZ ;  /* 0x0000000a0b0e7210 */ /* 0x000fe20007f5e0ff */
[----:B------:R-:W-:-:S03]  /*1140*/  HFMA2 R11, -RZ, RZ, 0, 0 ;  /* 0x00000000ff0b7431 */ /* 0x000fc600000001ff */
[----:B------:R-:W-:Y:S01]  /*1150*/  IADD3.X R18, PT, PT, RZ, RZ, R17, P2, P1 ;  /* 0x000000ffff127210 */ /* 0x000fe200017e2411 */
[----:B------:R-:W-:-:S04]  /*1160*/  IMAD.HI.U32 R10, R14, R9, RZ ;  /* 0x000000090e0a7227 */ /* 0x000fc800078e00ff */
[-C--:B------:R-:W-:Y:S02]  /*1170*/  IMAD R17, R18, R15.reuse, RZ ;  /* 0x0000000f12117224 */ /* 0x080fe400078e02ff */
[----:B------:R-:W-:-:S04]  /*1180*/  IMAD.WIDE.U32 R10, R14, R15, R10 ;  /* 0x0000000f0e0a7225 */ /* 0x000fc800078e000a */
[----:B------:R-:W-:-:S04]  /*1190*/  IMAD.HI.U32 R14, R18, R15, RZ ;  /* 0x0000000f120e7227 */ /* 0x000fc800078e00ff */
[----:B------:R-:W-:-:S05]  /*11a0*/  IMAD.HI.U32 R10, P0, R18, R9, R10 ;  /* 0x00000009120a7227 */ /* 0x000fca000780000a */
[----:B------:R-:W-:Y:S02]  /*11b0*/  IADD3 R17, P1, PT, R17, R10, RZ ;  /* 0x0000000a11117210 */ /* 0x000fe40007f3e0ff */
[----:B------:R-:W-:-:S03]  /*11c0*/  IADD3.X R14, PT, PT, R14, RZ, RZ, P0, !PT ;  /* 0x000000ff0e0e7210 */ /* 0x000fc600007fe4ff */
[----:B------:R-:W-:-:S04]  /*11d0*/  IMAD.WIDE.U32 R10, R17, UR4, RZ ;  /* 0x00000004110a7c25 */ /* 0x000fc8000f8e00ff */
[----:B------:R-:W-:Y:S01]  /*11e0*/  IMAD.X R14, RZ, RZ, R14, P1 ;  /* 0x000000ffff0e7224 */ /* 0x000fe200008e060e */
[----:B------:R-:W-:Y:S01]  /*11f0*/  IADD3 R18, P1, PT, -R10, R9, RZ ;  /* 0x000000090a127210 */ /* 0x000fe20007f3e1ff */
[----:B------:R-:W-:-:S03]  /*1200*/  IMAD R11, R17, UR5, R11 ;  /* 0x00000005110b7c24 */ /* 0x000fc6000f8e020b */
[----:B------:R-:W-:Y:S01]  /*1210*/  ISETP.GE.U32.AND P0, PT, R18, UR4, PT ;  /* 0x0000000412007c0c */ /* 0x000fe2000bf06070 */
[----:B------:R-:W-:-:S05]  /*1220*/  IMAD R10, R14, UR4, R11 ;  /* 0x000000040e0a7c24 */ /* 0x000fca000f8e020b */
[----:B------:R-:W-:Y:S02]  /*1230*/  IADD3.X R20, PT, PT, ~R10, R15, RZ, P1, !PT ;  /* 0x0000000f0a147210 */ /* 0x000fe40000ffe5ff */
[----:B------:R-:W-:Y:S02]  /*1240*/  IADD3 R11, P1, PT, R18, -UR4, RZ ;  /* 0x80000004120b7c10 */ /* 0x000fe4000ff3e0ff */
[C---:B------:R-:W-:Y:S02]  /*1250*/  ISETP.GE.U32.AND.EX P0, PT, R20.reuse, UR5, PT, P0 ;  /* 0x0000000514007c0c */ /* 0x040fe4000bf06100 */
[----:B------:R-:W-:Y:S02]  /*1260*/  IADD3 R10, P2, PT, R17, 0x1, RZ ;  /* 0x00000001110a7810 */ /* 0x000fe40007f5e0ff */
[----:B------:R-:W-:Y:S02]  /*1270*/  IADD3.X R15, PT, PT, R20, ~UR5, RZ, P1, !PT ;  /* 0x80000005140f7c10 */ /* 0x000fe40008ffe4ff */
[----:B------:R-:W-:-:S02]  /*1280*/  SEL R11, R11, R18, P0 ;  /* 0x000000120b0b7207 */ /* 0x000fc40000000000 */
[----:B------:R-:W-:Y:S02]  /*1290*/  IADD3.X R9, PT, PT, RZ, R14, RZ, P2, !PT ;  /* 0x0000000eff097210 */ /* 0x000fe400017fe4ff */
[----:B------:R-:W-:Y:S02]  /*12a0*/  SEL R17, R10, R17, P0 ;  /* 0x000000110a117207 */ /* 0x000fe40000000000 */
[----:B------:R-:W-:Y:S02]  /*12b0*/  SEL R15, R15, R20, P0 ;  /* 0x000000140f0f7207 */ /* 0x000fe40000000000 */
[----:B------:R-:W-:Y:S02]  /*12c0*/  ISETP.GE.U32.AND P1, PT, R11, UR4, PT ;  /* 0x000000040b007c0c */ /* 0x000fe4000bf26070 */
[----:B------:R-:W-:Y:S02]  /*12d0*/  SEL R14, R9, R14, P0 ;  /* 0x0000000e090e7207 */ /* 0x000fe40000000000 */
[----:B------:R-:W-:-:S02]  /*12e0*/  IADD3 R10, P2, PT, R17, 0x1, RZ ;  /* 0x00000001110a7810 */ /* 0x000fc40007f5e0ff */
[----:B------:R-:W-:Y:S02]  /*12f0*/  ISETP.GE.U32.AND.EX P0, PT, R15, UR5, PT, P1 ;  /* 0x000000050f007c0c */ /* 0x000fe4000bf06110 */
[----:B------:R-:W-:Y:S01]  /*1300*/  LOP3.LUT R11, R3, UR11, RZ, 0x3c, !PT ;  /* 0x0000000b030b7c12 */ /* 0x000fe2000f8e3cff */
[----:B------:R-:W-:Y:S01]  /*1310*/  IMAD.X R19, RZ, RZ, R14, P2 ;  /* 0x000000ffff137224 */ /* 0x000fe200010e060e */
[----:B------:R-:W-:Y:S02]  /*1320*/  SEL R10, R10, R17, P0 ;  /* 0x000000110a0a7207 */ /* 0x000fe40000000000 */
[----:B------:R-:W-:Y:S02]  /*1330*/  ISETP.GE.AND P1, PT, R11, RZ, PT ;  /* 0x000000ff0b00720c */ /* 0x000fe40003f26270 */
[----:B------:R-:W-:Y:S02]  /*1340*/  SEL R19, R19, R14, P0 ;  /* 0x0000000e13137207 */ /* 0x000fe40000000000 */
[----:B------:R-:W-:-:S02]  /*1350*/  IADD3 R9, P2, PT, RZ, -R10, RZ ;  /* 0x8000000aff097210 */ /* 0x000fc40007f5e0ff */
[----:B------:R-:W-:Y:S02]  /*1360*/  ISETP.NE.U32.AND P0, PT, RZ, UR10, PT ;  /* 0x0000000aff007c0c */ /* 0x000fe4000bf05070 */
[-C--:B------:R-:W-:Y:S02]  /*1370*/  IADD3.X R14, PT, PT, RZ, ~R19.reuse, RZ, P2, !PT ;  /* 0x80000013ff0e7210 */ /* 0x080fe400017fe4ff */
[----:B------:R-:W-:Y:S02]  /*1380*/  MOV R17, 0x0 ;  /* 0x0000000000117802 */ /* 0x000fe40000000f00 */
[----:B------:R-:W-:Y:S02]  /*1390*/  ISETP.NE.AND.EX P0, PT, RZ, UR11, PT, P0 ;  /* 0x0000000bff007c0c */ /* 0x000fe4000bf05300 */
[----:B------:R-:W-:Y:S02]  /*13a0*/  SEL R10, R9, R10, !P1 ;  /* 0x0000000a090a7207 */ /* 0x000fe40004800000 */
[----:B------:R-:W-:-:S02]  /*13b0*/  SEL R19, R14, R19, !P1 ;  /* 0x000000130e137207 */ /* 0x000fc40004800000 */
[----:B------:R-:W-:Y:S02]  /*13c0*/  SEL R10, R10, 0xffffffff, P0 ;  /* 0xffffffff0a0a7807 */ /* 0x000fe40000000000 */
[----:B------:R-:W-:Y:S01]  /*13d0*/  SEL R19, R19, 0xffffffff, P0 ;  /* 0xffffffff13137807 */ /* 0x000fe20000000000 */
[----:B------:R-:W-:Y:S06]  /*13e0*/  RET.REL.NODEC R16 `(_ZN2at6native38_GLOBAL__N__9a469cfd_6_RNN_cu_eca79a6d6kernel17gru_cell_backwardIN3c108BFloat16EflLi1EEEvNS_4cuda6detail10TensorInfoIT_T1_EESB_SB_SB_SB_SA_SA_) ;  /* 0xffffffec10047950 */ /* 0x000fec0003c3ffff */
.L_x_50:
        /* <DEDUP_REMOVED lines=9> */
.L_x_1324:


//--------------------- .text._ZN2at6native38_GLOBAL__N__9a469cfd_6_RNN_cu_eca79a6d6kernel17gru_cell_backwardIN3c108BFloat16EfiLi2EEEvNS_4cuda6detail10TensorInfoIT_T1_EESB_SB_SB_SB_SA_SA_ --------------------------
	.section	.text._ZN2at6native38_GLOBAL__N__9a469cfd_6_RNN_cu_eca79a6d6kernel17gru_cell_backwardIN3c108BFloat16EfiLi2EEEvNS_4cuda6detail10TensorInfoIT_T1_EESB_SB_SB_SB_SA_SA_,"ax",@progbits
	.align	128
.text._ZN2at6native38_GLOBAL__N__9a469cfd_6_RNN_cu_eca79a6d6kernel17gru_cell_backwardIN3c108BFloat16EfiLi2EEEvNS_4cuda6detail10TensorInfoIT_T1_EESB_SB_SB_SB_SA_SA_:
        .type           _ZN2at6native38_GLOBAL__N__9a469cfd_6_RNN_cu_eca79a6d6kernel17gru_cell_backwardIN3c108BFloat16EfiLi2EEEvNS_4cuda6detail10TensorInfoIT_T1_EESB_SB_SB_SB_SA_SA_,@function
        .size           _ZN2at6native38_GLOBAL__N__9a469cfd_6_RNN_cu_eca79a6d6kernel17gru_cell_backwardIN3c108BFloat16EfiLi2EEEvNS_4cuda6detail10TensorInfoIT_T1_EESB_SB_SB_SB_SA_SA_,(.L_x_1326 - _ZN2at6native38_GLOBAL__N__9a469cfd_6_RNN_cu_eca79a6d6kernel17gru_cell_backwardIN3c108BFloat16EfiLi2EEEvNS_4cuda6detail10TensorInfoIT_T1_EESB_SB_SB_SB_SA_SA_)
        .other          _ZN2at6native38_GLOBAL__N__9a469cfd_6_RNN_cu_eca79a6d6kernel17gru_cell_backwardIN3c108BFloat16EfiLi2EEEvNS_4cuda6detail10TensorInfoIT_T1_EESB_SB_SB_SB_SA_SA_,@"STO_CUDA_ENTRY STV_DEFAULT"
_ZN2at6native38_GLOBAL__N__9a469cfd_6_RNN_cu_eca79a6d6kernel17gru_cell_backwardIN3c108BFloat16EfiLi2EEEvNS_4cuda6detail10TensorInfoIT_T1_EESB_SB_SB_SB_SA_SA_:
[----:B------:R-:W-:Y:S01]  /*0000*/  LDC R1, c[0x0][0x37c] ;  /* 0x0000df00ff017b82 */ /* 0x000fe20000000800 */
[----:B------:R-:W0:Y:S07]  /*0010*/  S2R R11, SR_TID.X ;  /* 0x00000000000b7919 */ /* 0x000e2e0000002100 */
[----:B------:R-:W0:Y:S01]  /*0020*/  S2UR UR4, SR_CTAID.X ;  /* 0x00000000000479c3 */ /* 0x000e220000002500 */
[----:B------:R-:W1:Y:S07]  /*0030*/  LDCU UR5, c[0x0][0x7bc] ;  /* 0x0000f780ff0577ac */ /* 0x000e6e0008000800 */
[----:B------:R-:W0:Y:S02]  /*0040*/  LDC R10, c[0x0][0x360] ;  /* 0x0000d800ff0a7b82 */ /* 0x000e240000000800 */
[----:B0-----:R-:W-:-:S05]  /*0050*/  IMAD R11, R10, UR4, R11 ;  /* 0x000000040a0b7c24 */ /* 0x001fca000f8e020b */
[----:B-1----:R-:W-:-:S13]  /*0060*/  ISETP.GE.AND P0, PT, R11, UR5, PT ;  /* 0x000000050b007c0c */ /* 0x002fda000bf06270 */
[----:B------:R-:W-:Y:S05]  /*0070*/  @P0 EXIT ;  /* 0x000000000000094d */ /* 0x000fea0003800000 */
[----:B------:R-:W0:Y:S01]  /*0080*/  LDC R0, c[0x0][0x7b8] ;  /* 0x0001ee00ff007b82 */ /* 0x000e220000000800 */
[----:B------:R-:W1:Y:S01]  /*0090*/  LDCU UR4, c[0x0][0x370] ;  /* 0x00006e00ff0477ac */ /* 0x000e620008000800 */
[----:B------:R-:W-:Y:S01]  /*00a0*/  BSSY.RECONVERGENT B0, `(.L_x_51) ;  /* 0x0000186000007945 */ /* 0x000fe20003800200 */
[----:B------:R-:W2:Y:S01]  /*00b0*/  LDCU UR5, c[0x0][0x614] ;  /* 0x0000c280ff0577ac */ /* 0x000ea20008000800 */
[----:B------:R-:W3:Y:S01]  /*00c0*/  LDCU.64 UR6, c[0x0][0x358] ;  /* 0x00006b00ff0677ac */ /* 0x000ee20008000a00 */
[----:B------:R-:W4:Y:S01]  /*00d0*/  LDCU UR18, c[0x0][0x7bc] ;  /* 0x0000f780ff1277ac */ /* 0x000f220008000800 */
[----:B------:R-:W0:Y:S01]  /*00e0*/  LDCU UR8, c[0x0][0x750] ;  /* 0x0000ea00ff0877ac */ /* 0x000e220008000800 */
[----:B-1----:R-:W-:Y:S01]  /*00f0*/  IMAD R10, R10, UR4, RZ ;  /* 0x000000040a0a7c24 */ /* 0x002fe2000f8e02ff */
[----:B------:R-:W1:Y:S01]  /*0100*/  LDCU UR9, c[0x0][0x74c] ;  /* 0x0000e980ff0977ac */ /* 0x000e620008000800 */
[----:B--2---:R-:W-:Y:S02]  /*0110*/  ISETP.NE.AND P0, PT, RZ, UR5, PT ;  /* 0x00000005ff007c0c */ /* 0x004fe4000bf05270 */
[----:B0-----:R-:W-:Y:S01]  /*0120*/  IABS R0, R0 ;  /* 0x0000000000007213 */ /* 0x001fe20000000000 */
[----:B------:R-:W0:Y:S03]  /*0130*/  LDCU UR10, c[0x0][0x5a0] ;  /* 0x0000b400ff0a77ac */ /* 0x000e260008000800 */
[----:B------:R-:W2:Y:S01]  /*0140*/  I2F.RP R2, R0 ;  /* 0x0000000000027306 */ /* 0x000ea20000209400 */
[----:B------:R-:W0:Y:S01]  /*0150*/  LDCU UR11, c[0x0][0x59c] ;  /* 0x0000b380ff0b77ac */ /* 0x000e220008000800 */
[----:B------:R-:W0:Y:S01]  /*0160*/  LDCU UR12, c[0x0][0x3f0] ;  /* 0x00007e00ff0c77ac */ /* 0x000e220008000800 */
[----:B------:R-:W0:Y:S01]  /*0170*/  LDCU UR13, c[0x0][0x3ec] ;  /* 0x00007d80ff0d77ac */ /* 0x000e220008000800 */
[----:B------:R-:W0:Y:S04]  /*0180*/  LDCU UR14, c[0x0][0x4c8] ;  /* 0x00009900ff0e77ac */ /* 0x000e280008000800 */
[----:B--2---:R-:W2:Y:S01]  /*0190*/  MUFU.RCP R2, R2 ;  /* 0x0000000200027308 */ /* 0x004ea20000001000 */
[----:B------:R-:W0:Y:S01]  /*01a0*/  LDCU UR15, c[0x0][0x4c4] ;  /* 0x00009880ff0f77ac */ /* 0x000e220008000800 */
[----:B------:R-:W0:Y:S01]  /*01b0*/  LDCU UR16, c[0x0][0x678] ;  /* 0x0000cf00ff1077ac */ /* 0x000e220008000800 */
[----:B------:R-:W0:Y:S01]  /*01c0*/  LDCU UR17, c[0x0][0x674] ;  /* 0x0000ce80ff1177ac */ /* 0x000e220008000800 */
[----:B--2---:R-:W-:-:S04]  /*01d0*/  IADD3 R8, PT, PT, R2, 0xffffffe, RZ ;  /* 0x0ffffffe02087810 */ /* 0x004fc80007ffe0ff */
[----:B------:R2:W5:Y:S02]  /*01e0*/  F2I.FTZ.U32.TRUNC.NTZ R9, R8 ;  /* 0x0000000800097305 */ /* 0x000564000021f000 */
[----:B--2---:R-:W-:Y:S02]  /*01f0*/  HFMA2 R8, -RZ, RZ, 0, 0 ;  /* 0x00000000ff087431 */ /* 0x004fe400000001ff */
[----:B-----5:R-:W-:-:S04]  /*0200*/  IMAD.MOV R3, RZ, RZ, -R9 ;  /* 0x000000ffff037224 */ /* 0x020fc800078e0a09 */
[----:B------:R-:W-:-:S04]  /*0210*/  IMAD R3, R3, R0, RZ ;  /* 0x0000000003037224 */ /* 0x000fc800078e02ff */
[----:B------:R-:W-:Y:S01]  /*0220*/  IMAD.HI.U32 R8, R9, R3, R8 ;  /* 0x0000000309087227 */ /* 0x000fe200078e0008 */
[----:B01-34-:R-:W-:-:S07]  /*0230*/  LOP3.LUT R9, RZ, UR5, RZ, 0x33, !PT ;  /* 0x00000005ff097c12 */ /* 0x01bfce000f8e33ff */
.L_x_52:
[----:B------:R-:W0:Y:S01]  /*0240*/  LDC R16, c[0x0][0x7b8] ;  /* 0x0001ee00ff107b82 */ /* 0x000e220000000800 */
[----:B------:R-:W-:-:S05]  /*0250*/  IABS R13, R11 ;  /* 0x0000000b000d7213 */ /* 0x000fca0000000000 */
[----:B------:R-:W-:Y:S02]  /*0260*/  IMAD.HI.U32 R2, R8, R13, RZ ;  /* 0x0000000d08027227 */ /* 0x000fe400078e00ff */
[----:B------:R-:W1:Y:S02]  /*0270*/  LDC R15, c[0x0][0x6ec] ;  /* 0x0001bb00ff0f7b82 */ /* 0x000e640000000800 */
[----:B------:R-:W-:-:S06]  /*0280*/  IMAD.MOV R4, RZ, RZ, -R2 ;  /* 0x000000ffff047224 */ /* 0x000fcc00078e0a02 */
[----:B------:R-:W2:Y:S01]  /*0290*/  LDC R20, c[0x0][0x53c] ;  /* 0x00014f00ff147b82 */ /* 0x000ea20000000800 */
[----:B0-----:R-:W-:-:S05]  /*02a0*/  IABS R6, R16 ;  /* 0x0000001000067213 */ /* 0x001fca0000000000 */
[----:B------:R-:W-:Y:S01]  /*02b0*/  IMAD R3, R6, R4, R13 ;  /* 0x0000000406037224 */ /* 0x000fe200078e020d */
[----:B-1----:R-:W-:-:S04]  /*02c0*/  IABS R7, R15 ;  /* 0x0000000f00077213 */ /* 0x002fc80000000000 */
[----:B------:R-:W-:Y:S01]  /*02d0*/  ISETP.GT.U32.AND P2, PT, R0, R3, PT ;  /* 0x000000030000720c */ /* 0x000fe20003f44070 */
[----:B------:R-:W0:-:S12]  /*02e0*/  I2F.RP R4, R7 ;  /* 0x0000000700047306 */ /* 0x000e180000209400 */
[----:B------:R-:W-:Y:S01]  /*02f0*/  @!P2 IADD3 R3, PT, PT, R3, -R6, RZ ;  /* 0x800000060303a210 */ /* 0x000fe20007ffe0ff */
[----:B------:R-:W-:Y:S01]  /*0300*/  @!P2 VIADD R2, R2, 0x1 ;  /* 0x000000010202a836 */ /* 0x000fe20000000000 */
[----:B------:R-:W-:Y:S01]  /*0310*/  ISETP.NE.AND P2, PT, R16, RZ, PT ;  /* 0x000000ff1000720c */ /* 0x000fe20003f45270 */
[----:B0-----:R-:W0:Y:S01]  /*0320*/  MUFU.RCP R4, R4 ;  /* 0x0000000400047308 */ /* 0x001e220000001000 */
[----:B------:R-:W-:Y:S02]  /*0330*/  ISETP.GE.U32.AND P1, PT, R3, R0, PT ;  /* 0x000000000300720c */ /* 0x000fe40003f26070 */
[----:B------:R-:W-:-:S04]  /*0340*/  LOP3.LUT R3, R11, R16, RZ, 0x3c, !PT ;  /* 0x000000100b037212 */ /* 0x000fc800078e3cff */
[----:B------:R-:W-:-:S07]  /*0350*/  ISETP.GE.AND P3, PT, R3, RZ, PT ;  /* 0x000000ff0300720c */ /* 0x000fce0003f66270 */
[----:B------:R-:W-:Y:S01]  /*0360*/  @P1 IADD3 R2, PT, PT, R2, 0x1, RZ ;  /* 0x0000000102021810 */ /* 0x000fe20007ffe0ff */
[----:B0-----:R-:W-:-:S05]  /*0370*/  VIADD R3, R4, 0xffffffe ;  /* 0x0ffffffe04037836 */ /* 0x001fca0000000000 */
[----:B------:R-:W-:Y:S02]  /*0380*/  @!P3 IADD3 R2, PT, PT, -R2, RZ, RZ ;  /* 0x000000ff0202b210 */ /* 0x000fe40007ffe1ff */
[-C--:B------:R-:W-:Y:S01]  /*0390*/  @!P2 LOP3.LUT R2, RZ, R16.reuse, RZ, 0x33, !PT ;  /* 0x00000010ff02a212 */ /* 0x080fe200078e33ff */
[----:B------:R-:W0:Y:S04]  /*03a0*/  F2I.FTZ.U32.TRUNC.NTZ R3, R3 ;  /* 0x0000000300037305 */ /* 0x000e28000021f000 */
[----:B------:R-:W-:-:S04]  /*03b0*/  IMAD R17, R2, R16, RZ ;  /* 0x0000001002117224 */ /* 0x000fc800078e02ff */
[----:B------:R-:W-:-:S04]  /*03c0*/  IMAD.IADD R12, R11, 0x1, -R17 ;  /* 0x000000010b0c7824 */ /* 0x000fc800078e0a11 */
[----:B------:R-:W-:Y:S01]  /*03d0*/  IMAD R6, R17, 0x5, R12 ;  /* 0x0000000511067824 */ /* 0x000fe200078e020c */
[----:B0-----:R-:W-:-:S03]  /*03e0*/  IADD3 R2, PT, PT, RZ, -R3, RZ ;  /* 0x80000003ff027210 */ /* 0x001fc60007ffe0ff */
[C-C-:B------:R-:W-:Y:S01]  /*03f0*/  IMAD.IADD R24, R6.reuse, 0x1, R16.reuse ;  /* 0x0000000106187824 */ /* 0x140fe200078e0210 */
[----:B------:R-:W-:Y:S02]  /*0400*/  IABS R4, R6 ;  /* 0x0000000600047213 */ /* 0x000fe40000000000 */
[----:B------:R-:W-:Y:S01]  /*0410*/  LOP3.LUT R25, R6, R15, RZ, 0x3c, !PT ;  /* 0x0000000f06197212 */ /* 0x000fe200078e3cff */
[----:B------:R-:W-:Y:S01]  /*0420*/  IMAD R19, R2, R7, RZ ;  /* 0x0000000702137224 */ /* 0x000fe200078e02ff */
[----:B------:R-:W-:Y:S01]  /*0430*/  MOV R2, RZ ;  /* 0x000000ff00027202 */ /* 0x000fe20000000f00 */
[----:B------:R-:W-:Y:S01]  /*0440*/  IMAD.IADD R26, R24, 0x1, R16 ;  /* 0x00000001181a7824 */ /* 0x000fe200078e0210 */
[----:B------:R-:W-:-:S03]  /*0450*/  IABS R5, R24 ;  /* 0x0000001800057213 */ /* 0x000fc60000000000 */
[----:B------:R-:W-:Y:S01]  /*0460*/  IMAD.HI.U32 R19, R3, R19, R2 ;  /* 0x0000001303137227 */ /* 0x000fe200078e0002 */
[----:B------:R-:W-:-:S03]  /*0470*/  IABS R14, R26 ;  /* 0x0000001a000e7213 */ /* 0x000fc60000000000 */
[----:B------:R-:W-:Y:S01]  /*0480*/  IMAD.MOV.U32 R2, RZ, RZ, R4 ;  /* 0x000000ffff027224 */ /* 0x000fe200078e0004 */
[----:B------:R-:W-:Y:S01]  /*0490*/  MOV R4, R5 ;  /* 0x0000000500047202 */ /* 0x000fe20000000f00 */
[----:B------:R-:W-:Y:S02]  /*04a0*/  IMAD.IADD R18, R26, 0x1, R16 ;  /* 0x000000011a127824 */ /* 0x000fe400078e0210 */
[----:B------:R-:W-:-:S03]  /*04b0*/  IMAD.HI.U32 R23, R19, R2, RZ ;  /* 0x0000000213177227 */ /* 0x000fc600078e00ff */
[----:B------:R-:W-:Y:S01]  /*04c0*/  IABS R22, R18 ;  /* 0x0000001200167213 */ /* 0x000fe20000000000 */
[----:B------:R-:W-:Y:S01]  /*04d0*/  IMAD.HI.U32 R21, R19, R4, RZ ;  /* 0x0000000413157227 */ /* 0x000fe200078e00ff */
[----:B------:R-:W-:-:S03]  /*04e0*/  IADD3 R3, PT, PT, -R23, RZ, RZ ;  /* 0x000000ff17037210 */ /* 0x000fc60007ffe1ff */
[----:B------:R-:W-:Y:S02]  /*04f0*/  IMAD.MOV R5, RZ, RZ, -R21 ;  /* 0x000000ffff057224 */ /* 0x000fe400078e0a15 */
[----:B------:R-:W-:Y:S02]  /*0500*/  IMAD R2, R7, R3, R2 ;  /* 0x0000000307027224 */ /* 0x000fe400078e0202 */
[----:B------:R-:W-:-:S03]  /*0510*/  IMAD.HI.U32 R3, R19, R14, RZ ;  /* 0x0000000e13037227 */ /* 0x000fc600078e00ff */
[C---:B------:R-:W-:Y:S01]  /*0520*/  ISETP.GT.U32.AND P4, PT, R7.reuse, R2, PT ;  /* 0x000000020700720c */ /* 0x040fe20003f84070 */
[----:B------:R-:W-:Y:S01]  /*0530*/  IMAD R4, R7, R5, R4 ;  /* 0x0000000507047224 */ /* 0x000fe200078e0204 */
[----:B------:R-:W-:-:S04]  /*0540*/  IADD3 R5, PT, PT, -R3, RZ, RZ ;  /* 0x000000ff03057210 */ /* 0x000fc80007ffe1ff */
[C---:B------:R-:W-:Y:S01]  /*0550*/  ISETP.GT.U32.AND P5, PT, R7.reuse, R4, PT ;  /* 0x000000040700720c */ /* 0x040fe20003fa4070 */
[----:B------:R-:W-:Y:S02]  /*0560*/  IMAD R14, R7, R5, R14 ;  /* 0x00000005070e7224 */ /* 0x000fe400078e020e */
[----:B------:R-:W-:-:S03]  /*0570*/  IMAD.HI.U32 R5, R19, R22, RZ ;  /* 0x0000001613057227 */ /* 0x000fc600078e00ff */
[----:B------:R-:W-:Y:S01]  /*0580*/  ISETP.GT.U32.AND P1, PT, R7, R14, PT ;  /* 0x0000000e0700720c */ /* 0x000fe20003f24070 */
[----:B------:R-:W-:Y:S01]  /*0590*/  @!P4 VIADD R23, R23, 0x1 ;  /* 0x000000011717c836 */ /* 0x000fe20000000000 */
[-C--:B------:R-:W-:Y:S02]  /*05a0*/  @!P4 IADD3 R2, PT, PT, R2, -R7.reuse, RZ ;  /* 0x800000070202c210 */ /* 0x080fe40007ffe0ff */
[----:B------:R-:W-:Y:S02]  /*05b0*/  ISETP.GE.AND P4, PT, R25, RZ, PT ;  /* 0x000000ff1900720c */ /* 0x000fe40003f86270 */
[----:B------:R-:W-:Y:S01]  /*05c0*/  ISETP.GE.U32.AND P3, PT, R2, R7, PT ;  /* 0x000000070200720c */ /* 0x000fe20003f66070 */
[----:B------:R-:W-:Y:S01]  /*05d0*/  @!P5 IMAD.IADD R4, R4, 0x1, -R7 ;  /* 0x000000010404d824 */ /* 0x000fe200078e0a07 */
[----:B------:R-:W-:Y:S01]  /*05e0*/  IADD3 R2, PT, PT, R18, R16, RZ ;  /* 0x0000001012027210 */ /* 0x000fe20007ffe0ff */
[----:B------:R-:W-:Y:S01]  /*05f0*/  @!P5 VIADD R21, R21, 0x1 ;  /* 0x000000011515d836 */ /* 0x000fe20000000000 */
[----:B------:R-:W-:-:S02]  /*0600*/  LOP3.LUT R25, R24, R15, RZ, 0x3c, !PT ;  /* 0x0000000f18197212 */ /* 0x000fc400078e3cff */
[-C--:B------:R-:W-:Y:S01]  /*0610*/  ISETP.GE.U32.AND P6, PT, R4, R7.reuse, PT ;  /* 0x000000070400720c */ /* 0x080fe20003fc6070 */
[----:B------:R-:W-:Y:S01]  /*0620*/  @!P1 IMAD.IADD R14, R14, 0x1, -R7 ;  /* 0x000000010e0e9824 */ /* 0x000fe200078e0a07 */
[----:B------:R-:W-:Y:S02]  /*0630*/  IABS R4, R2 ;  /* 0x0000000200047213 */ /* 0x000fe40000000000 */
[----:B------:R-:W-:Y:S02]  /*0640*/  ISETP.GE.AND P5, PT, R25, RZ, PT ;  /* 0x000000ff1900720c */ /* 0x000fe40003fa6270 */
[----:B------:R-:W-:Y:S01]  /*0650*/  ISETP.GE.U32.AND P2, PT, R14, R7, PT ;  /* 0x000000070e00720c */ /* 0x000fe20003f46070 */
[----:B------:R-:W-:Y:S01]  /*0660*/  IMAD.HI.U32 R19, R19, R4, RZ ;  /* 0x0000000413137227 */ /* 0x000fe200078e00ff */
[----:B------:R-:W-:Y:S02]  /*0670*/  IADD3 R14, PT, PT, -R5, RZ, RZ ;  /* 0x000000ff050e7210 */ /* 0x000fe40007ffe1ff */
[----:B------:R-:W-:Y:S01]  /*0680*/  @!P1 IADD3 R3, PT, PT, R3, 0x1, RZ ;  /* 0x0000000103039810 */ /* 0x000fe20007ffe0ff */
[----:B------:R-:W-:-:S02]  /*0690*/  @P3 VIADD R23, R23, 0x1 ;  /* 0x0000000117173836 */ /* 0x000fc40000000000 */
[----:B------:R-:W-:Y:S01]  /*06a0*/  IMAD R14, R7, R14, R22 ;  /* 0x0000000e070e7224 */ /* 0x000fe200078e0216 */
[----:B------:R-:W-:Y:S01]  /*06b0*/  IADD3 R22, PT, PT, -R19, RZ, RZ ;  /* 0x000000ff13167210 */ /* 0x000fe20007ffe1ff */
[----:B------:R-:W-:Y:S01]  /*06c0*/  @P6 VIADD R21, R21, 0x1 ;  /* 0x0000000115156836 */ /* 0x000fe20000000000 */
[----:B------:R-:W-:Y:S02]  /*06d0*/  @!P4 IADD3 R23, PT, PT, -R23, RZ, RZ ;  /* 0x000000ff1717c210 */ /* 0x000fe40007ffe1ff */
[C---:B------:R-:W-:Y:S01]  /*06e0*/  ISETP.GT.U32.AND P3, PT, R7.reuse, R14, PT ;  /* 0x0000000e0700720c */ /* 0x040fe20003f64070 */
[----:B------:R-:W-:Y:S01]  /*06f0*/  IMAD R22, R7, R22, R4 ;  /* 0x0000001607167224 */ /* 0x000fe200078e0204 */
[----:B--2---:R-:W-:Y:S01]  /*0700*/  IABS R4, R20 ;  /* 0x0000001400047213 */ /* 0x004fe20000000000 */
[----:B------:R-:W-:Y:S02]  /*0710*/  @!P5 IMAD.MOV R21, RZ, RZ, -R21 ;  /* 0x000000ffff15d224 */ /* 0x000fe400078e0a15 */
[----:B------:R-:W-:Y:S01]  /*0720*/  @P2 VIADD R3, R3, 0x1 ;  /* 0x0000000103032836 */ /* 0x000fe20000000000 */
[----:B------:R-:W-:Y:S01]  /*0730*/  ISETP.GT.U32.AND P4, PT, R7, R22, PT ;  /* 0x000000160700720c */ /* 0x000fe20003f84070 */
[----:B------:R-:W0:Y:S01]  /*0740*/  I2F.RP R25, R4 ;  /* 0x0000000400197306 */ /* 0x000e220000209400 */
[----:B------:R-:W-:-:S05]  /*0750*/  ISETP.NE.AND P2, PT, R15, RZ, PT ;  /* 0x000000ff0f00720c */ /* 0x000fca0003f45270 */
[-C--:B------:R-:W-:Y:S02]  /*0760*/  @!P3 IADD3 R14, PT, PT, R14, -R7.reuse, RZ ;  /* 0x800000070e0eb210 */ /* 0x080fe40007ffe0ff */
[----:B------:R-:W-:Y:S02]  /*0770*/  @!P3 IADD3 R5, PT, PT, R5, 0x1, RZ ;  /* 0x000000010505b810 */ /* 0x000fe40007ffe0ff */
[-C--:B------:R-:W-:Y:S02]  /*0780*/  ISETP.GE.U32.AND P6, PT, R14, R7.reuse, PT ;  /* 0x000000070e00720c */ /* 0x080fe40003fc6070 */
[----:B------:R-:W-:Y:S02]  /*0790*/  @!P4 IADD3 R22, PT, PT, R22, -R7, RZ ;  /* 0x800000071616c210 */ /* 0x000fe40007ffe0ff */
[----:B------:R-:W-:Y:S01]  /*07a0*/  LOP3.LUT R14, RZ, R15, RZ, 0x33, !PT ;  /* 0x0000000fff0e7212 */ /* 0x000fe200078e33ff */
[----:B0-----:R-:W0:Y:S01]  /*07b0*/  MUFU.RCP R25, R25 ;  /* 0x0000001900197308 */ /* 0x001e220000001000 */
[----:B------:R-:W-:-:S02]  /*07c0*/  ISETP.GE.U32.AND P5, PT, R22, R7, PT ;  /* 0x000000071600720c */ /* 0x000fc40003fa6070 */
[-C--:B------:R-:W-:Y:S02]  /*07d0*/  LOP3.LUT R7, R26, R15.reuse, RZ, 0x3c, !PT ;  /* 0x0000000f1a077212 */ /* 0x080fe400078e3cff */
[-C--:B------:R-:W-:Y:S02]  /*07e0*/  LOP3.LUT R22, R2, R15.reuse, RZ, 0x3c, !PT ;  /* 0x0000000f02167212 */ /* 0x080fe400078e3cff */
[----:B------:R-:W-:Y:S01]  /*07f0*/  ISETP.GE.AND P1, PT, R7, RZ, PT ;  /* 0x000000ff0700720c */ /* 0x000fe20003f26270 */
[----:B------:R-:W-:Y:S01]  /*0800*/  @P6 VIADD R5, R5, 0x1 ;  /* 0x0000000105056836 */ /* 0x000fe20000000000 */
[----:B------:R-:W-:Y:S02]  /*0810*/  LOP3.LUT R7, R18, R15, RZ, 0x3c, !PT ;  /* 0x0000000f12077212 */ /* 0x000fe400078e3cff */
[----:B------:R-:W-:Y:S02]  /*0820*/  ISETP.GE.AND P6, PT, R22, RZ, PT ;  /* 0x000000ff1600720c */ /* 0x000fe40003fc6270 */
[----:B------:R-:W-:-:S02]  /*0830*/  ISETP.GE.AND P3, PT, R7, RZ, PT ;  /* 0x000000ff0700720c */ /* 0x000fc40003f66270 */
[C---:B------:R-:W-:Y:S01]  /*0840*/  SEL R7, R14.reuse, R23, !P2 ;  /* 0x000000170e077207 */ /* 0x040fe20005000000 */
[----:B------:R-:W-:Y:S01]  /*0850*/  IMAD.MOV.U32 R23, RZ, RZ, R3 ;  /* 0x000000ffff177224 */ /* 0x000fe200078e0003 */
[C---:B------:R-:W-:Y:S01]  /*0860*/  SEL R21, R14.reuse, R21, !P2 ;  /* 0x000000150e157207 */ /* 0x040fe20005000000 */
[----:B0-----:R-:W-:Y:S01]  /*0870*/  VIADD R25, R25, 0xffffffe ;  /* 0x0ffffffe19197836 */ /* 0x001fe20000000000 */
[----:B------:R-:W-:Y:S01]  /*0880*/  IADD3 R22, PT, PT, -R7, RZ, RZ ;  /* 0x000000ff07167210 */ /* 0x000fe20007ffe1ff */
[----:B------:R-:W-:Y:S01]  /*0890*/  @!P1 IMAD.MOV R23, RZ, RZ, -R23 ;  /* 0x000000ffff179224 */ /* 0x000fe200078e0a17 */
[----:B------:R-:W-:Y:S01]  /*08a0*/  @!P4 IADD3 R19, PT, PT, R19, 0x1, RZ ;  /* 0x000000011313c810 */ /* 0x000fe20007ffe0ff */
[----:B------:R0:W1:Y:S01]  /*08b0*/  F2I.FTZ.U32.TRUNC.NTZ R3, R25 ;  /* 0x0000001900037305 */ /* 0x000062000021f000 */
[----:B------:R-:W-:Y:S01]  /*08c0*/  IADD3 R27, PT, PT, -R21, RZ, RZ ;  /* 0x000000ff151b7210 */ /* 0x000fe20007ffe1ff */
[----:B------:R-:W-:Y:S01]  /*08d0*/  IMAD R6, R15, R22, R6 ;  /* 0x000000160f067224 */ /* 0x000fe200078e0206 */
[----:B------:R-:W-:Y:S01]  /*08e0*/  @P5 IADD3 R19, PT, PT, R19, 0x1, RZ ;  /* 0x0000000113135810 */ /* 0x000fe20007ffe0ff */
[----:B------:R-:W-:Y:S01]  /*08f0*/  @!P3 IMAD.MOV R5, RZ, RZ, -R5 ;  /* 0x000000ffff05b224 */ /* 0x000fe200078e0a05 */
[----:B------:R-:W-:Y:S01]  /*0900*/  SEL R22, R14, R23, !P2 ;  /* 0x000000170e167207 */ /* 0x000fe20005000000 */
[----:B------:R-:W-:Y:S01]  /*0910*/  IMAD R23, R15, R27, R24 ;  /* 0x0000001b0f177224 */ /* 0x000fe200078e0218 */
[----:B------:R-:W-:-:S02]  /*0920*/  @!P6 IADD3 R19, PT, PT, -R19, RZ, RZ ;  /* 0x000000ff1313e210 */ /* 0x000fc40007ffe1ff */
[C---:B------:R-:W-:Y:S01]  /*0930*/  SEL R24, R14.reuse, R5, !P2 ;  /* 0x000000050e187207 */ /* 0x040fe20005000000 */
[----:B0-----:R-:W-:Y:S01]  /*0940*/  IMAD.MOV R25, RZ, RZ, -R22 ;  /* 0x000000ffff197224 */ /* 0x001fe200078e0a16 */
[----:B------:R-:W-:Y:S01]  /*0950*/  SEL R14, R14, R19, !P2 ;  /* 0x000000130e0e7207 */ /* 0x000fe20005000000 */
[----:B------:R-:W-:Y:S02]  /*0960*/  IMAD R28, R23, UR8, RZ ;  /* 0x00000008171c7c24 */ /* 0x000fe4000f8e02ff */
[----:B------:R-:W-:Y:S01]  /*0970*/  IMAD.MOV R5, RZ, RZ, -R24 ;  /* 0x000000ffff057224 */ /* 0x000fe200078e0a18 */
[----:B-1----:R-:W-:Y:S01]  /*0980*/  IADD3 R19, PT, PT, RZ, -R3, RZ ;  /* 0x80000003ff137210 */ /* 0x002fe20007ffe0ff */
[C---:B------:R-:W-:Y:S02]  /*0990*/  IMAD R25, R15.reuse, R25, R26 ;  /* 0x000000190f197224 */ /* 0x040fe400078e021a */
[----:B------:R-:W-:Y:S01]  /*09a0*/  IMAD R26, R15, R5, R18 ;  /* 0x000000050f1a7224 */ /* 0x000fe200078e0212 */
[----:B------:R-:W-:Y:S01]  /*09b0*/  IADD3 R5, PT, PT, -R14, RZ, RZ ;  /* 0x000000ff0e057210 */ /* 0x000fe20007ffe1ff */
[----:B------:R-:W-:-:S02]  /*09c0*/  IMAD R19, R19, R4, RZ ;  /* 0x0000000413137224 */ /* 0x000fc400078e02ff */
[----:B------:R-:W-:Y:S02]  /*09d0*/  IMAD R25, R25, UR8, RZ ;  /* 0x0000000819197c24 */ /* 0x000fe4000f8e02ff */
[----:B------:R-:W-:Y:S02]  /*09e0*/  IMAD R15, R15, R5, R2 ;  /* 0x000000050f0f7224 */ /* 0x000fe400078e0202 */
[----:B------:R-:W-:Y:S02]  /*09f0*/  IMAD.MOV.U32 R2, RZ, RZ, RZ ;  /* 0x000000ffff027224 */ /* 0x000fe400078e00ff */
[----:B------:R-:W-:Y:S02]  /*0a00*/  IMAD R21, R21, UR9, R28 ;  /* 0x0000000915157c24 */ /* 0x000fe4000f8e021c */
[----:B------:R-:W-:Y:S02]  /*0a10*/  IMAD.HI.U32 R2, R3, R19, R2 ;  /* 0x0000001303027227 */ /* 0x000fe400078e0002 */
[----:B------:R-:W0:Y:S02]  /*0a20*/  LDC.64 R18, c[0x0][0x530] ;  /* 0x00014c00ff127b82 */ /* 0x000e240000000a00 */
[----:B------:R-:W-:-:S02]  /*0a30*/  IMAD R27, R22, UR9, R25 ;  /* 0x00000009161b7c24 */ /* 0x000fc4000f8e0219 */
[----:B------:R-:W-:-:S05]  /*0a40*/  IMAD.HI.U32 R2, R2, R13, RZ ;  /* 0x0000000d02027227 */ /* 0x000fca00078e00ff */
[----:B------:R-:W-:-:S05]  /*0a50*/  IADD3 R3, PT, PT, -R2, RZ, RZ ;  /* 0x000000ff02037210 */ /* 0x000fca0007ffe1ff */
[----:B------:R-:W-:-:S05]  /*0a60*/  IMAD R3, R4, R3, R13 ;  /* 0x0000000304037224 */ /* 0x000fca00078e020d */
[----:B------:R-:W-:-:S13]  /*0a70*/  ISETP.GT.U32.AND P2, PT, R4, R3, PT ;  /* 0x000000030400720c */ /* 0x000fda0003f44070 */
[----:B------:R-:W-:Y:S01]  /*0a80*/  @!P2 IMAD.IADD R3, R3, 0x1, -R4 ;  /* 0x000000010303a824 */ /* 0x000fe200078e0a04 */
[----:B------:R-:W-:Y:S02]  /*0a90*/  @!P2 IADD3 R2, PT, PT, R2, 0x1, RZ ;  /* 0x000000010202a810 */ /* 0x000fe40007ffe0ff */
[----:B------:R-:W-:Y:S02]  /*0aa0*/  ISETP.NE.AND P2, PT, R20, RZ, PT ;  /* 0x000000ff1400720c */ /* 0x000fe40003f45270 */
[----:B------:R-:W-:Y:S02]  /*0ab0*/  ISETP.GE.U32.AND P1, PT, R3, R4, PT ;  /* 0x000000040300720c */ /* 0x000fe40003f26070 */
[----:B------:R-:W-:Y:S01]  /*0ac0*/  LOP3.LUT R3, R11, R20, RZ, 0x3c, !PT ;  /* 0x000000140b037212 */ /* 0x000fe200078e3cff */
[----:B------:R-:W1:Y:S03]  /*0ad0*/  LDC.64 R4, c[0x0][0x6e0] ;  /* 0x0001b800ff047b82 */ /* 0x000e660000000a00 */
[----:B------:R-:W-:-:S07]  /*0ae0*/  ISETP.GE.AND P3, PT, R3, RZ, PT ;  /* 0x000000ff0300720c */ /* 0x000fce0003f66270 */
[----:B------:R-:W-:-:S06]  /*0af0*/  @P1 VIADD R2, R2, 0x1 ;  /* 0x0000000102021836 */ /* 0x000fcc0000000000 */
[----:B------:R-:W-:Y:S02]  /*0b00*/  @!P3 IADD3 R2, PT, PT, -R2, RZ, RZ ;  /* 0x000000ff0202b210 */ /* 0x000fe40007ffe1ff */
[----:B------:R-:W-:-:S05]  /*0b10*/  @!P2 LOP3.LUT R2, RZ, R20, RZ, 0x33, !PT ;  /* 0x00000014ff02a212 */ /* 0x000fca00078e33ff */
[----:B------:R-:W-:-:S04]  /*0b20*/  IMAD.MOV R3, RZ, RZ, -R2 ;  /* 0x000000ffff037224 */ /* 0x000fc800078e0a02 */
[----:B------:R-:W-:Y:S02]  /*0b30*/  IMAD R20, R20, R3, R11 ;  /* 0x0000000314147224 */ /* 0x000fe400078e020b */
[----:B------:R-:W-:Y:S02]  /*0b40*/  IMAD R3, R26, UR8, RZ ;  /* 0x000000081a037c24 */ /* 0x000fe4000f8e02ff */
[----:B------:R-:W-:Y:S02]  /*0b50*/  IMAD R23, R20, UR10, RZ ;  /* 0x0000000a14177c24 */ /* 0x000fe4000f8e02ff */
[----:B------:R-:W-:Y:S02]  /*0b60*/  IMAD R3, R24, UR9, R3 ;  /* 0x0000000918037c24 */ /* 0x000fe4000f8e0203 */
[----:B------:R-:W-:Y:S02]  /*0b70*/  IMAD R23, R2, UR11, R23 ;  /* 0x0000000b02177c24 */ /* 0x000fe4000f8e0217 */
[----:B-1----:R-:W-:-:S04]  /*0b80*/  IMAD.WIDE R24, R21, 0x2, R4 ;  /* 0x0000000215187825 */ /* 0x002fc800078e0204 */
[--C-:B------:R-:W-:Y:S02]  /*0b90*/  IMAD.WIDE R26, R27, 0x2, R4.reuse ;  /* 0x000000021b1a7825 */ /* 0x100fe400078e0204 */
[----:B------:R1:W2:Y:S02]  /*0ba0*/  LDG.E.U16 R24, desc[UR6][R24.64] ;  /* 0x0000000618187981 */ /* 0x0002a4000c1e1500 */
[----:B------:R-:W-:Y:S02]  /*0bb0*/  IMAD.WIDE R28, R3, 0x2, R4 ;  /* 0x00000002031c7825 */ /* 0x000fe400078e0204 */
[----:B------:R3:W4:Y:S02]  /*0bc0*/  LDG.E.U16 R3, desc[UR6][R26.64] ;  /* 0x000000061a037981 */ /* 0x000724000c1e1500 */
[----:B0-----:R-:W-:Y:S02]  /*0bd0*/  IMAD.WIDE R18, R23, 0x2, R18 ;  /* 0x0000000217127825 */ /* 0x001fe400078e0212 */
[----:B------:R-:W5:Y:S02]  /*0be0*/  LDG.E.U16 R2, desc[UR6][R28.64] ;  /* 0x000000061c027981 */ /* 0x000f64000c1e1500 */
[----:B------:R-:W-:Y:S01]  /*0bf0*/  IMAD R15, R15, UR8, RZ ;  /* 0x000000080f0f7c24 */ /* 0x000fe2000f8e02ff */
[----:B-1----:R-:W0:Y:S01]  /*0c00*/  LDC R25, c[0x0][0x464] ;  /* 0x00011900ff197b82 */ /* 0x002e220000000800 */
[----:B------:R-:W-:Y:S01]  /*0c10*/  IMAD R6, R6, UR8, RZ ;  /* 0x0000000806067c24 */ /* 0x000fe2000f8e02ff */
[----:B------:R1:W5:Y:S01]  /*0c20*/  LDG.E.U16 R23, desc[UR6][R18.64] ;  /* 0x0000000612177981 */ /* 0x000362000c1e1500 */
[----:B------:R-:W-:-:S02]  /*0c30*/  IMAD R21, R14, UR9, R15 ;  /* 0x000000090e157c24 */ /* 0x000fc4000f8e020f */
[----:B------:R-:W-:Y:S02]  /*0c40*/  IMAD R15, R7, UR9, R6 ;  /* 0x00000009070f7c24 */ /* 0x000fe4000f8e0206 */
[--C-:B------:R-:W-:Y:S01]  /*0c50*/  IMAD.WIDE R6, R21, 0x2, R4.reuse ;  /* 0x0000000215067825 */ /* 0x100fe200078e0204 */
[----:B---3--:R-:W1:Y:S03]  /*0c60*/  LDC R27, c[0x0][0x38c] ;  /* 0x0000e300ff1b7b82 */ /* 0x008e660000000800 */
[----:B------:R-:W-:Y:S02]  /*0c70*/  IMAD.WIDE R14, R15, 0x2, R4 ;  /* 0x000000020f0e7825 */ /* 0x000fe400078e0204 */
[----:B------:R-:W3:Y:S04]  /*0c80*/  LDG.E.U16 R7, desc[UR6][R6.64] ;  /* 0x0000000606077981 */ /* 0x000ee8000c1e1500 */
[----:B------:R0:W3:Y:S01]  /*0c90*/  LDG.E.U16 R20, desc[UR6][R14.64] ;  /* 0x000000060e147981 */ /* 0x0000e2000c1e1500 */
[----:B-1----:R-:W-:-:S04]  /*0ca0*/  IABS R19, R27 ;  /* 0x0000001b00137213 */ /* 0x002fc80000000000 */
[----:B------:R-:W1:Y:S08]  /*0cb0*/  I2F.RP R18, R19 ;  /* 0x0000001300127306 */ /* 0x000e700000209400 */
[----:B-1----:R-:W1:Y:S02]  /*0cc0*/  MUFU.RCP R18, R18 ;  /* 0x0000001200127308 */ /* 0x002e640000001000 */
[----:B-1----:R-:W-:-:S06]  /*0cd0*/  IADD3 R4, PT, PT, R18, 0xffffffe, RZ ;  /* 0x0ffffffe12047810 */ /* 0x002fcc0007ffe0ff */
[----:B------:R1:W0:Y:S01]  /*0ce0*/  F2I.FTZ.U32.TRUNC.NTZ R5, R4 ;  /* 0x0000000400057305 */ /* 0x000222000021f000 */
[----:B------:R-:W-:Y:S01]  /*0cf0*/  IMAD R12, R17, 0x3, R12 ;  /* 0x00000003110c7824 */ /* 0x000fe200078e020c */
[----:B-1----:R-:W-:Y:S01]  /*0d00*/  MOV R4, RZ ;  /* 0x000000ff00047202 */ /* 0x002fe20000000f00 */
[----:B0-----:R-:W-:-:S04]  /*0d10*/  IMAD.MOV R22, RZ, RZ, -R5 ;  /* 0x000000ffff167224 */ /* 0x001fc800078e0a05 */
[----:B------:R-:W-:Y:S01]  /*0d20*/  IMAD R21, R22, R19, RZ ;  /* 0x0000001316157224 */ /* 0x000fe200078e02ff */
[----:B------:R-:W-:-:S03]  /*0d30*/  IABS R14, R12 ;  /* 0x0000000c000e7213 */ /* 0x000fc60000000000 */
[----:B------:R-:W-:-:S04]  /*0d40*/  IMAD.HI.U32 R21, R5, R21, R4 ;  /* 0x0000001505157227 */ /* 0x000fc800078e0004 */
[----:B------:R-:W-:Y:S02]  /*0d50*/  IMAD.IADD R15, R12, 0x1, R16 ;  /* 0x000000010c0f7824 */ /* 0x000fe400078e0210 */
[----:B------:R-:W-:-:S03]  /*0d60*/  IMAD.HI.U32 R5, R21, R14, RZ ;  /* 0x0000000e15057227 */ /* 0x000fc600078e00ff */
[----:B------:R-:W-:Y:S01]  /*0d70*/  IADD3 R16, PT, PT, R15, R16, RZ ;  /* 0x000000100f107210 */ /* 0x000fe20007ffe0ff */
[----:B------:R-:W-:Y:S01]  /*0d80*/  IMAD.MOV R4, RZ, RZ, -R5 ;  /* 0x000000ffff047224 */ /* 0x000fe200078e0a05 */
[----:B------:R-:W-:Y:S02]  /*0d90*/  IABS R17, R15 ;  /* 0x0000000f00117213 */ /* 0x000fe40000000000 */
[----:B------:R-:W-:Y:S01]  /*0da0*/  IABS R18, R16 ;  /* 0x0000001000127213 */ /* 0x000fe20000000000 */
[----:B------:R-:W-:Y:S02]  /*0db0*/  IMAD R4, R19, R4, R14 ;  /* 0x0000000413047224 */ /* 0x000fe400078e020e */
[----:B------:R-:W-:-:S03]  /*0dc0*/  IMAD.HI.U32 R6, R21, R17, RZ ;  /* 0x0000001115067227 */ /* 0x000fc600078e00ff */
[----:B------:R-:W-:Y:S01]  /*0dd0*/  ISETP.GT.U32.AND P2, PT, R19, R4, PT ;  /* 0x000000041300720c */ /* 0x000fe20003f44070 */
[----:B------:R-:W-:Y:S01]  /*0de0*/  IMAD.HI.U32 R22, R21, R18, RZ ;  /* 0x0000001215167227 */ /* 0x000fe200078e00ff */
[----:B------:R-:W-:-:S03]  /*0df0*/  IADD3 R26, PT, PT, -R6, RZ, RZ ;  /* 0x000000ff061a7210 */ /* 0x000fc60007ffe1ff */
[----:B------:R-:W-:Y:S02]  /*0e00*/  IMAD.MOV R28, RZ, RZ, -R22 ;  /* 0x000000ffff1c7224 */ /* 0x000fe400078e0a16 */
[C---:B------:R-:W-:Y:S02]  /*0e10*/  IMAD R26, R19.reuse, R26, R17 ;  /* 0x0000001a131a7224 */ /* 0x040fe400078e0211 */
[----:B------:R-:W-:-:S04]  /*0e20*/  IMAD R28, R19, R28, R18 ;  /* 0x0000001c131c7224 */ /* 0x000fc800078e0212 */
[-C--:B------:R-:W-:Y:S02]  /*0e30*/  @!P2 IADD3 R4, PT, PT, R4, -R19.reuse, RZ ;  /* 0x800000130404a210 */ /* 0x080fe40007ffe0ff */
[C---:B------:R-:W-:Y:S02]  /*0e40*/  ISETP.GT.U32.AND P4, PT, R19.reuse, R28, PT ;  /* 0x0000001c1300720c */ /* 0x040fe40003f84070 */
[----:B------:R-:W-:Y:S02]  /*0e50*/  ISETP.GT.U32.AND P5, PT, R19, R26, PT ;  /* 0x0000001a1300720c */ /* 0x000fe40003fa4070 */
[----:B------:R-:W-:Y:S02]  /*0e60*/  ISETP.GE.U32.AND P1, PT, R4, R19, PT ;  /* 0x000000130400720c */ /* 0x000fe40003f26070 */
[----:B------:R-:W-:Y:S01]  /*0e70*/  LOP3.LUT R4, R12, R27, RZ, 0x3c, !PT ;  /* 0x0000001b0c047212 */ /* 0x000fe200078e3cff */
[----:B------:R-:W-:-:S03]  /*0e80*/  @!P2 VIADD R5, R5, 0x1 ;  /* 0x000000010505a836 */ /* 0x000fc60000000000 */
[----:B------:R-:W-:-:S03]  /*0e90*/  ISETP.GE.AND P6, PT, R4, RZ, PT ;  /* 0x000000ff0400720c */ /* 0x000fc60003fc6270 */
[----:B------:R-:W-:Y:S02]  /*0ea0*/  @!P4 IMAD.IADD R28, R28, 0x1, -R19 ;  /* 0x000000011c1cc824 */ /* 0x000fe400078e0a13 */
[-C--:B------:R-:W-:Y:S02]  /*0eb0*/  @!P5 IADD3 R26, PT, PT, R26, -R19.reuse, RZ ;  /* 0x800000131a1ad210 */ /* 0x080fe40007ffe0ff */
[----:B------:R-:W-:Y:S02]  /*0ec0*/  @P1 IADD3 R5, PT, PT, R5, 0x1, RZ ;  /* 0x0000000105051810 */ /* 0x000fe40007ffe0ff */
[-C--:B------:R-:W-:Y:S02]  /*0ed0*/  ISETP.GE.U32.AND P3, PT, R28, R19.reuse, PT ;  /* 0x000000131c00720c */ /* 0x080fe40003f66070 */
[----:B------:R-:W-:Y:S02]  /*0ee0*/  ISETP.GE.U32.AND P2, PT, R26, R19, PT ;  /* 0x000000131a00720c */ /* 0x000fe40003f46070 */
[----:B------:R-:W-:Y:S01]  /*0ef0*/  @!P6 IMAD.MOV R5, RZ, RZ, -R5 ;  /* 0x000000ffff05e224 */ /* 0x000fe200078e0a05 */
[----:B------:R-:W-:-:S02]  /*0f00*/  ISETP.NE.AND P1, PT, R27, RZ, PT ;  /* 0x000000ff1b00720c */ /* 0x000fc40003f25270 */
[----:B------:R-:W-:-:S04]  /*0f10*/  LOP3.LUT R26, RZ, R27, RZ, 0x33, !PT ;  /* 0x0000001bff1a7212 */ /* 0x000fc800078e33ff */
[----:B------:R-:W-:Y:S01]  /*0f20*/  SEL R5, R26, R5, !P1 ;  /* 0x000000051a057207 */ /* 0x000fe20004800000 */
[----:B------:R-:W-:-:S05]  /*0f30*/  @!P5 VIADD R6, R6, 0x1 ;  /* 0x000000010606d836 */ /* 0x000fca0000000000 */
[----:B------:R-:W-:Y:S02]  /*0f40*/  @P2 IADD3 R6, PT, PT, R6, 0x1, RZ ;  /* 0x0000000106062810 */ /* 0x000fe40007ffe0ff */
[----:B------:R-:W-:Y:S01]  /*0f50*/  IABS R29, R25 ;  /* 0x00000019001d7213 */ /* 0x000fe20000000000 */
[----:B------:R-:W-:-:S04]  /*0f60*/  @!P4 VIADD R22, R22, 0x1 ;  /* 0x000000011616c836 */ /* 0x000fc80000000000 */
[----:B------:R-:W-:Y:S02]  /*0f70*/  @P3 VIADD R22, R22, 0x1 ;  /* 0x0000000116163836 */ /* 0x000fe40000000000 */
[----:B--2---:R-:W-:Y:S01]  /*0f80*/  IMAD.U32 R24, R24, 0x10000, RZ ;  /* 0x0001000018187824 */ /* 0x004fe200078e00ff */
[----:B----4-:R-:W-:Y:S01]  /*0f90*/  SHF.L.U32 R4, R3, 0x10, RZ ;  /* 0x0000001003047819 */ /* 0x010fe200000006ff */
[----:B-----5:R-:W-:Y:S02]  /*0fa0*/  IMAD.U32 R3, R2, 0x10000, RZ ;  /* 0x0001000002037824 */ /* 0x020fe400078e00ff */
[----:B------:R-:W-:Y:S01]  /*0fb0*/  FADD.FTZ R2, -R24, 1 ;  /* 0x3f80000018027421 */ /* 0x000fe20000010100 */
[----:B------:R-:W-:Y:S01]  /*0fc0*/  SHF.L.U32 R23, R23, 0x10, RZ ;  /* 0x0000001017177819 */ /* 0x000fe200000006ff */
[----:B------:R-:W-:Y:S01]  /*0fd0*/  FADD.FTZ R28, R3, -R4 ;  /* 0x80000004031c7221 */ /* 0x000fe20000010000 */
[----:B------:R-:W-:-:S03]  /*0fe0*/  FFMA.FTZ R4, -R4, R4, 1 ;  /* 0x3f80000004047423 */ /* 0x000fc60000010104 */
[C---:B------:R-:W-:Y:S01]  /*0ff0*/  FMUL.FTZ R19, R23.reuse, R2 ;  /* 0x0000000217137220 */ /* 0x040fe20000410000 */
[----:B------:R-:W-:-:S03]  /*1000*/  FMUL.FTZ R3, R23, R28 ;  /* 0x0000001c17037220 */ /* 0x000fc60000410000 */
[----:B------:R-:W-:Y:S01]  /*1010*/  FMUL.FTZ R19, R19, R4 ;  /* 0x0000000413137220 */ /* 0x000fe20000410000 */
[----:B---3--:R-:W-:Y:S01]  /*1020*/  SHF.L.U32 R4, R7, 0x10, RZ ;  /* 0x0000001007047819 */ /* 0x008fe200000006ff */
[----:B------:R-:W-:Y:S01]  /*1030*/  FMUL.FTZ R7, R3, R2 ;  /* 0x0000000203077220 */ /* 0x000fe20000410000 */
[----:B------:R-:W-:Y:S01]  /*1040*/  IMAD.U32 R20, R20, 0x10000, RZ ;  /* 0x0001000014147824 */ /* 0x000fe200078e00ff */
[----:B------:R-:W-:Y:S02]  /*1050*/  IADD3 R2, PT, PT, -R5, RZ, RZ ;  /* 0x000000ff05027210 */ /* 0x000fe40007ffe1ff */
[----:B------:R-:W-:Y:S01]  /*1060*/  FMUL.FTZ R4, R19, R4 ;  /* 0x0000000413047220 */ /* 0x000fe20000410000 */
[----:B------:R-:W-:-:S04]  /*1070*/  FADD.FTZ R3, -R20, 1 ;  /* 0x3f80000014037421 */ /* 0x000fc80000010100 */
[----:B------:R-:W-:Y:S01]  /*1080*/  FMUL.FTZ R21, R4, R3 ;  /* 0x0000000304157220 */ /* 0x000fe20000410000 */
[----:B------:R-:W-:Y:S02]  /*1090*/  IMAD R4, R27, R2, R12 ;  /* 0x000000021b047224 */ /* 0x000fe400078e020c */
[----:B------:R-:W-:Y:S01]  /*10a0*/  FMUL.FTZ R28, R24, R7 ;  /* 0x00000007181c7220 */ /* 0x000fe20000410000 */
[----:B------:R-:W0:Y:S01]  /*10b0*/  LDC.64 R2, c[0x0][0x380] ;  /* 0x0000e000ff027b82 */ /* 0x000e220000000a00 */
[----:B------:R-:W-:-:S04]  /*10c0*/  IMAD R4, R4, UR12, RZ ;  /* 0x0000000c04047c24 */ /* 0x000fc8000f8e02ff */
[----:B------:R-:W-:Y:S01]  /*10d0*/  IMAD R5, R5, UR13, R4 ;  /* 0x0000000d05057c24 */ /* 0x000fe2000f8e0204 */
[----:B------:R-:W-:-:S04]  /*10e0*/  LOP3.LUT R4, R15, R27, RZ, 0x3c, !PT ;  /* 0x0000001b0f047212 */ /* 0x000fc800078e3cff */
[----:B------:R-:W-:Y:S01]  /*10f0*/  ISETP.GE.AND P6, PT, R4, RZ, PT ;  /* 0x000000ff0400720c */ /* 0x000fe20003fc6270 */
[----:B------:R-:W-:-:S12]  /*1100*/  FMUL.FTZ R21, R20, R21 ;  /* 0x0000001514157220 */ /* 0x000fd80000410000 */
[----:B------:R-:W-:Y:S01]  /*1110*/  @!P6 IMAD.MOV R6, RZ, RZ, -R6 ;  /* 0x000000ffff06e224 */ /* 0x000fe200078e0a06 */
[----:B------:R-:W-:-:S04]  /*1120*/  F2FP.BF16.F32.PACK_AB R21, R28, R21 ;  /* 0x000000151c15723e */ /* 0x000fc800000010ff */
[----:B------:R-:W-:-:S04]  /*1130*/  SEL R6, R26, R6, !P1 ;  /* 0x000000061a067207 */ /* 0x000fc80004800000 */
[----:B------:R-:W-:-:S05]  /*1140*/  IADD3 R28, PT, PT, -R6, RZ, RZ ;  /* 0x000000ff061c7210 */ /* 0x000fca0007ffe1ff */
[----:B------:R-:W-:Y:S02]  /*1150*/  IMAD R7, R27, R28, R15 ;  /* 0x0000001c1b077224 */ /* 0x000fe400078e020f */
[----:B------:R-:W1:Y:S01]  /*1160*/  I2F.RP R28, R29 ;  /* 0x0000001d001c7306 */ /* 0x000e620000209400 */
[----:B------:R-:W-:Y:S01]  /*1170*/  LOP3.LUT R4, R16, R27, RZ, 0x3c, !PT ;  /* 0x0000001b10047212 */ /* 0x000fe200078e3cff */
[----:B------:R-:W-:-:S03]  /*1180*/  IMAD R7, R7, UR12, RZ ;  /* 0x0000000c07077c24 */ /* 0x000fc6000f8e02ff */
[----:B------:R-:W-:Y:S01]  /*1190*/  ISETP.GE.AND P5, PT, R4, RZ, PT ;  /* 0x000000ff0400720c */ /* 0x000fe20003fa6270 */
[----:B0-----:R-:W-:Y:S02]  /*11a0*/  IMAD.WIDE R4, R5, 0x2, R2 ;  /* 0x0000000205047825 */ /* 0x001fe400078e0202 */
[----:B-1----:R-:W0:Y:S02]  /*11b0*/  MUFU.RCP R28, R28 ;  /* 0x0000001c001c7308 */ /* 0x002e240000001000 */
[----:B------:R-:W-:Y:S01]  /*11c0*/  IMAD R7, R6, UR13, R7 ;  /* 0x0000000d06077c24 */ /* 0x000fe2000f8e0207 */
[----:B------:R1:W-:Y:S03]  /*11d0*/  STG.E.U16 desc[UR6][R4.64], R21 ;  /* 0x0000001504007986 */ /* 0x0003e6000c101506 */
[----:B------:R-:W-:Y:S01]  /*11e0*/  IMAD.WIDE R6, R7, 0x2, R2 ;  /* 0x0000000207067825 */ /* 0x000fe200078e0202 */
[----:B-1----:R-:W-:-:S02]  /*11f0*/  PRMT R5, R21, 0x7632, R5 ;  /* 0x0000763215057816 */ /* 0x002fc40000000005 */
[----:B0-----:R-:W-:-:S03]  /*1200*/  IADD3 R4, PT, PT, R28, 0xffffffe, RZ ;  /* 0x0ffffffe1c047810 */ /* 0x001fc60007ffe0ff */
[----:B------:R0:W-:Y:S01]  /*1210*/  STG.E.U16 desc[UR6][R6.64], R5 ;  /* 0x0000000506007986 */ /* 0x0001e2000c101506 */
[----:B------:R-:W-:Y:S01]  /*1220*/  @!P5 IADD3 R22, PT, PT, -R22, RZ, RZ ;  /* 0x000000ff1616d210 */ /* 0x000fe20007ffe1ff */
[----:B0-----:R-:W0:Y:S03]  /*1230*/  F2I.FTZ.U32.TRUNC.NTZ R5, R4 ;  /* 0x0000000400057305 */ /* 0x001e26000021f000 */
[----:B------:R-:W-:-:S05]  /*1240*/  SEL R26, R26, R22, !P1 ;  /* 0x000000161a1a7207 */ /* 0x000fca0004800000 */
[----:B------:R-:W-:-:S04]  /*1250*/  IMAD.MOV R6, RZ, RZ, -R26 ;  /* 0x000000ffff067224 */ /* 0x000fc800078e0a1a */
[----:B------:R-:W-:Y:S01]  /*1260*/  IMAD R27, R27, R6, R16 ;  /* 0x000000061b1b7224 */ /* 0x000fe200078e0210 */
[----:B0-----:R-:W-:-:S05]  /*1270*/  IADD3 R7, PT, PT, RZ, -R5, RZ ;  /* 0x80000005ff077210 */ /* 0x001fca0007ffe0ff */
[----:B------:R-:W-:Y:S01]  /*1280*/  IMAD.MOV.U32 R6, RZ, RZ, R7 ;  /* 0x000000ffff067224 */ /* 0x000fe200078e0007 */
[----:B------:R-:W-:-:S03]  /*1290*/  MOV R4, RZ ;  /* 0x000000ff00047202 */ /* 0x000fc60000000f00 */
[----:B------:R-:W-:Y:S02]  /*12a0*/  IMAD R7, R6, R29, RZ ;  /* 0x0000001d06077224 */ /* 0x000fe400078e02ff */
[----:B------:R-:W0:Y:S02]  /*12b0*/  LDC R6, c[0x0][0x614] ;  /* 0x00018500ff067b82 */ /* 0x000e240000000800 */
[----:B------:R-:W-:-:S04]  /*12c0*/  IMAD.HI.U32 R5, R5, R7, R4 ;  /* 0x0000000705057227 */ /* 0x000fc800078e0004 */
[----:B------:R-:W-:Y:S02]  /*12d0*/  IMAD R27, R27, UR12, RZ ;  /* 0x0000000c1b1b7c24 */ /* 0x000fe4000f8e02ff */
[----:B------:R-:W-:-:S04]  /*12e0*/  IMAD.HI.U32 R4, R5, R14, RZ ;  /* 0x0000000e05047227 */ /* 0x000fc800078e00ff */
[----:B------:R-:W-:Y:S02]  /*12f0*/  IMAD R27, R26, UR13, R27 ;  /* 0x0000000d1a1b7c24 */ /* 0x000fe4000f8e021b */
[----:B------:R-:W-:Y:S02]  /*1300*/  IMAD.MOV R26, RZ, RZ, -R4 ;  /* 0x000000ffff1a7224 */ /* 0x000fe400078e0a04 */
[----:B------:R-:W-:-:S04]  /*1310*/  IMAD.HI.U32 R7, R5, R17, RZ ;  /* 0x0000001105077227 */ /* 0x000fc800078e00ff */
[----:B------:R-:W-:Y:S01]  /*1320*/  FMUL.FTZ R23, R23, R24 ;  /* 0x0000001817177220 */ /* 0x000fe20000410000 */
[----:B------:R-:W-:Y:S01]  /*1330*/  IMAD R26, R29, R26, R14 ;  /* 0x0000001a1d1a7224 */ /* 0x000fe200078e020e */
[----:B------:R-:W-:Y:S02]  /*1340*/  IADD3 R14, PT, PT, -R7, RZ, RZ ;  /* 0x000000ff070e7210 */ /* 0x000fe40007ffe1ff */
[----:B0-----:R-:W-:-:S03]  /*1350*/  IABS R24, R6 ;  /* 0x0000000600187213 */ /* 0x001fc60000000000 */
[C---:B------:R-:W-:Y:S02]  /*1360*/  IMAD R14, R29.reuse, R14, R17 ;  /* 0x0000000e1d0e7224 */ /* 0x040fe400078e0211 */
[----:B------:R-:W0:Y:S01]  /*1370*/  I2F.RP R17, R24 ;  /* 0x0000001800117306 */ /* 0x000e220000209400 */
[----:B------:R-:W-:Y:S01]  /*1380*/  ISETP.GT.U32.AND P4, PT, R29, R26, PT ;  /* 0x0000001a1d00720c */ /* 0x000fe20003f84070 */
[----:B------:R-:W-:-:S04]  /*1390*/  IMAD.HI.U32 R22, R5, R18, RZ ;  /* 0x0000001205167227 */ /* 0x000fc800078e00ff */
[----:B------:R-:W-:Y:S02]  /*13a0*/  IMAD.MOV R5, RZ, RZ, -R22 ;  /* 0x000000ffff057224 */ /* 0x000fe400078e0a16 */
[----:B0-----:R-:W0:Y:S02]  /*13b0*/  MUFU.RCP R17, R17 ;  /* 0x0000001100117308 */ /* 0x001e240000001000 */
[----:B------:R-:W-:-:S04]  /*13c0*/  IMAD R18, R29, R5, R18 ;  /* 0x000000051d127224 */ /* 0x000fc800078e0212 */
[----:B------:R-:W-:Y:S02]  /*13d0*/  @!P4 IADD3 R26, PT, PT, R26, -R29, RZ ;  /* 0x8000001d1a1ac210 */ /* 0x000fe40007ffe0ff */
[C---:B------:R-:W-:Y:S02]  /*13e0*/  ISETP.GT.U32.AND P6, PT, R29.reuse, R14, PT ;  /* 0x0000000e1d00720c */ /* 0x040fe40003fc4070 */
[----:B------:R-:W-:Y:S02]  /*13f0*/  LOP3.LUT R5, R12, R25, RZ, 0x3c, !PT ;  /* 0x000000190c057212 */ /* 0x000fe400078e3cff */
[----:B------:R-:W-:Y:S02]  /*1400*/  ISETP.GE.U32.AND P3, PT, R26, R29, PT ;  /* 0x0000001d1a00720c */ /* 0x000fe40003f66070 */
[----:B------:R-:W-:Y:S02]  /*1410*/  ISETP.GT.U32.AND P1, PT, R29, R18, PT ;  /* 0x000000121d00720c */ /* 0x000fe40003f24070 */
[----:B------:R-:W-:Y:S01]  /*1420*/  ISETP.GE.AND P2, PT, R5, RZ, PT ;  /* 0x000000ff0500720c */ /* 0x000fe20003f46270 */
[----:B0-----:R-:W-:-:S04]  /*1430*/  VIADD R26, R17, 0xffffffe ;  /* 0x0ffffffe111a7836 */ /* 0x001fc80000000000 */
[----:B------:R-:W0:Y:S01]  /*1440*/  F2I.FTZ.U32.TRUNC.NTZ R5, R26 ;  /* 0x0000001a00057305 */ /* 0x000e22000021f000 */
[----:B------:R-:W-:Y:S01]  /*1450*/  @!P4 IADD3 R4, PT, PT, R4, 0x1, RZ ;  /* 0x000000010404c810 */ /* 0x000fe20007ffe0ff */
[----:B------:R-:W-:-:S04]  /*1460*/  @!P6 IMAD.IADD R14, R14, 0x1, -R29 ;  /* 0x000000010e0ee824 */ /* 0x000fc800078e0a1d */
[-C--:B------:R-:W-:Y:S01]  /*1470*/  @!P1 IADD3 R18, PT, PT, R18, -R29.reuse, RZ ;  /* 0x8000001d12129210 */ /* 0x080fe20007ffe0ff */
[----:B------:R-:W-:Y:S01]  /*1480*/  @P3 VIADD R4, R4, 0x1 ;  /* 0x0000000104043836 */ /* 0x000fe20000000000 */
[-C--:B------:R-:W-:Y:S01]  /*1490*/  ISETP.GE.U32.AND P5, PT, R14, R29.reuse, PT ;  /* 0x0000001d0e00720c */ /* 0x080fe20003fa6070 */
[----:B------:R-:W-:Y:S01]  /*14a0*/  IMAD.WIDE R2, R27, 0x2, R2 ;  /* 0x000000021b027825 */ /* 0x000fe200078e0202 */
[----:B------:R-:W-:Y:S02]  /*14b0*/  ISETP.GE.U32.AND P4, PT, R18, R29, PT ;  /* 0x0000001d1200720c */ /* 0x000fe40003f86070 */
[-C--:B------:R-:W-:Y:S02]  /*14c0*/  LOP3.LUT R14, R15, R25.reuse, RZ, 0x3c, !PT ;  /* 0x000000190f0e7212 */ /* 0x080fe400078e3cff */
[----:B------:R-:W-:Y:S02]  /*14d0*/  ISETP.NE.AND P3, PT, R25, RZ, PT ;  /* 0x000000ff1900720c */ /* 0x000fe40003f65270 */
[----:B------:R-:W-:-:S02]  /*14e0*/  LOP3.LUT R18, RZ, R25, RZ, 0x33, !PT ;  /* 0x00000019ff127212 */ /* 0x000fc400078e33ff */
[----:B------:R-:W-:Y:S02]  /*14f0*/  @!P2 IADD3 R4, PT, PT, -R4, RZ, RZ ;  /* 0x000000ff0404a210 */ /* 0x000fe40007ffe1ff */
[----:B0-----:R-:W-:Y:S02]  /*1500*/  IADD3 R27, PT, PT, RZ, -R5, RZ ;  /* 0x80000005ff1b7210 */ /* 0x001fe40007ffe0ff */
[----:B------:R-:W-:Y:S02]  /*1510*/  ISETP.GE.AND P2, PT, R14, RZ, PT ;  /* 0x000000ff0e00720c */ /* 0x000fe40003f46270 */
[----:B------:R-:W-:Y:S01]  /*1520*/  SEL R14, R18, R4, !P3 ;  /* 0x00000004120e7207 */ /* 0x000fe20005800000 */
[----:B------:R-:W-:Y:S01]  /*1530*/  IMAD R27, R27, R24, RZ ;  /* 0x000000181b1b7224 */ /* 0x000fe200078e02ff */
[----:B------:R-:W-:-:S05]  /*1540*/  MOV R4, RZ ;  /* 0x000000ff00047202 */ /* 0x000fca0000000f00 */
[----:B------:R-:W-:-:S06]  /*1550*/  IMAD.HI.U32 R4, R5, R27, R4 ;  /* 0x0000001b05047227 */ /* 0x000fcc00078e0004 */
[----:B------:R-:W-:-:S04]  /*1560*/  IMAD.HI.U32 R4, R4, R13, RZ ;  /* 0x0000000d04047227 */ /* 0x000fc800078e00ff */
[----:B------:R-:W-:Y:S02]  /*1570*/  IMAD.MOV R5, RZ, RZ, -R4 ;  /* 0x000000ffff057224 */ /* 0x000fe400078e0a04 */
[----:B------:R-:W-:Y:S02]  /*1580*/  @!P6 VIADD R7, R7, 0x1 ;  /* 0x000000010707e836 */ /* 0x000fe40000000000 */
[----:B------:R-:W-:-:S03]  /*1590*/  IMAD R13, R24, R5, R13 ;  /* 0x00000005180d7224 */ /* 0x000fc600078e020d */
[----:B------:R-:W-:Y:S02]  /*15a0*/  @P5 IADD3 R7, PT, PT, R7, 0x1, RZ ;  /* 0x0000000107075810 */ /* 0x000fe40007ffe0ff */
[----:B------:R-:W-:Y:S02]  /*15b0*/  ISETP.GT.U32.AND P5, PT, R24, R13, PT ;  /* 0x0000000d1800720c */ /* 0x000fe40003fa4070 */
[----:B------:R-:W-:Y:S02]  /*15c0*/  LOP3.LUT R17, R16, R25, RZ, 0x3c, !PT ;  /* 0x0000001910117212 */ /* 0x000fe400078e3cff */
[----:B------:R-:W-:Y:S02]  /*15d0*/  @!P1 IADD3 R22, PT, PT, R22, 0x1, RZ ;  /* 0x0000000116169810 */ /* 0x000fe40007ffe0ff */
[----:B------:R-:W-:-:S07]  /*15e0*/  ISETP.GE.AND P6, PT, R17, RZ, PT ;  /* 0x000000ff1100720c */ /* 0x000fce0003fc6270 */
[----:B------:R-:W-:-:S05]  /*15f0*/  @!P5 IMAD.IADD R13, R13, 0x1, -R24 ;  /* 0x000000010d0dd824 */ /* 0x000fca00078e0a18 */
[----:B------:R-:W-:Y:S02]  /*1600*/  ISETP.GE.U32.AND P1, PT, R13, R24, PT ;  /* 0x000000180d00720c */ /* 0x000fe40003f26070 */
[----:B------:R-:W-:Y:S02]  /*1610*/  @P4 IADD3 R22, PT, PT, R22, 0x1, RZ ;  /* 0x0000000116164810 */ /* 0x000fe40007ffe0ff */
[----:B------:R-:W-:Y:S02]  /*1620*/  LOP3.LUT R5, R11, R6, RZ, 0x3c, !PT ;  /* 0x000000060b057212 */ /* 0x000fe400078e3cff */
[----:B------:R-:W-:Y:S02]  /*1630*/  @!P5 IADD3 R4, PT, PT, R4, 0x1, RZ ;  /* 0x000000010404d810 */ /* 0x000fe40007ffe0ff */
[----:B------:R-:W-:Y:S01]  /*1640*/  @!P2 IADD3 R7, PT, PT, -R7, RZ, RZ ;  /* 0x000000ff0707a210 */ /* 0x000fe20007ffe1ff */
[----:B------:R-:W-:Y:S01]  /*1650*/  @!P6 IMAD.MOV R22, RZ, RZ, -R22 ;  /* 0x000000ffff16e224 */ /* 0x000fe200078e0a16 */
[----:B------:R-:W-:-:S02]  /*1660*/  ISETP.GE.AND P2, PT, R5, RZ, PT ;  /* 0x000000ff0500720c */ /* 0x000fc40003f46270 */
[----:B------:R-:W-:Y:S01]  /*1670*/  IADD3 R17, PT, PT, -R14, RZ, RZ ;  /* 0x000000ff0e117210 */ /* 0x000fe20007ffe1ff */
[----:B------:R-:W-:Y:S01]  /*1680*/  @P1 VIADD R4, R4, 0x1 ;  /* 0x0000000104041836 */ /* 0x000fe20000000000 */
[C---:B------:R-:W-:Y:S02]  /*1690*/  SEL R7, R18.reuse, R7, !P3 ;  /* 0x0000000712077207 */ /* 0x040fe40005800000 */
[----:B------:R-:W-:Y:S01]  /*16a0*/  SEL R18, R18, R22, !P3 ;  /* 0x0000001612127207 */ /* 0x000fe20005800000 */
[----:B------:R-:W-:Y:S01]  /*16b0*/  IMAD R17, R25, R17, R12 ;  /* 0x0000001119117224 */ /* 0x000fe200078e020c */
[----:B------:R-:W-:Y:S02]  /*16c0*/  MOV R12, R4 ;  /* 0x00000004000c7202 */ /* 0x000fe40000000f00 */
[----:B------:R-:W-:Y:S02]  /*16d0*/  IADD3 R4, PT, PT, -R18, RZ, RZ ;  /* 0x000000ff12047210 */ /* 0x000fe40007ffe1ff */
[----:B------:R-:W-:Y:S01]  /*16e0*/  IADD3 R22, PT, PT, -R7, RZ, RZ ;  /* 0x000000ff07167210 */ /* 0x000fe20007ffe1ff */
[----:B------:R-:W-:-:S02]  /*16f0*/  @!P2 IMAD.MOV R12, RZ, RZ, -R12 ;  /* 0x000000ffff0ca224 */ /* 0x000fc400078e0a0c */
[C---:B------:R-:W-:Y:S02]  /*1700*/  IMAD R16, R25.reuse, R4, R16 ;  /* 0x0000000419107224 */ /* 0x040fe400078e0210 */
[----:B------:R-:W0:Y:S01]  /*1710*/  LDC.64 R4, c[0x0][0x458] ;  /* 0x00011600ff047b82 */ /* 0x000e220000000a00 */
[----:B------:R-:W-:Y:S01]  /*1720*/  IMAD R22, R25, R22, R15 ;  /* 0x0000001619167224 */ /* 0x000fe200078e020f */
[----:B------:R-:W-:-:S06]  /*1730*/  SEL R15, R9, R12, !P0 ;  /* 0x0000000c090f7207 */ /* 0x000fcc0004000000 */
[----:B------:R-:W1:Y:S01]  /*1740*/  LDC.64 R12, c[0x0][0x608] ;  /* 0x00018200ff0c7b82 */ /* 0x000e620000000a00 */
[----:B------:R-:W-:Y:S01]  /*1750*/  IADD3 R24, PT, PT, -R15, RZ, RZ ;  /* 0x000000ff0f187210 */ /* 0x000fe20007ffe1ff */
[----:B------:R-:W-:Y:S02]  /*1760*/  IMAD R17, R17, UR14, RZ ;  /* 0x0000000e11117c24 */ /* 0x000fe4000f8e02ff */
[----:B------:R-:W-:Y:S01]  /*1770*/  FMUL.FTZ R20, R19, R20 ;  /* 0x0000001413147220 */ /* 0x000fe20000410000 */
[----:B------:R-:W-:Y:S02]  /*1780*/  IMAD R22, R22, UR14, RZ ;  /* 0x0000000e16167c24 */ /* 0x000fe4000f8e02ff */
[----:B------:R-:W-:Y:S02]  /*1790*/  IMAD R6, R6, R24, R11 ;  /* 0x0000001806067224 */ /* 0x000fe400078e020b */
[----:B------:R-:W-:Y:S02]  /*17a0*/  IMAD R27, R16, UR14, RZ ;  /* 0x0000000e101b7c24 */ /* 0x000fe4000f8e02ff */
[----:B------:R-:W-:-:S02]  /*17b0*/  IMAD R6, R6, UR16, RZ ;  /* 0x0000001006067c24 */ /* 0x000fc4000f8e02ff */
[----:B------:R-:W-:Y:S01]  /*17c0*/  IMAD R17, R14, UR15, R17 ;  /* 0x0000000f0e117c24 */ /* 0x000fe2000f8e0211 */
[----:B------:R-:W-:Y:S01]  /*17d0*/  F2FP.BF16.F32.PACK_AB R20, R20, R19 ;  /* 0x000000131414723e */ /* 0x000fe200000010ff */
[----:B------:R-:W-:Y:S02]  /*17e0*/  IMAD R25, R7, UR15, R22 ;  /* 0x0000000f07197c24 */ /* 0x000fe4000f8e0216 */
[----:B------:R-:W-:Y:S02]  /*17f0*/  IMAD R27, R18, UR15, R27 ;  /* 0x0000000f121b7c24 */ /* 0x000fe4000f8e021b */
[----:B------:R-:W-:Y:S01]  /*1800*/  IMAD R29, R15, UR17, R6 ;  /* 0x000000110f1d7c24 */ /* 0x000fe2000f8e0206 */
[----:B------:R-:W-:Y:S01]  /*1810*/  PRMT R16, R21, 0x7632, R16 ;  /* 0x0000763215107816 */ /* 0x000fe20000000010 */
[----:B0-----:R-:W-:Y:S01]  /*1820*/  IMAD.WIDE R6, R17, 0x2, R4 ;  /* 0x0000000211067825 */ /* 0x001fe200078e0204 */
[----:B------:R-:W-:-:S03]  /*1830*/  PRMT R17, R20, 0x7632, R17 ;  /* 0x0000763214117816 */ /* 0x000fc60000000011 */
[--C-:B------:R-:W-:Y:S01]  /*1840*/  IMAD.WIDE R14, R25, 0x2, R4.reuse ;  /* 0x00000002190e7825 */ /* 0x100fe200078e0204 */
[----:B------:R-:W-:Y:S01]  /*1850*/  F2FP.BF16.F32.PACK_AB R23, RZ, R23 ;  /* 0x00000017ff17723e */ /* 0x000fe200000010ff */
[----:B------:R0:W-:Y:S02]  /*1860*/  STG.E.U16 desc[UR6][R2.64], R20 ;  /* 0x0000001402007986 */ /* 0x0001e4000c101506 */
[----:B------:R-:W-:Y:S02]  /*1870*/  IMAD.WIDE R4, R27, 0x2, R4 ;  /* 0x000000021b047825 */ /* 0x000fe400078e0204 */
[----:B------:R0:W-:Y:S02]  /*1880*/  STG.E.U16 desc[UR6][R6.64], R21 ;  /* 0x0000001506007986 */ /* 0x0001e4000c101506 */
[----:B-1----:R-:W-:Y:S02]  /*1890*/  IMAD.WIDE R12, R29, 0x2, R12 ;  /* 0x000000021d0c7825 */ /* 0x002fe400078e020c */
[----:B------:R0:W-:Y:S01]  /*18a0*/  STG.E.U16 desc[UR6][R14.64], R16 ;  /* 0x000000100e007986 */ /* 0x0001e2000c101506 */
[----:B------:R-:W-:-:S03]  /*18b0*/  IADD3 R11, PT, PT, R10, R11, RZ ;  /* 0x0000000b0a0b7210 */ /* 0x000fc60007ffe0ff */
[----:B------:R0:W-:Y:S04]  /*18c0*/  STG.E.U16 desc[UR6][R4.64], R17 ;  /* 0x0000001104007986 */ /* 0x0001e8000c101506 */
[----:B------:R0:W-:Y:S01]  /*18d0*/  STG.E.U16 desc[UR6][R12.64], R23 ;  /* 0x000000170c007986 */ /* 0x0001e2000c101506 */
[----:B------:R-:W-:-:S13]  /*18e0*/  ISETP.GE.AND P1, PT, R11, UR18, PT ;  /* 0x000000120b007c0c */ /* 0x000fda000bf26270 */
[----:B0-----:R-:W-:Y:S05]  /*18f0*/  @!P1 BRA `(.L_x_52) ;  /* 0xffffffe800509947 */ /* 0x001fea000383ffff */
[----:B------:R-:W-:Y:S05]  /*1900*/  BSYNC.RECONVERGENT B0 ;  /* 0x0000000000007941 */ /* 0x000fea0003800200 */
.L_x_51:
[----:B------:R-:W-:Y:S05]  /*1910*/  EXIT ;  /* 0x000000000000794d */ /* 0x000fea0003800000 */
.L_x_53:
        /* <DEDUP_REMOVED lines=14> */
.L_x_1326:


//--------------------- .text._ZN2at6native38_GLOBAL__N__9a469cfd_6_RNN_cu_eca79a6d6kernel17gru_cell_backwardIN3c108BFloat16EfiLi1EEEvNS_4cuda6detail10TensorInfoIT_T1_EESB_SB_SB_SB_SA_SA_ --------------------------
	.section	.text._ZN2at6native38_GLOBAL__N__9a469cfd_6_RNN_cu_eca79a6d6kernel17gru_cell_backwardIN3c108BFloat16EfiLi1EEEvNS_4cuda6detail10TensorInfoIT_T1_EESB_SB_SB_SB_SA_SA_,"ax",@progbits
	.align	128
.text._ZN2at6native38_GLOBAL__N__9a469cfd_6_RNN_cu_eca79a6d6kernel17gru_cell_backwardIN3c108BFloat16EfiLi1EEEvNS_4cuda6detail10TensorInfoIT_T1_EESB_SB_SB_SB_SA_SA_:
        .type           _ZN2at6native38_GLOBAL__N__9a469cfd_6_RNN_cu_eca79a6d6kernel17gru_cell_backwardIN3c108BFloat16EfiLi1EEEvNS_4cuda6detail10TensorInfoIT_T1_EESB_SB_SB_SB_SA_SA_,@function
        .size           _ZN2at6native38_GLOBAL__N__9a469cfd_6_RNN_cu_eca79a6d6kernel17gru_cell_backwardIN3c108BFloat16EfiLi1EEEvNS_4cuda6detail10TensorInfoIT_T1_EESB_SB_SB_SB_SA_SA_,(.L_x_1327 - _ZN2at6native38_GLOBAL__N__9a469cfd_6_RNN_cu_eca79a6d6kernel17gru_cell_backwardIN3c108BFloat16EfiLi1EEEvNS_4cuda6detail10TensorInfoIT_T1_EESB_SB_SB_SB_SA_SA_)
        .other          _ZN2at6native38_GLOBAL__N__9a469cfd_6_RNN_cu_eca79a6d6kernel17gru_cell_backwardIN3c108BFloat16EfiLi1EEEvNS_4cuda6detail10TensorInfoIT_T1_EESB_SB_SB_SB_SA_SA_,@"STO_CUDA_ENTRY STV_DEFAULT"
_ZN2at6native38_GLOBAL__N__9a469cfd_6_RNN_cu_eca79a6d6kernel17gru_cell_backwardIN3c108BFloat16EfiLi1EEEvNS_4cuda6detail10TensorInfoIT_T1_EESB_SB_SB_SB_SA_SA_:
        /* <DEDUP_REMOVED lines=10> */
[----:B------:R-:W2:Y:S06]  /*00a0*/  LDCU.64 UR6, c[0x0][0x358] ;  /* 0x00006b00ff0677ac */ /* 0x000eac0008000a00 */
[----:B------:R-:W3:Y:S01]  /*00b0*/  LDC R2, c[0x0][0x7b8] ;  /* 0x0001ee00ff027b82 */ /* 0x000ee20000000800 */
[----:B------:R-:W4:Y:S01]  /*00c0*/  LDCU UR12, c[0x0][0x7bc] ;  /* 0x0000f780ff0c77ac */ /* 0x000f220008000800 */
[----:B------:R-:W0:Y:S06]  /*00d0*/  LDCU UR5, c[0x0][0x74c] ;  /* 0x0000e980ff0577ac */ /* 0x000e2c0008000800 */
[----:B------:R-:W1:Y:S01]  /*00e0*/  LDC.64 R12, c[0x0][0x6e0] ;  /* 0x0001b800ff0c7b82 */ /* 0x000e620000000a00 */
[----:B------:R-:W0:Y:S01]  /*00f0*/  LDCU UR8, c[0x0][0x59c] ;  /* 0x0000b380ff0877ac */ /* 0x000e220008000800 */
[----:B------:R-:W0:Y:S02]  /*0100*/  LDCU UR9, c[0x0][0x3ec] ;  /* 0x00007d80ff0977ac */ /* 0x000e240008000800 */
[----:B0-----:R-:W-:-:S04]  /*0110*/  IABS R0, R8 ;  /* 0x0000000800007213 */ /* 0x001fc80000000000 */
[----:B------:R-:W0:Y:S01]  /*0120*/  LDC.64 R14, c[0x0][0x530] ;  /* 0x00014c00ff0e7b82 */ /* 0x000e220000000a00 */
[C---:B------:R-:W-:Y:S01]  /*0130*/  ISETP.NE.AND P0, PT, R8.reuse, RZ, PT ;  /* 0x000000ff0800720c */ /* 0x040fe20003f05270 */
[----:B------:R-:W0:Y:S01]  /*0140*/  LDCU UR10, c[0x0][0x4c4] ;  /* 0x00009880ff0a77ac */ /* 0x000e220008000800 */
[----:B------:R-:W5:Y:S01]  /*0150*/  I2F.RP R3, R0 ;  /* 0x0000000000037306 */ /* 0x000f620000209400 */
[----:B------:R-:W-:Y:S01]  /*0160*/  LEA R7, R8, R8, 0x1 ;  /* 0x0000000808077211 */ /* 0x000fe200078e08ff */
[----:B------:R-:W0:Y:S03]  /*0170*/  LDCU UR11, c[0x0][0x674] ;  /* 0x0000ce80ff0b77ac */ /* 0x000e260008000800 */
[----:B------:R-:W0:Y:S08]  /*0180*/  LDC.64 R16, c[0x0][0x380] ;  /* 0x0000e000ff107b82 */ /* 0x000e300000000a00 */
[----:B------:R-:W0:Y:S01]  /*0190*/  LDC.64 R18, c[0x0][0x458] ;  /* 0x00011600ff127b82 */ /* 0x000e220000000a00 */
[----:B-----5:R-:W5:Y:S02]  /*01a0*/  MUFU.RCP R3, R3 ;  /* 0x0000000300037308 */ /* 0x020f640000001000 */
[----:B-----5:R-:W-:-:S06]  /*01b0*/  IADD3 R4, PT, PT, R3, 0xffffffe, RZ ;  /* 0x0ffffffe03047810 */ /* 0x020fcc0007ffe0ff */
[----:B------:R5:W2:Y:S02]  /*01c0*/  F2I.FTZ.U32.TRUNC.NTZ R5, R4 ;  /* 0x0000000400057305 */ /* 0x000aa4000021f000 */
[----:B-----5:R-:W-:Y:S01]  /*01d0*/  HFMA2 R4, -RZ, RZ, 0, 0 ;  /* 0x00000000ff047431 */ /* 0x020fe200000001ff */
[----:B--2---:R-:W-:-:S05]  /*01e0*/  IADD3 R3, PT, PT, RZ, -R5, RZ ;  /* 0x80000005ff037210 */ /* 0x004fca0007ffe0ff */
[----:B------:R-:W-:-:S04]  /*01f0*/  IMAD R3, R3, R0, RZ ;  /* 0x0000000003037224 */ /* 0x000fc800078e02ff */
[----:B------:R-:W-:Y:S01]  /*0200*/  IMAD.HI.U32 R3, R5, R3, R4 ;  /* 0x0000000305037227 */ /* 0x000fe200078e0004 */
[----:B------:R-:W-:-:S03]  /*0210*/  LOP3.LUT R4, RZ, R8, RZ, 0x33, !PT ;  /* 0x00000008ff047212 */ /* 0x000fc600078e33ff */
[----:B-1----:R-:W-:Y:S01]  /*0220*/  IMAD R5, R6, UR4, RZ ;  /* 0x0000000406057c24 */ /* 0x002fe2000f8e02ff */
[----:B0--34-:R-:W-:-:S07]  /*0230*/  LEA R6, R8, R8, 0x2 ;  /* 0x0000000808067211 */ /* 0x019fce00078e10ff */
.L_x_54:
[----:B------:R-:W-:Y:S02]  /*0240*/  IABS R10, R9 ;  /* 0x00000009000a7213 */ /* 0x000fe40000000000 */
[----:B------:R-:W-:-:S03]  /*0250*/  IABS R20, R2 ;  /* 0x0000000200147213 */ /* 0x000fc60000000000 */
[----:B------:R-:W-:-:S05]  /*0260*/  IMAD.HI.U32 R8, R3, R10, RZ ;  /* 0x0000000a03087227 */ /* 0x000fca00078e00ff */
[----:B------:R-:W-:-:S05]  /*0270*/  IADD3 R11, PT, PT, -R8, RZ, RZ ;  /* 0x000000ff080b7210 */ /* 0x000fca0007ffe1ff */
[----:B------:R-:W-:Y:S01]  /*0280*/  IMAD R11, R20, R11, R10 ;  /* 0x0000000b140b7224 */ /* 0x000fe200078e020a */
[----:B------:R-:W-:-:S04]  /*0290*/  LOP3.LUT R10, R9, R2, RZ, 0x3c, !PT ;  /* 0x00000002090a7212 */ /* 0x000fc800078e3cff */
[----:B------:R-:W-:Y:S02]  /*02a0*/  ISETP.GT.U32.AND P2, PT, R0, R11, PT ;  /* 0x0000000b0000720c */ /* 0x000fe40003f44070 */
[----:B------:R-:W-:-:S11]  /*02b0*/  ISETP.GE.AND P3, PT, R10, RZ, PT ;  /* 0x000000ff0a00720c */ /* 0x000fd60003f66270 */
[----:B------:R-:W-:Y:S02]  /*02c0*/  @!P2 IADD3 R11, PT, PT, R11, -R20, RZ ;  /* 0x800000140b0ba210 */ /* 0x000fe40007ffe0ff */
[----:B------:R-:W-:Y:S02]  /*02d0*/  @!P2 IADD3 R8, PT, PT, R8, 0x1, RZ ;  /* 0x000000010808a810 */ /* 0x000fe40007ffe0ff */
[----:B------:R-:W-:-:S13]  /*02e0*/  ISETP.GE.U32.AND P1, PT, R11, R0, PT ;  /* 0x000000000b00720c */ /* 0x000fda0003f26070 */
[----:B------:R-:W-:-:S04]  /*02f0*/  @P1 IADD3 R8, PT, PT, R8, 0x1, RZ ;  /* 0x0000000108081810 */ /* 0x000fc80007ffe0ff */
[----:B------:R-:W-:-:S04]  /*0300*/  @!P3 IADD3 R8, PT, PT, -R8, RZ, RZ ;  /* 0x000000ff0808b210 */ /* 0x000fc80007ffe1ff */
[----:B------:R-:W-:-:S04]  /*0310*/  SEL R29, R4, R8, !P0 ;  /* 0x00000008041d7207 */ /* 0x000fc80004000000 */
[----:B------:R-:W-:-:S05]  /*0320*/  IADD3 R8, PT, PT, -R29, RZ, RZ ;  /* 0x000000ff1d087210 */ /* 0x000fca0007ffe1ff */
[----:B------:R-:W-:-:S04]  /*0330*/  IMAD R8, R2, R8, R9 ;  /* 0x0000000802087224 */ /* 0x000fc800078e0209 */
[----:B------:R-:W-:-:S05]  /*0340*/  IMAD R24, R6, R29, R8 ;  /* 0x0000001d06187224 */ /* 0x000fca00078e0208 */
[----:B------:R-:W-:-:S04]  /*0350*/  IADD3 R11, PT, PT, R24, R2, RZ ;  /* 0x00000002180b7210 */ /* 0x000fc80007ffe0ff */
[C---:B------:R-:W-:Y:S01]  /*0360*/  IADD3 R25, PT, PT, R11.reuse, R2, RZ ;  /* 0x000000020b197210 */ /* 0x040fe20007ffe0ff */
[----:B------:R-:W-:-:S04]  /*0370*/  IMAD R27, R11, UR5, RZ ;  /* 0x000000050b1b7c24 */ /* 0x000fc8000f8e02ff */
[C---:B------:R-:W-:Y:S01]  /*0380*/  IMAD R23, R25.reuse, UR5, RZ ;  /* 0x0000000519177c24 */ /* 0x040fe2000f8e02ff */
[----:B------:R-:W-:Y:S01]  /*0390*/  IADD3 R25, PT, PT, R25, R2, RZ ;  /* 0x0000000219197210 */ /* 0x000fe20007ffe0ff */
[----:B------:R-:W-:-:S04]  /*03a0*/  IMAD.WIDE R26, R27, 0x2, R12 ;  /* 0x000000021b1a7825 */ /* 0x000fc800078e020c */
[----:B------:R-:W-:Y:S02]  /*03b0*/  IMAD R11, R25, UR5, RZ ;  /* 0x00000005190b7c24 */ /* 0x000fe4000f8e02ff */
[----:B------:R-:W-:Y:S01]  /*03c0*/  IMAD R21, R9, UR8, RZ ;  /* 0x0000000809157c24 */ /* 0x000fe2000f8e02ff */
[----:B------:R-:W2:Y:S01]  /*03d0*/  LDG.E.U16 R26, desc[UR6][R26.64] ;  /* 0x000000061a1a7981 */ /* 0x000ea2000c1e1500 */
[----:B------:R-:W-:-:S04]  /*03e0*/  IMAD.WIDE R22, R23, 0x2, R12 ;  /* 0x0000000217167825 */ /* 0x000fc800078e020c */
[----:B------:R-:W-:Y:S02]  /*03f0*/  IMAD.WIDE R10, R11, 0x2, R12 ;  /* 0x000000020b0a7825 */ /* 0x000fe400078e020c */
[----:B------:R-:W3:Y:S02]  /*0400*/  LDG.E.U16 R22, desc[UR6][R22.64] ;  /* 0x0000000616167981 */ /* 0x000ee4000c1e1500 */
[----:B------:R-:W-:Y:S02]  /*0410*/  IMAD.WIDE R20, R21, 0x2, R14 ;  /* 0x0000000215147825 */ /* 0x000fe400078e020e */
[----:B------:R-:W4:Y:S04]  /*0420*/  LDG.E.U16 R10, desc[UR6][R10.64] ;  /* 0x000000060a0a7981 */ /* 0x000f28000c1e1500 */
[----:B------:R0:W5:Y:S01]  /*0430*/  LDG.E.U16 R11, desc[UR6][R20.64] ;  /* 0x00000006140b7981 */ /* 0x000162000c1e1500 */
[----:B------:R-:W-:Y:S01]  /*0440*/  IMAD R24, R24, UR5, RZ ;  /* 0x0000000518187c24 */ /* 0x000fe2000f8e02ff */
[----:B------:R-:W-:-:S03]  /*0450*/  IADD3 R28, PT, PT, R25, R2, RZ ;  /* 0x00000002191c7210 */ /* 0x000fc60007ffe0ff */
[----:B0-----:R-:W-:-:S05]  /*0460*/  IMAD.WIDE R20, R24, 0x2, R12 ;  /* 0x0000000218147825 */ /* 0x001fca00078e020c */
[----:B------:R-:W5:Y:S01]  /*0470*/  LDG.E.U16 R23, desc[UR6][R20.64] ;  /* 0x0000000614177981 */ /* 0x000f62000c1e1500 */
[----:B--2---:R-:W-:Y:S02]  /*0480*/  SHF.L.U32 R25, R26, 0x10, RZ ;  /* 0x000000101a197819 */ /* 0x004fe400000006ff */
[----:B---3--:R-:W-:-:S03]  /*0490*/  SHF.L.U32 R26, R22, 0x10, RZ ;  /* 0x00000010161a7819 */ /* 0x008fc600000006ff */
[----:B------:R-:W-:Y:S01]  /*04a0*/  FADD.FTZ R27, -R25, 1 ;  /* 0x3f800000191b7421 */ /* 0x000fe20000010100 */
[----:B----4-:R-:W-:-:S05]  /*04b0*/  SHF.L.U32 R10, R10, 0x10, RZ ;  /* 0x000000100a0a7819 */ /* 0x010fca00000006ff */
[----:B------:R-:W-:Y:S01]  /*04c0*/  FADD.FTZ R22, R10, -R26 ;  /* 0x8000001a0a167221 */ /* 0x000fe20000010000 */
[----:B------:R-:W-:Y:S01]  /*04d0*/  FFMA.FTZ R10, -R26, R26, 1 ;  /* 0x3f8000001a0a7423 */ /* 0x000fe2000001011a */
[----:B-----5:R-:W-:Y:S01]  /*04e0*/  SHF.L.U32 R24, R11, 0x10, RZ ;  /* 0x000000100b187819 */ /* 0x020fe200000006ff */
[----:B------:R-:W-:-:S04]  /*04f0*/  IMAD R11, R28, UR5, RZ ;  /* 0x000000051c0b7c24 */ /* 0x000fc8000f8e02ff */
[----:B------:R-:W-:-:S04]  /*0500*/  FMUL.FTZ R26, R24, R27 ;  /* 0x0000001b181a7220 */ /* 0x000fc80000410000 */
[----:B------:R-:W-:Y:S01]  /*0510*/  FMUL.FTZ R26, R26, R10 ;  /* 0x0000000a1a1a7220 */ /* 0x000fe20000410000 */
[----:B------:R-:W-:-:S06]  /*0520*/  IMAD.WIDE R10, R11, 0x2, R12 ;  /* 0x000000020b0a7825 */ /* 0x000fcc00078e020c */
[----:B------:R0:W2:Y:S01]  /*0530*/  LDG.E.U16 R10, desc[UR6][R10.64] ;  /* 0x000000060a0a7981 */ /* 0x0000a2000c1e1500 */
[----:B------:R-:W-:Y:S01]  /*0540*/  SHF.L.U32 R23, R23, 0x10, RZ ;  /* 0x0000001017177819 */ /* 0x000fe200000006ff */
[----:B------:R-:W-:-:S04]  /*0550*/  FMUL.FTZ R22, R24, R22 ;  /* 0x0000001618167220 */ /* 0x000fc80000410000 */
[----:B------:R-:W-:Y:S01]  /*0560*/  FADD.FTZ R21, -R23, 1 ;  /* 0x3f80000017157421 */ /* 0x000fe20000010100 */
[----:B------:R-:W-:Y:S01]  /*0570*/  FMUL.FTZ R22, R22, R27 ;  /* 0x0000001b16167220 */ /* 0x000fe20000410000 */
[----:B------:R-:W-:-:S03]  /*0580*/  IMAD R29, R7, R29, R8 ;  /* 0x0000001d071d7224 */ /* 0x000fc600078e0208 */
[----:B------:R-:W-:Y:S01]  /*0590*/  FMUL.FTZ R8, R25, R22 ;  /* 0x0000001619087220 */ /* 0x000fe20000410000 */
[C---:B0-----:R-:W-:Y:S01]  /*05a0*/  IMAD R11, R29.reuse, UR9, RZ ;  /* 0x000000091d0b7c24 */ /* 0x041fe2000f8e02ff */
[C---:B------:R-:W-:Y:S01]  /*05b0*/  IADD3 R27, PT, PT, R29.reuse, R2, RZ ;  /* 0x000000021d1b7210 */ /* 0x040fe20007ffe0ff */
[----:B------:R-:W-:Y:S02]  /*05c0*/  IMAD R29, R29, UR10, RZ ;  /* 0x0000000a1d1d7c24 */ /* 0x000fe4000f8e02ff */
[----:B------:R-:W-:Y:S02]  /*05d0*/  FMUL.FTZ R24, R24, R25 ;  /* 0x0000001918187220 */ /* 0x000fe40000410000 */
[----:B------:R-:W-:Y:S01]  /*05e0*/  IMAD R25, R27, UR10, RZ ;  /* 0x0000000a1b197c24 */ /* 0x000fe2000f8e02ff */
[----:B--2---:R-:W-:-:S05]  /*05f0*/  SHF.L.U32 R28, R10, 0x10, RZ ;  /* 0x000000100a1c7819 */ /* 0x004fca00000006ff */
[----:B------:R-:W-:-:S04]  /*0600*/  FMUL.FTZ R28, R26, R28 ;  /* 0x0000001c1a1c7220 */ /* 0x000fc80000410000 */
[----:B------:R-:W-:-:S04]  /*0610*/  FMUL.FTZ R28, R28, R21 ;  /* 0x000000151c1c7220 */ /* 0x000fc80000410000 */
[----:B------:R-:W-:-:S05]  /*0620*/  FMUL.FTZ R21, R23, R28 ;  /* 0x0000001c17157220 */ /* 0x000fca0000410000 */
[----:B------:R-:W-:Y:S01]  /*0630*/  F2FP.BF16.F32.PACK_AB R8, R8, R21 ;  /* 0x000000150808723e */ /* 0x000fe200000010ff */
[----:B------:R-:W-:-:S04]  /*0640*/  IMAD.WIDE R20, R11, 0x2, R16 ;  /* 0x000000020b147825 */ /* 0x000fc800078e0210 */
[----:B------:R-:W-:Y:S01]  /*0650*/  IMAD R11, R27, UR9, RZ ;  /* 0x000000091b0b7c24 */ /* 0x000fe2000f8e02ff */
[----:B------:R0:W-:Y:S03]  /*0660*/  STG.E.U16 desc[UR6][R20.64], R8 ;  /* 0x0000000814007986 */ /* 0x0001e6000c101506 */
[----:B------:R-:W-:Y:S01]  /*0670*/  IMAD.WIDE R10, R11, 0x2, R16 ;  /* 0x000000020b0a7825 */ /* 0x000fe200078e0210 */
[----:B0-----:R-:W-:-:S03]  /*0680*/  PRMT R21, R8, 0x7632, R21 ;  /* 0x0000763208157816 */ /* 0x001fc60000000015 */
[----:B------:R-:W-:Y:S02]  /*0690*/  FMUL.FTZ R23, R26, R23 ;  /* 0x000000171a177220 */ /* 0x000fe40000410000 */
[----:B------:R0:W-:Y:S01]  /*06a0*/  STG.E.U16 desc[UR6][R10.64], R21 ;  /* 0x000000150a007986 */ /* 0x0001e2000c101506 */
[----:B------:R-:W-:Y:S02]  /*06b0*/  IADD3 R28, PT, PT, R27, R2, RZ ;  /* 0x000000021b1c7210 */ /* 0x000fe40007ffe0ff */
[----:B------:R-:W-:Y:S01]  /*06c0*/  F2FP.BF16.F32.PACK_AB R26, R23, R26 ;  /* 0x0000001a171a723e */ /* 0x000fe200000010ff */
[----:B0-----:R-:W0:Y:S02]  /*06d0*/  LDC.64 R20, c[0x0][0x608] ;  /* 0x00018200ff147b82 */ /* 0x001e240000000a00 */
[----:B------:R-:W-:Y:S02]  /*06e0*/  IMAD R23, R28, UR9, RZ ;  /* 0x000000091c177c24 */ /* 0x000fe4000f8e02ff */
[----:B------:R-:W-:-:S04]  /*06f0*/  IMAD.WIDE R10, R29, 0x2, R18 ;  /* 0x000000021d0a7825 */ /* 0x000fc800078e0212 */
[----:B------:R-:W-:-:S04]  /*0700*/  IMAD.WIDE R22, R23, 0x2, R16 ;  /* 0x0000000217167825 */ /* 0x000fc800078e0210 */
[----:B------:R-:W-:Y:S01]  /*0710*/  IMAD R27, R28, UR10, RZ ;  /* 0x0000000a1c1b7c24 */ /* 0x000fe2000f8e02ff */
[----:B------:R1:W-:Y:S01]  /*0720*/  STG.E.U16 desc[UR6][R22.64], R26 ;  /* 0x0000001a16007986 */ /* 0x0003e2000c101506 */
[----:B------:R-:W-:-:S03]  /*0730*/  IMAD R29, R9, UR11, RZ ;  /* 0x0000000b091d7c24 */ /* 0x000fc6000f8e02ff */
[----:B------:R2:W-:Y:S01]  /*0740*/  STG.E.U16 desc[UR6][R10.64], R8 ;  /* 0x000000080a007986 */ /* 0x0005e2000c101506 */
[----:B-1----:R-:W-:Y:S01]  /*0750*/  PRMT R26, R8, 0x7632, R26 ;  /* 0x00007632081a7816 */ /* 0x002fe2000000001a */
[----:B------:R-:W-:Y:S01]  /*0760*/  IMAD.WIDE R22, R27, 0x2, R18 ;  /* 0x000000021b167825 */ /* 0x000fe200078e0212 */
[----:B--2---:R-:W-:-:S03]  /*0770*/  F2FP.BF16.F32.PACK_AB R11, RZ, R24 ;  /* 0x00000018ff0b723e */ /* 0x004fc600000010ff */
[----:B------:R-:W-:Y:S01]  /*0780*/  IMAD.WIDE R24, R25, 0x2, R18 ;  /* 0x0000000219187825 */ /* 0x000fe200078e0212 */
[----:B------:R-:W-:-:S03]  /*0790*/  PRMT R27, R26, 0x7632, R27 ;  /* 0x000076321a1b7816 */ /* 0x000fc6000000001b */
[----:B0-----:R-:W-:Y:S01]  /*07a0*/  IMAD.WIDE R20, R29, 0x2, R20 ;  /* 0x000000021d147825 */ /* 0x001fe200078e0214 */
[----:B------:R0:W-:Y:S01]  /*07b0*/  STG.E.U16 desc[UR6][R24.64], R26 ;  /* 0x0000001a18007986 */ /* 0x0001e2000c101506 */
[----:B------:R-:W-:-:S03]  /*07c0*/  IADD3 R9, PT, PT, R5, R9, RZ ;  /* 0x0000000905097210 */ /* 0x000fc60007ffe0ff */
[----:B------:R0:W-:Y:S04]  /*07d0*/  STG.E.U16 desc[UR6][R22.64], R27 ;  /* 0x0000001b16007986 */ /* 0x0001e8000c101506 */
[----:B------:R0:W-:Y:S01]  /*07e0*/  STG.E.U16 desc[UR6][R20.64], R11 ;  /* 0x0000000b14007986 */ /* 0x0001e2000c101506 */
[----:B------:R-:W-:-:S13]  /*07f0*/  ISETP.GE.AND P1, PT, R9, UR12, PT ;  /* 0x0000000c09007c0c */ /* 0x000fda000bf26270 */
[----:B0-----:R-:W-:Y:S05]  /*0800*/  @!P1 BRA `(.L_x_54) ;  /* 0xfffffff8008c9947 */ /* 0x001fea000383ffff */
[----:B------:R-:W-:Y:S05]  /*0810*/  EXIT ;  /* 0x000000000000794d */ /* 0x000fea0003800000 */
.L_x_55:
        /* <DEDUP_REMOVED lines=14> */
.L_x_1327:


//--------------------- .text._ZN2at6native38_GLOBAL__N__9a469cfd_6_RNN_cu_eca79a6d6kernel17gru_cell_backwardIN3c104HalfEflLi2EEEvNS_4cuda6detail10TensorInfoIT_T1_EESB_SB_SB_SB_SA_SA_ --------------------------
	.section	.text._ZN2at6native38_GLOBAL__N__9a469cfd_6_RNN_cu_eca79a6d6kernel17gru_cell_backwardIN3c104HalfEflLi2EEEvNS_4cuda6detail10TensorInfoIT_T1_EESB_SB_SB_SB_SA_SA_,"ax",@progbits
	.align	128
.text._ZN2at6native38_GLOBAL__N__9a469cfd_6_RNN_cu_eca79a6d6kernel17gru_cell_backwardIN3c104HalfEflLi2EEEvNS_4cuda6detail10TensorInfoIT_T1_EESB_SB_SB_SB_SA_SA_:
        .type           _ZN2at6native38_GLOBAL__N__9a469cfd_6_RNN_cu_eca79a6d6kernel17gru_cell_backwardIN3c104HalfEflLi2EEEvNS_4cuda6detail10TensorInfoIT_T1_EESB_SB_SB_SB_SA_SA_,@function
        .size           _ZN2at6native38_GLOBAL__N__9a469cfd_6_RNN_cu_eca79a6d6kernel17gru_cell_backwardIN3c104HalfEflLi2EEEvNS_4cuda6detail10TensorInfoIT_T1_EESB_SB_SB_SB_SA_SA_,(.L_x_1328 - _ZN2at6native38_GLOBAL__N__9a469cfd_6_RNN_cu_eca79a6d6kernel17gru_cell_backwardIN3c104HalfEflLi2EEEvNS_4cuda6detail10TensorInfoIT_T1_EESB_SB_SB_SB_SA_SA_)
        .other          _ZN2at6native38_GLOBAL__N__9a469cfd_6_RNN_cu_eca79a6d6kernel17gru_cell_backwardIN3c104HalfEflLi2EEEvNS_4cuda6detail10TensorInfoIT_T1_EESB_SB_SB_SB_SA_SA_,@"STO_CUDA_ENTRY STV_DEFAULT"
_ZN2at6native38_GLOBAL__N__9a469cfd_6_RNN_cu_eca79a6d6kernel17gru_cell_backwardIN3c104HalfEflLi2EEEvNS_4cuda6detail10TensorInfoIT_T1_EESB_SB_SB_SB_SA_SA_:
        /* <DEDUP_REMOVED lines=41> */
.L_x_99:
        /* <DEDUP_REMOVED lines=29> */
.L_x_58:
[----:B------:R-:W1:Y:S01]  /*0460*/  LDCU.64 UR62, c[0x0][0xba0] ;  /* 0x00017400ff3e77ac */ /* 0x000e620008000a00 */
[----:B------:R-:W-:Y:S01]  /*0470*/  IMAD.MOV.U32 R7, RZ, RZ, R5 ;  /* 0x000000ffff077224 */ /* 0x000fe200078e0005 */
[----:B------:R-:W-:Y:S02]  /*0480*/  MOV R0, R4 ;  /* 0x0000000400007202 */ /* 0x000fe40000000f00 */
[----:B------:R-:W-:Y:S02]  /*0490*/  MOV R6, 0x4d0 ;  /* 0x000004d000067802 */ /* 0x000fe40000000f00 */
[----:B-1----:R-:W-:Y:S01]  /*04a0*/  MOV R3, UR62 ;  /* 0x0000003e00037c02 */ /* 0x002fe20008000f00 */
[----:B------:R-:W-:-:S07]  /*04b0*/  IMAD.U32 R2, RZ, RZ, UR63 ;  /* 0x0000003fff027e24 */ /* 0x000fce000f8e00ff */
[----:B0-----:R-:W-:Y:S05]  /*04c0*/  CALL.REL.NOINC `($__internal_2_$__cuda_sm20_div_s64) ;  /* 0x0000003400187944 */ /* 0x001fea0003c00000 */
        /* <DEDUP_REMOVED lines=13> */
.L_x_59:
[----:B0-----:R-:W-:Y:S05]  /*05a0*/  BSYNC.RECONVERGENT B1 ;  /* 0x0000000000017941 */ /* 0x001fea0003800200 */
.L_x_57:
        /* <DEDUP_REMOVED lines=38> */
.L_x_61:
[----:B------:R-:W0:Y:S01]  /*0810*/  LDCU.64 UR62, c[0x0][0xa10] ;  /* 0x00014200ff3e77ac */ /* 0x000e220008000a00 */
[----:B------:R-:W-:Y:S02]  /*0820*/  MOV R7, R16 ;  /* 0x0000001000077202 */ /* 0x000fe40000000f00 */
[----:B------:R-:W-:Y:S01]  /*0830*/  MOV R6, 0x870 ;  /* 0x0000087000067802 */ /* 0x000fe20000000f00 */
[----:B0-----:R-:W-:Y:S01]  /*0840*/  IMAD.U32 R3, RZ, RZ, UR62 ;  /* 0x0000003eff037e24 */ /* 0x001fe2000f8e00ff */
[----:B------:R-:W-:-:S07]  /*0850*/  MOV R2, UR63 ;  /* 0x0000003f00027c02 */ /* 0x000fce0008000f00 */
[----:B------:R-:W-:Y:S05]  /*0860*/  CALL.REL.NOINC `($__internal_2_$__cuda_sm20_div_s64) ;  /* 0x0000003000307944 */ /* 0x000fea0003c00000 */
        /* <DEDUP_REMOVED lines=14> */
.L_x_62:
[----:B------:R-:W-:Y:S05]  /*0950*/  BSYNC.RECONVERGENT B1 ;  /* 0x0000000000017941 */ /* 0x000fea0003800200 */
.L_x_60:
        /* <DEDUP_REMOVED lines=40> */
.L_x_64:
[----:B------:R-:W0:Y:S01]  /*0be0*/  LDCU.64 UR62, c[0x0][0xa10] ;  /* 0x00014200ff3e77ac */ /* 0x000e220008000a00 */
[----:B------:R-:W-:Y:S01]  /*0bf0*/  MOV R7, R16 ;  /* 0x0000001000077202 */ /* 0x000fe20000000f00 */
[----:B------:R-:W-:Y:S01]  /*0c00*/  IMAD.MOV.U32 R0, RZ, RZ, R17 ;  /* 0x000000ffff007224 */ /* 0x000fe200078e0011 */
[----:B------:R-:W-:Y:S01]  /*0c10*/  MOV R6, 0xc50 ;  /* 0x00000c5000067802 */ /* 0x000fe20000000f00 */
[----:B0-----:R-:W-:Y:S01]  /*0c20*/  IMAD.U32 R3, RZ, RZ, UR62 ;  /* 0x0000003eff037e24 */ /* 0x001fe2000f8e00ff */
[----:B------:R-:W-:-:S07]  /*0c30*/  MOV R2, UR63 ;  /* 0x0000003f00027c02 */ /* 0x000fce0008000f00 */
[----:B-----5:R-:W-:Y:S05]  /*0c40*/  CALL.REL.NOINC `($__internal_2_$__cuda_sm20_div_s64) ;  /* 0x0000002c00387944 */ /* 0x020fea0003c00000 */
        /* <DEDUP_REMOVED lines=12> */
.L_x_65:
[----:B------:R-:W-:Y:S05]  /*0d10*/  BSYNC.RECONVERGENT B1 ;  /* 0x0000000000017941 */ /* 0x000fea0003800200 */
.L_x_63:
        /* <DEDUP_REMOVED lines=40> */
.L_x_67:
[----:B------:R-:W0:Y:S01]  /*0fa0*/  LDCU.64 UR62, c[0x0][0xa10] ;  /* 0x00014200ff3e77ac */ /* 0x000e220008000a00 */
[----:B------:R-:W-:Y:S01]  /*0fb0*/  IMAD.MOV.U32 R7, RZ, RZ, R16 ;  /* 0x000000ffff077224 */ /* 0x000fe200078e0010 */
[----:B------:R-:W-:Y:S02]  /*0fc0*/  MOV R0, R17 ;  /* 0x0000001100007202 */ /* 0x000fe40000000f00 */
[----:B------:R-:W-:Y:S02]  /*0fd0*/  MOV R6, 0x1010 ;  /* 0x0000101000067802 */ /* 0x000fe40000000f00 */
[----:B0-----:R-:W-:Y:S01]  /*0fe0*/  MOV R3, UR62 ;  /* 0x0000003e00037c02 */ /* 0x001fe20008000f00 */
[----:B------:R-:W-:-:S07]  /*0ff0*/  IMAD.U32 R2, RZ, RZ, UR63 ;  /* 0x0000003fff027e24 */ /* 0x000fce000f8e00ff */
[----:B-----5:R-:W-:Y:S05]  /*1000*/  CALL.REL.NOINC `($__internal_2_$__cuda_sm20_div_s64) ;  /* 0x0000002800487944 */ /* 0x020fea0003c00000 */
        /* <DEDUP_REMOVED lines=12> */
.L_x_68:
[----:B------:R-:W-:Y:S05]  /*10d0*/  BSYNC.RECONVERGENT B1 ;  /* 0x0000000000017941 */ /* 0x000fea0003800200 */
.L_x_66:
        /* <DEDUP_REMOVED lines=40> */
.L_x_70:
        /* <DEDUP_REMOVED lines=19> */
.L_x_71:
[----:B------:R-:W-:Y:S05]  /*1490*/  BSYNC.RECONVERGENT B1 ;  /* 0x0000000000017941 */ /* 0x000fea0003800200 */
.L_x_69:
        /* <DEDUP_REMOVED lines=40> */
.L_x_73:
        /* <DEDUP_REMOVED lines=15> */
.L_x_74:
[----:B------:R-:W-:Y:S05]  /*1810*/  BSYNC.RECONVERGENT B1 ;  /* 0x0000000000017941 */ /* 0x000fea0003800200 */
.L_x_72:
        /* <DEDUP_REMOVED lines=38> */
.L_x_76:
        /* <DEDUP_REMOVED lines=18> */
.L_x_77:
[----:B------:R-:W-:Y:S05]  /*1ba0*/  BSYNC.RECONVERGENT B1 ;  /* 0x0000000000017941 */ /* 0x000fea0003800200 */
.L_x_75:
        /* <DEDUP_REMOVED lines=13> */
[----:B-----5:R-:W-:Y:S01]  /*1c80*/  HADD2.F32 R20, -RZ, R20.H0_H0 ;  /* 0x20000014ff147230 */ /* 0x020fe20000004100 */
[----:B------:R-:W-:Y:S01]  /*1c90*/  BSSY.RECONVERGENT B1, `(.L_x_78) ;  /* 0x000004c000017945 */ /* 0x000fe20003800200 */
[C---:B------:R-:W-:Y:S01]  /*1ca0*/  IMAD R9, R14.reuse, UR27, R3 ;  /* 0x0000001b0e097c24 */ /* 0x040fe2000f8e0203 */
[----:B------:R-:W-:Y:S01]  /*1cb0*/  LOP3.LUT R18, R19, R18, RZ, 0x3c, !PT ;  /* 0x0000001213127212 */ /* 0x000fe200078e3cff */
[----:B------:R-:W-:-:S03]  /*1cc0*/  IMAD.WIDE.U32 R14, R14, UR26, RZ ;  /* 0x0000001a0e0e7c25 */ /* 0x000fc6000f8e00ff */
[----:B------:R-:W-:Y:S01]  /*1cd0*/  LOP3.LUT R19, R19, R18, RZ, 0x3c, !PT ;  /* 0x0000001213137212 */ /* 0x000fe200078e3cff */
[----:B------:R-:W-:Y:S01]  /*1ce0*/  HADD2.F32 R3, -RZ, R24.H0_H0 ;  /* 0x20000018ff037230 */ /* 0x000fe20000004100 */
[----:B------:R-:W-:Y:S01]  /*1cf0*/  IADD3 R9, PT, PT, R15, R9, RZ ;  /* 0x000000090f097210 */ /* 0x000fe20007ffe0ff */
[----:B------:R-:W-:Y:S02]  /*1d00*/  HADD2.F32 R0, -RZ, R25.H0_H0 ;  /* 0x20000019ff007230 */ /* 0x000fe40000004100 */
[----:B------:R-:W-:-:S04]  /*1d10*/  IMAD.WIDE.U32 R14, R14, 0x3, R18 ;  /* 0x000000030e0e7825 */ /* 0x000fc800078e0012 */
[----:B------:R-:W-:Y:S01]  /*1d20*/  FFMA.FTZ R8, -R3, R3, 1 ;  /* 0x3f80000003087423 */ /* 0x000fe20000010103 */
[----:B------:R-:W-:Y:S01]  /*1d30*/  FADD.FTZ R2, -R0, 1 ;  /* 0x3f80000000027421 */ /* 0x000fe20000010100 */
[----:B------:R-:W-:Y:S02]  /*1d40*/  IMAD.U32 R11, RZ, RZ, UR56 ;  /* 0x00000038ff0b7e24 */ /* 0x000fe4000f8e00ff */
[----:B------:R-:W-:Y:S02]  /*1d50*/  HADD2.F32 R24, -RZ, R26.H0_H0 ;  /* 0x2000001aff187230 */ /* 0x000fe40000004100 */
[----:B------:R-:W-:-:S03]  /*1d60*/  HADD2.F32 R16, -RZ, R16.H0_H0 ;  /* 0x20000010ff107230 */ /* 0x000fc60000004100 */
[----:B0-----:R-:W-:Y:S01]  /*1d70*/  FADD.FTZ R7, -R24, 1 ;  /* 0x3f80000018077421 */ /* 0x001fe20000010100 */
[----:B--2---:R-:W-:Y:S02]  /*1d80*/  HADD2.F32 R29, -RZ, R6.H0_H0 ;  /* 0x20000006ff1d7230 */ /* 0x004fe40000004100 */
[----:B------:R-:W-:Y:S01]  /*1d90*/  FADD.FTZ R6, R20, -R3 ;  /* 0x8000000314067221 */ /* 0x000fe20000010000 */
[----:B------:R-:W-:Y:S02]  /*1da0*/  IMAD R3, R9, 0x3, RZ ;  /* 0x0000000309037824 */ /* 0x000fe400078e02ff */
[----:B------:R-:W-:-:S03]  /*1db0*/  FMUL.FTZ R25, R29, R2 ;  /* 0x000000021d197220 */ /* 0x000fc60000410000 */
[----:B------:R-:W-:Y:S01]  /*1dc0*/  IADD3 R20, PT, PT, R15, R3, RZ ;  /* 0x000000030f147210 */ /* 0x000fe20007ffe0ff */
[----:B------:R-:W-:Y:S01]  /*1dd0*/  FMUL.FTZ R3, R29, R6 ;  /* 0x000000061d037220 */ /* 0x000fe20000410000 */
[----:B------:R-:W-:Y:S01]  /*1de0*/  FMUL.FTZ R25, R25, R8 ;  /* 0x0000000819197220 */ /* 0x000fe20000410000 */
[----:B------:R-:W-:Y:S01]  /*1df0*/  FMUL.FTZ R29, R29, R0 ;  /* 0x000000001d1d7220 */ /* 0x000fe20000410000 */
[----:B------:R-:W-:Y:S01]  /*1e00*/  LOP3.LUT R8, R20, R11, RZ, 0xfc, !PT ;  /* 0x0000000b14087212 */ /* 0x000fe200078efcff */
[----:B------:R-:W-:Y:S01]  /*1e10*/  FMUL.FTZ R3, R3, R2 ;  /* 0x0000000203037220 */ /* 0x000fe20000410000 */
[----:B------:R-:W-:Y:S02]  /*1e20*/  FMUL.FTZ R16, R25, R16 ;  /* 0x0000001019107220 */ /* 0x000fe40000410000 */
[----:B------:R-:W-:Y:S01]  /*1e30*/  ISETP.NE.U32.AND P0, PT, R8, RZ, PT ;  /* 0x000000ff0800720c */ /* 0x000fe20003f05070 */
[----:B------:R-:W-:Y:S01]  /*1e40*/  FMUL.FTZ R26, R0, R3 ;  /* 0x00000003001a7220 */ /* 0x000fe20000410000 */
[----:B------:R-:W-:-:S04]  /*1e50*/  FMUL.FTZ R7, R16, R7 ;  /* 0x0000000710077220 */ /* 0x000fc80000410000 */
[----:B------:R-:W-:-:S05]  /*1e60*/  FMUL.FTZ R27, R24, R7 ;  /* 0x00000007181b7220 */ /* 0x000fca0000410000 */
[----:B------:R-:W-:Y:S02]  /*1e70*/  F2FP.F16.F32.PACK_AB R27, RZ, R27 ;  /* 0x0000001bff1b723e */ /* 0x000fe400000000ff */
        /* <DEDUP_REMOVED lines=24> */
.L_x_79:
[----:B------:R-:W0:Y:S01]  /*2000*/  LDCU.64 UR62, c[0x0][0x390] ;  /* 0x00007200ff3e77ac */ /* 0x000e220008000a00 */
[----:B------:R-:W-:Y:S01]  /*2010*/  IMAD.MOV.U32 R7, RZ, RZ, R14 ;  /* 0x000000ffff077224 */ /* 0x000fe200078e000e */
[----:B------:R-:W-:Y:S02]  /*2020*/  MOV R0, R20 ;  /* 0x0000001400007202 */ /* 0x000fe40000000f00 */
[----:B------:R-:W-:Y:S02]  /*2030*/  MOV R6, 0x2070 ;  /* 0x0000207000067802 */ /* 0x000fe40000000f00 */
[----:B0-----:R-:W-:Y:S01]  /*2040*/  MOV R3, UR62 ;  /* 0x0000003e00037c02 */ /* 0x001fe20008000f00 */
[----:B------:R-:W-:-:S07]  /*2050*/  IMAD.U32 R2, RZ, RZ, UR63 ;  /* 0x0000003fff027e24 */ /* 0x000fce000f8e00ff */
        /* <DEDUP_REMOVED lines=15> */
.L_x_80:
[----:B------:R-:W-:Y:S05]  /*2150*/  BSYNC.RECONVERGENT B1 ;  /* 0x0000000000017941 */ /* 0x000fea0003800200 */
.L_x_78:
[----:B------:R-:W-:Y:S01]  /*2160*/  IMAD R13, R2, UR10, RZ ;  /* 0x0000000a020d7c24 */ /* 0x000fe2000f8e02ff */
[----:B------:R-:W-:Y:S01]  /*2170*/  BSSY.RECONVERGENT B1, `(.L_x_81) ;  /* 0x000003a000017945 */ /* 0x000fe20003800200 */
[----:B------:R-:W-:Y:S01]  /*2180*/  IMAD.WIDE.U32 R2, R0, UR10, RZ ;  /* 0x0000000a00027c25 */ /* 0x000fe2000f8e00ff */
[----:B------:R-:W-:-:S03]  /*2190*/  F2FP.F16.F32.PACK_AB R26, RZ, R26 ;  /* 0x0000001aff1a723e */ /* 0x000fc600000000ff */
        /* <DEDUP_REMOVED lines=36> */
.L_x_82:
        /* <DEDUP_REMOVED lines=19> */
.L_x_83:
[----:B------:R-:W-:Y:S05]  /*2510*/  BSYNC.RECONVERGENT B1 ;  /* 0x0000000000017941 */ /* 0x000fea0003800200 */
.L_x_81:
        /* <DEDUP_REMOVED lines=41> */
.L_x_85:
[----:B------:R-:W0:Y:S01]  /*27b0*/  LDCU.64 UR62, c[0x0][0x390] ;  /* 0x00007200ff3e77ac */ /* 0x000e220008000a00 */
[----:B------:R-:W-:Y:S01]  /*27c0*/  MOV R7, R18 ;  /* 0x0000001200077202 */ /* 0x000fe20000000f00 */
[----:B------:R-:W-:Y:S01]  /*27d0*/  IMAD.MOV.U32 R0, RZ, RZ, R19 ;  /* 0x000000ffff007224 */ /* 0x000fe200078e0013 */
[----:B------:R-:W-:Y:S01]  /*27e0*/  MOV R6, 0x2820 ;  /* 0x0000282000067802 */ /* 0x000fe20000000f00 */
[----:B0-----:R-:W-:Y:S01]  /*27f0*/  IMAD.U32 R3, RZ, RZ, UR62 ;  /* 0x0000003eff037e24 */ /* 0x001fe2000f8e00ff */
[----:B------:R-:W-:-:S07]  /*2800*/  MOV R2, UR63 ;  /* 0x0000003f00027c02 */ /* 0x000fce0008000f00 */
[----:B------:R-:W-:Y:S05]  /*2810*/  CALL.REL.NOINC `($__internal_2_$__cuda_sm20_div_s64) ;  /* 0x0000001000447944 */ /* 0x000fea0003c00000 */
        /* <DEDUP_REMOVED lines=10> */
.L_x_86:
[----:B------:R-:W-:Y:S05]  /*28c0*/  BSYNC.RECONVERGENT B1 ;  /* 0x0000000000017941 */ /* 0x000fea0003800200 */
.L_x_84:
        /* <DEDUP_REMOVED lines=40> */
.L_x_88:
        /* <DEDUP_REMOVED lines=21> */
.L_x_89:
[----:B------:R-:W-:Y:S05]  /*2ca0*/  BSYNC.RECONVERGENT B1 ;  /* 0x0000000000017941 */ /* 0x000fea0003800200 */
.L_x_87:
        /* <DEDUP_REMOVED lines=38> */
.L_x_91:
[----:B------:R-:W1:Y:S01]  /*2f10*/  LDCU.64 UR62, c[0x0][0x530] ;  /* 0x0000a600ff3e77ac */ /* 0x000e620008000a00 */
[----:B------:R-:W-:Y:S01]  /*2f20*/  MOV R7, R16 ;  /* 0x0000001000077202 */ /* 0x000fe20000000f00 */
[----:B------:R-:W-:Y:S01]  /*2f30*/  IMAD.MOV.U32 R0, RZ, RZ, R17 ;  /* 0x000000ffff007224 */ /* 0x000fe200078e0011 */
[----:B------:R-:W-:Y:S01]  /*2f40*/  MOV R6, 0x2f80 ;  /* 0x00002f8000067802 */ /* 0x000fe20000000f00 */
[----:B-1----:R-:W-:Y:S01]  /*2f50*/  IMAD.U32 R3, RZ, RZ, UR62 ;  /* 0x0000003eff037e24 */ /* 0x002fe2000f8e00ff */
[----:B------:R-:W-:-:S07]  /*2f60*/  MOV R2, UR63 ;  /* 0x0000003f00027c02 */ /* 0x000fce0008000f00 */
[----:B0-----:R-:W-:Y:S05]  /*2f70*/  CALL.REL.NOINC `($__internal_2_$__cuda_sm20_div_s64) ;  /* 0x00000008006c7944 */ /* 0x001fea0003c00000 */
        /* <DEDUP_REMOVED lines=14> */
.L_x_92:
[----:B------:R-:W-:Y:S05]  /*3060*/  BSYNC.RECONVERGENT B1 ;  /* 0x0000000000017941 */ /* 0x000fea0003800200 */
.L_x_90:
[----:B------:R-:W-:Y:S01]  /*3070*/  IMAD R13, R0, UR14, RZ ;  /* 0x0000000e000d7c24 */ /* 0x000fe2000f8e02ff */
[----:B------:R-:W-:Y:S01]  /*3080*/  LOP3.LUT R3, R19, R3, RZ, 0xfc, !PT ;  /* 0x0000000313037212 */ /* 0x000fe200078efcff */
[----:B------:R-:W-:-:S04]  /*3090*/  IMAD.WIDE.U32 R10, R16, UR14, RZ ;  /* 0x0000000e100a7c25 */ /* 0x000fc8000f8e00ff */
[----:B------:R-:W-:Y:S01]  /*30a0*/  FMUL.FTZ R14, R25, R24 ;  /* 0x00000018190e7220 */ /* 0x000fe20000410000 */
[----:B------:R-:W-:Y:S01]  /*30b0*/  BSSY.RECONVERGENT B1, `(.L_x_93) ;  /* 0x0000037000017945 */ /* 0x000fe20003800200 */
[----:B------:R-:W-:Y:S02]  /*30c0*/  IMAD R13, R16, UR15, R13 ;  /* 0x0000000f100d7c24 */ /* 0x000fe4000f8e020d */
[----:B------:R-:W-:Y:S01]  /*30d0*/  IMAD R9, R9, UR12, RZ ;  /* 0x0000000c09097c24 */ /* 0x000fe2000f8e02ff */
[----:B------:R-:W-:Y:S01]  /*30e0*/  F2FP.F16.F32.PACK_AB R14, RZ, R14 ;  /* 0x0000000eff0e723e */ /* 0x000fe200000000ff */
        /* <DEDUP_REMOVED lines=32> */
.L_x_94:
        /* <DEDUP_REMOVED lines=19> */
.L_x_95:
[----:B------:R-:W-:Y:S05]  /*3420*/  BSYNC.RECONVERGENT B1 ;  /* 0x0000000000017941 */ /* 0x000fea0003800200 */
.L_x_93:
[----:B------:R-:W-:Y:S01]  /*3430*/  IMAD R0, R0, UR14, RZ ;  /* 0x0000000e00007c24 */ /* 0x000fe2000f8e02ff */
[----:B------:R-:W-:Y:S01]  /*3440*/  PRMT R6, R14, 0x7610, R6 ;  /* 0x000076100e067816 */ /* 0x000fe20000000006 */
[C---:B------:R-:W-:Y:S01]  /*3450*/  IMAD.WIDE.U32 R2, R7.reuse, UR14, RZ ;  /* 0x0000000e07027c25 */ /* 0x040fe2000f8e00ff */
[----:B------:R-:W-:Y:S01]  /*3460*/  BSSY.RECONVERGENT B1, `(.L_x_96) ;  /* 0x0000037000017945 */ /* 0x000fe20003800200 */
[----:B------:R-:W-:Y:S02]  /*3470*/  F2FP.F16.F32.PACK_AB R14, RZ, R29 ;  /* 0x0000001dff0e723e */ /* 0x000fe400000000ff */
        /* <DEDUP_REMOVED lines=13> */
[----:B------:R-:W-:Y:S01]  /*3550*/  ISETP.NE.U32.AND P2, PT, RZ, UR61, PT ;  /* 0x0000003dff007c0c */ /* 0x000fe2000bf45070 */
[----:B------:R-:W-:-:S06]  /*3560*/  IMAD.MOV.U32 R9, RZ, RZ, RZ ;  /* 0x000000ffff097224 */ /* 0x000fcc00078e00ff */
        /* <DEDUP_REMOVED lines=15> */
[----:B------:R-:W-:-:S04]  /*3660*/  @!P2 LOP3.LUT R8, RZ, UR61, RZ, 0x33, !PT ;  /* 0x0000003dff08ac12 */ /* 0x000fc8000f8e33ff */
[----:B------:R-:W-:-:S05]  /*3670*/  IADD3 R0, PT, PT, -R8, RZ, RZ ;  /* 0x000000ff08007210 */ /* 0x000fca0007ffe1ff */
[----:B------:R-:W-:Y:S01]  /*3680*/  IMAD R0, R0, UR61, R5 ;  /* 0x0000003d00007c24 */ /* 0x000fe2000f8e0205 */
[----:B------:R-:W-:Y:S06]  /*3690*/  BRA `(.L_x_98) ;  /* 0x00000000004c7947 */ /* 0x000fec0003800000 */
.L_x_97:
[----:B------:R-:W2:Y:S01]  /*36a0*/  LDCU.64 UR62, c[0x0][0x870] ;  /* 0x00010e00ff3e77ac */ /* 0x000ea20008000a00 */
[----:B------:R-:W-:Y:S02]  /*36b0*/  MOV R7, R5 ;  /* 0x0000000500077202 */ /* 0x000fe40000000f00 */
[----:B------:R-:W-:Y:S02]  /*36c0*/  MOV R0, R4 ;  /* 0x0000000400007202 */ /* 0x000fe40000000f00 */
[----:B-1----:R-:W-:Y:S02]  /*36d0*/  MOV R6, 0x3710 ;  /* 0x0000371000067802 */ /* 0x002fe40000000f00 */
[----:B--2---:R-:W-:Y:S01]  /*36e0*/  MOV R3, UR62 ;  /* 0x0000003e00037c02 */ /* 0x004fe20008000f00 */
[----:B------:R-:W-:-:S07]  /*36f0*/  IMAD.U32 R2, RZ, RZ, UR63 ;  /* 0x0000003fff027e24 */ /* 0x000fce000f8e00ff */
[----:B0-----:R-:W-:Y:S05]  /*3700*/  CALL.REL.NOINC `($__internal_2_$__cuda_sm20_div_s64) ;  /* 0x0000000000887944 */ /* 0x001fea0003c00000 */
[----:B------:R-:W-:Y:S01]  /*3710*/  IADD3 R7, P0, PT, RZ, -R9, RZ ;  /* 0x80000009ff077210 */ /* 0x000fe20007f1e0ff */
[----:B------:R-:W-:Y:S01]  /*3720*/  IMAD.MOV.U32 R2, RZ, RZ, R5 ;  /* 0x000000ffff027224 */ /* 0x000fe200078e0005 */
[----:B------:R-:W-:Y:S02]  /*3730*/  MOV R3, R4 ;  /* 0x0000000400037202 */ /* 0x000fe40000000f00 */
[-C--:B------:R-:W-:Y:S02]  /*3740*/  IADD3.X R0, PT, PT, RZ, ~R8.reuse, RZ, P0, !PT ;  /* 0x80000008ff007210 */ /* 0x080fe400007fe4ff */
[----:B------:R-:W-:Y:S01]  /*3750*/  LOP3.LUT R9, R9, R8, RZ, 0x3c, !PT ;  /* 0x0000000809097212 */ /* 0x000fe200078e3cff */
[----:B------:R-:W-:-:S03]  /*3760*/  IMAD.WIDE.U32 R2, R7, UR46, R2 ;  /* 0x0000002e07027c25 */ /* 0x000fc6000f8e0002 */
[----:B------:R-:W-:Y:S01]  /*3770*/  LOP3.LUT R8, R9, R8, RZ, 0x3c, !PT ;  /* 0x0000000809087212 */ /* 0x000fe200078e3cff */
[----:B------:R-:W-:-:S03]  /*3780*/  IMAD R0, R0, UR46, RZ ;  /* 0x0000002e00007c24 */ /* 0x000fc6000f8e02ff */
[----:B------:R-:W-:Y:S01]  /*3790*/  LOP3.LUT R9, R9, R8, RZ, 0x3c, !PT ;  /* 0x0000000809097212 */ /* 0x000fe200078e3cff */
[----:B------:R-:W-:Y:S01]  /*37a0*/  IMAD R7, R7, UR47, R0 ;  /* 0x0000002f07077c24 */ /* 0x000fe2000f8e0200 */
[----:B------:R-:W-:-:S03]  /*37b0*/  MOV R0, R2 ;  /* 0x0000000200007202 */ /* 0x000fc60000000f00 */
[----:B------:R-:W-:-:S07]  /*37c0*/  IMAD.IADD R2, R3, 0x1, R7 ;  /* 0x0000000103027824 */ /* 0x000fce00078e0207 */
.L_x_98:
[----:B------:R-:W-:Y:S05]  /*37d0*/  BSYNC.RECONVERGENT B1 ;  /* 0x0000000000017941 */ /* 0x000fea0003800200 */
.L_x_96:
        /* <DEDUP_REMOVED lines=8> */
[----:B------:R-:W-:-:S05]  /*3860*/  IMAD.WIDE.U32 R8, R8, UR20, R2 ;  /* 0x0000001408087c25 */ /* 0x000fca000f8e0002 */
[----:B------:R-:W-:Y:S02]  /*3870*/  IADD3 R3, PT, PT, R9, R7, RZ ;  /* 0x0000000709037210 */ /* 0x000fe40007ffe0ff */
[----:B------:R-:W-:-:S04]  /*3880*/  LEA R2, P0, R8, UR48, 0x1 ;  /* 0x0000003008027c11 */ /* 0x000fc8000f8008ff */
[----:B------:R-:W-:Y:S01]  /*3890*/  LEA.HI.X R3, R8, UR49, R3, 0x1, P0 ;  /* 0x0000003108037c11 */ /* 0x000fe200080f0c03 */
[----:B-1----:R-:W-:-:S04]  /*38a0*/  IMAD R0, R0, UR62, RZ ;  /* 0x0000003e00007c24 */ /* 0x002fc8000f8e02ff */
[----:B------:R1:W-:Y:S01]  /*38b0*/  STG.E.U16 desc[UR24][R2.64], R14 ;  /* 0x0000000e02007986 */ /* 0x0003e2000c101518 */
[----:B------:R-:W-:-:S05]  /*38c0*/  IADD3 R5, P0, PT, R0, R5, RZ ;  /* 0x0000000500057210 */ /* 0x000fca0007f1e0ff */
[----:B------:R-:W-:Y:S01]  /*38d0*/  IMAD.X R4, RZ, RZ, R4, P0 ;  /* 0x000000ffff047224 */ /* 0x000fe200000e0604 */
[----:B------:R-:W-:-:S04]  /*38e0*/  ISETP.GE.U32.AND P0, PT, R5, UR40, PT ;  /* 0x0000002805007c0c */ /* 0x000fc8000bf06070 */
[----:B------:R-:W-:-:S13]  /*38f0*/  ISETP.GE.AND.EX P0, PT, R4, UR41, PT, P0 ;  /* 0x0000002904007c0c */ /* 0x000fda000bf06300 */
[----:B-1----:R-:W-:Y:S05]  /*3900*/  @!P0 BRA `(.L_x_99) ;  /* 0xffffffc800608947 */ /* 0x002fea000383ffff */
[----:B------:R-:W-:Y:S05]  /*3910*/  BSYNC.RECONVERGENT B0 ;  /* 0x0000000000007941 */ /* 0x000fea0003800200 */
.L_x_56:
[----:B------:R-:W-:Y:S05]  /*3920*/  EXIT ;  /* 0x000000000000794d */ /* 0x000fea0003800000 */
        .weak           $__internal_2_$__cuda_sm20_div_s64
        .type           $__internal_2_$__cuda_sm20_div_s64,@function
        .size           $__internal_2_$__cuda_sm20_div_s64,(.L_x_1328 - $__internal_2_$__cuda_sm20_div_s64)
$__internal_2_$__cuda_sm20_div_s64:
[-C--:B------:R-:W-:Y:S02]  /*3930*/  IADD3 R8, P1, PT, RZ, -R3.reuse, RZ ;  /* 0x80000003ff087210 */ /* 0x080fe40007f3e0ff */
[----:B------:R-:W-:Y:S02]  /*3940*/  ISETP.GE.AND P0, PT, R2, RZ, PT ;  /* 0x000000ff0200720c */ /* 0x000fe40003f06270 */
[-C--:B------:R-:W-:Y:S02]  /*3950*/  IADD3.X R9, PT, PT, RZ, ~R2.reuse, RZ, P1, !PT ;  /* 0x80000002ff097210 */ /* 0x080fe40000ffe4ff */
[----:B------:R-:W-:Y:S02]  /*3960*/  SEL R8, R8, R3, !P0 ;  /* 0x0000000308087207 */ /* 0x000fe40004000000 */
[----:B------:R-:W-:Y:S02]  /*3970*/  SEL R9, R9, R2, !P0 ;  /* 0x0000000209097207 */ /* 0x000fe40004000000 */
[----:B------:R-:W-:-:S02]  /*3980*/  ISETP.GE.AND P3, PT, R0, RZ, PT ;  /* 0x000000ff0000720c */ /* 0x000fc40003f66270 */
        /* <DEDUP_REMOVED lines=76> */
[----:B------:R-:W-:Y:S06]  /*3e50*/  RET.REL.NODEC R6 `(_ZN2at6native38_GLOBAL__N__9a469cfd_6_RNN_cu_eca79a6d6kernel17gru_cell_backwardIN3c104HalfEflLi2EEEvNS_4cuda6detail10TensorInfoIT_T1_EESB_SB_SB_SB_SA_SA_) ;  /* 0xffffffc006687950 */ /* 0x000fec0003c3ffff */
.L_x_100:
        /* <DEDUP_REMOVED lines=10> */
.L_x_1328:


//--------------------- .text._ZN2at6native38_GLOBAL__N__9a469cfd_6_RNN_cu_eca79a6d6kernel17gru_cell_backwardIN3c104HalfEflLi1EEEvNS_4cuda6detail10TensorInfoIT_T1_EESB_SB_SB_SB_SA_SA_ --------------------------
	.section	.text._ZN2at6native38_GLOBAL__N__9a469cfd_6_RNN_cu_eca79a6d6kernel17gru_cell_backwardIN3c104HalfEflLi1EEEvNS_4cuda6detail10TensorInfoIT_T1_EESB_SB_SB_SB_SA_SA_,"ax",@progbits
	.align	128
.text._ZN2at6native38_GLOBAL__N__9a469cfd_6_RNN_cu_eca79a6d6kernel17gru_cell_backwardIN3c104HalfEflLi1EEEvNS_4cuda6detail10TensorInfoIT_T1_EESB_SB_SB_SB_SA_SA_:
        .type           _ZN2at6native38_GLOBAL__N__9a469cfd_6_RNN_cu_eca79a6d6kernel17gru_cell_backwardIN3c104HalfEflLi1EEEvNS_4cuda6detail10TensorInfoIT_T1_EESB_SB_SB_SB_SA_SA_,@function
        .size           _ZN2at6native38_GLOBAL__N__9a469cfd_6_RNN_cu_eca79a6d6kernel17gru_cell_backwardIN3c104HalfEflLi1EEEvNS_4cuda6detail10TensorInfoIT_T1_EESB_SB_SB_SB_SA_SA_,(.L_x_1330 - _ZN2at6native38_GLOBAL__N__9a469cfd_6_RNN_cu_eca79a6d6kernel17gru_cell_backwardIN3c104HalfEflLi1EEEvNS_4cuda6detail10TensorInfoIT_T1_EESB_SB_SB_SB_SA_SA_)
        .other          _ZN2at6native38_GLOBAL__N__9a469cfd_6_RNN_cu_eca79a6d6kernel17gru_cell_backwardIN3c104HalfEflLi1EEEvNS_4cuda6detail10TensorInfoIT_T1_EESB_SB_SB_SB_SA_SA_,@"STO_CUDA_ENTRY STV_DEFAULT"
_ZN2at6native38_GLOBAL__N__9a469cfd_6_RNN_cu_eca79a6d6kernel17gru_cell_backwardIN3c104HalfEflLi1EEEvNS_4cuda6detail10TensorInfoIT_T1_EESB_SB_SB_SB_SA_SA_:
        /* <DEDUP_REMOVED lines=44> */
.L_x_105:
        /* <DEDUP_REMOVED lines=29> */
.L_x_103:
[----:B------:R-:W-:-:S07]  /*0490*/  MOV R16, 0x4b0 ;  /* 0x000004b000107802 */ /* 0x000fce0000000f00 */
[----:B0---4-:R-:W-:Y:S05]  /*04a0*/  CALL.REL.NOINC `($__internal_3_$__cuda_sm20_div_s64) ;  /* 0x0000000800807944 */ /* 0x011fea0003c00000 */
        /* <DEDUP_REMOVED lines=12> */
.L_x_104:
[----:B0---4-:R-:W-:Y:S05]  /*0570*/  BSYNC.RECONVERGENT B1 ;  /* 0x0000000000017941 */ /* 0x011fea0003800200 */
.L_x_102:
        /* <DEDUP_REMOVED lines=21> */
[----:B------:R0:W2:Y:S01]  /*06d0*/  LDG.E.U16 R10, desc[UR6][R24.64] ;  /* 0x00000006180a7981 */ /* 0x0000a2000c1e1500 */
[----:B------:R-:W-:Y:S01]  /*06e0*/  IADD3.X R17, PT, PT, R17, R26, RZ, P0, !PT ;  /* 0x0000001a11117210 */ /* 0x000fe200007fe4ff */
[----:B------:R-:W-:Y:S01]  /*06f0*/  IMAD.IADD R19, R19, 0x1, R21 ;  /* 0x0000000113137824 */ /* 0x000fe200078e0215 */
[----:B------:R-:W-:-:S04]  /*0700*/  LEA R22, P0, R18, UR18, 0x1 ;  /* 0x0000001212167c11 */ /* 0x000fc8000f8008ff */
[----:B------:R-:W-:Y:S01]  /*0710*/  LEA.HI.X R23, R18, UR19, R19, 0x1, P0 ;  /* 0x0000001312177c11 */ /* 0x000fe200080f0c13 */
[----:B------:R-:W-:-:S04]  /*0720*/  IMAD R19, R17, UR16, RZ ;  /* 0x0000001011137c24 */ /* 0x000fc8000f8e02ff */
[C---:B------:R-:W-:Y:S01]  /*0730*/  IMAD R21, R28.reuse, UR17, R19 ;  /* 0x000000111c157c24 */ /* 0x040fe2000f8e0213 */
[----:B------:R-:W3:Y:S01]  /*0740*/  LDG.E.U16 R22, desc[UR6][R22.64] ;  /* 0x0000000616167981 */ /* 0x000ee2000c1e1500 */
[----:B------:R-:W-:-:S05]  /*0750*/  IMAD.WIDE.U32 R18, R28, UR16, RZ ;  /* 0x000000101c127c25 */ /* 0x000fca000f8e00ff */
[----:B------:R-:W-:Y:S02]  /*0760*/  IADD3 R19, PT, PT, R19, R21, RZ ;  /* 0x0000001513137210 */ /* 0x000fe40007ffe0ff */
        /* <DEDUP_REMOVED lines=16> */
[----:B------:R-:W5:Y:S03]  /*0870*/  LDG.E.U16 R24, desc[UR6][R24.64] ;  /* 0x0000000618187981 */ /* 0x000f66000c1e1500 */
[----:B------:R-:W-:Y:S02]  /*0880*/  IADD3 R19, PT, PT, R19, R27, RZ ;  /* 0x0000001b13137210 */ /* 0x000fe40007ffe0ff */
        /* <DEDUP_REMOVED lines=9> */
[----:B------:R-:W-:Y:S01]  /*0920*/  IADD3.X R7, PT, PT, R7, R6, RZ, P2, !PT ;  /* 0x0000000607077210 */ /* 0x000fe200017fe4ff */
[----:B--2---:R-:W-:Y:S02]  /*0930*/  HADD2.F32 R10, -RZ, R10.H0_H0 ;  /* 0x2000000aff0a7230 */ /* 0x004fe40000004100 */
[----:B---3--:R-:W-:-:S05]  /*0940*/  HADD2.F32 R22, -RZ, R22.H0_H0 ;  /* 0x20000016ff167230 */ /* 0x008fca0000004100 */
[----:B------:R-:W-:Y:S01]  /*0950*/  FADD.FTZ R28, -R22, 1 ;  /* 0x3f800000161c7421 */ /* 0x000fe20000010100 */
[----:B----4-:R-:W-:-:S05]  /*0960*/  HADD2.F32 R17, -RZ, R17.H0_H0 ;  /* 0x20000011ff117230 */ /* 0x010fca0000004100 */
[----:B------:R-:W-:Y:S01]  /*0970*/  FFMA.FTZ R18, -R17, R17, 1 ;  /* 0x3f80000011127423 */ /* 0x000fe20000010111 */
[----:B-----5:R-:W-:Y:S01]  /*0980*/  HADD2.F32 R27, -RZ, R24.H0_H0 ;  /* 0x20000018ff1b7230 */ /* 0x020fe20000004100 */
[----:B------:R-:W-:-:S04]  /*0990*/  IADD3 R24, PT, PT, R15, R19, RZ ;  /* 0x000000130f187210 */ /* 0x000fc80007ffe0ff */
[----:B------:R-:W-:Y:S01]  /*09a0*/  FADD.FTZ R16, R27, -R17 ;  /* 0x800000111b107221 */ /* 0x000fe20000010000 */
[----:B------:R-:W-:Y:S02]  /*09b0*/  HADD2.F32 R23, -RZ, R23.H0_H0 ;  /* 0x20000017ff177230 */ /* 0x000fe40000004100 */
[----:B------:R-:W-:-:S03]  /*09c0*/  HADD2.F32 R20, -RZ, R20.H0_H0 ;  /* 0x20000014ff147230 */ /* 0x000fc60000004100 */
[----:B------:R-:W-:-:S04]  /*09d0*/  FMUL.FTZ R29, R23, R28 ;  /* 0x0000001c171d7220 */ /* 0x000fc80000410000 */
[----:B------:R-:W-:Y:S01]  /*09e0*/  FMUL.FTZ R25, R29, R18 ;  /* 0x000000121d197220 */ /* 0x000fe20000410000 */
[----:B------:R-:W-:Y:S01]  /*09f0*/  FADD.FTZ R17, -R10, 1 ;  /* 0x3f8000000a117421 */ /* 0x000fe20000010100 */
[----:B------:R-:W-:Y:S02]  /*0a00*/  FMUL.FTZ R9, R23, R16 ;  /* 0x0000001017097220 */ /* 0x000fe40000410000 */
[----:B------:R-:W-:Y:S01]  /*0a10*/  FMUL.FTZ R20, R25, R20 ;  /* 0x0000001419147220 */ /* 0x000fe20000410000 */
[----:B------:R-:W-:Y:S02]  /*0a20*/  IMAD R19, R24, UR20, RZ ;  /* 0x0000001418137c24 */ /* 0x000fe4000f8e02ff */
[----:B------:R-:W-:Y:S01]  /*0a30*/  FMUL.FTZ R9, R9, R28 ;  /* 0x0000001c09097220 */ /* 0x000fe20000410000 */
[----:B------:R-:W-:Y:S01]  /*0a40*/  FMUL.FTZ R17, R20, R17 ;  /* 0x0000001114117220 */ /* 0x000fe20000410000 */
[----:B------:R-:W-:Y:S02]  /*0a50*/  IMAD R19, R14, UR21, R19 ;  /* 0x000000150e137c24 */ /* 0x000fe4000f8e0213 */
[----:B------:R-:W-:Y:S01]  /*0a60*/  FMUL.FTZ R15, R22, R9 ;  /* 0x00000009160f7220 */ /* 0x000fe20000410000 */
[----:B------:R-:W-:Y:S01]  /*0a70*/  FMUL.FTZ R18, R10, R17 ;  /* 0x000000110a127220 */ /* 0x000fe20000410000 */
[C---:B------:R-:W-:Y:S01]  /*0a80*/  IMAD.WIDE.U32 R16, R14.reuse, UR20, RZ ;  /* 0x000000140e107c25 */ /* 0x040fe2000f8e00ff */
[----:B------:R-:W-:-:S03]  /*0a90*/  IADD3 R9, P1, PT, R14, R11, RZ ;  /* 0x0000000b0e097210 */ /* 0x000fc60007f3e0ff */
[----:B------:R-:W-:Y:S01]  /*0aa0*/  F2FP.F16.F32.PACK_AB R15, R15, R18 ;  /* 0x000000120f0f723e */ /* 0x000fe200000000ff */
[----:B------:R-:W-:Y:S01]  /*0ab0*/  IMAD.IADD R17, R17, 0x1, R19 ;  /* 0x0000000111117824 */ /* 0x000fe200078e0213 */
[----:B------:R-:W-:Y:S02]  /*0ac0*/  LEA R18, P0, R16, UR22, 0x1 ;  /* 0x0000001610127c11 */ /* 0x000fe4000f8008ff */
[----:B------:R-:W-:Y:S02]  /*0ad0*/  IADD3.X R27, PT, PT, R24, R26, RZ, P1, !PT ;  /* 0x0000001a181b7210 */ /* 0x000fe40000ffe4ff */
[----:B------:R-:W-:-:S03]  /*0ae0*/  LEA.HI.X R19, R16, UR23, R17, 0x1, P0 ;  /* 0x0000001710137c11 */ /* 0x000fc600080f0c11 */
[----:B------:R-:W-:-:S04]  /*0af0*/  IMAD R16, R27, UR20, RZ ;  /* 0x000000141b107c24 */ /* 0x000fc8000f8e02ff */
[C---:B------:R-:W-:Y:S02]  /*0b00*/  IMAD R21, R9.reuse, UR21, R16 ;  /* 0x0000001509157c24 */ /* 0x040fe4000f8e0210 */
[----:B------:R-:W-:-:S05]  /*0b10*/  IMAD.WIDE.U32 R16, R9, UR20, RZ ;  /* 0x0000001409107c25 */ /* 0x000fca000f8e00ff */
[----:B------:R-:W-:Y:S02]  /*0b20*/  IADD3 R17, PT, PT, R17, R21, RZ ;  /* 0x0000001511117210 */ /* 0x000fe40007ffe0ff */
[----:B------:R-:W-:-:S04]  /*0b30*/  LEA R20, P0, R16, UR22, 0x1 ;  /* 0x0000001610147c11 */ /* 0x000fc8000f8008ff */
[----:B------:R-:W-:Y:S01]  /*0b40*/  LEA.HI.X R21, R16, UR23, R17, 0x1, P0 ;  /* 0x0000001710157c11 */ /* 0x000fe200080f0c11 */
[----:B------:R-:W-:Y:S01]  /*0b50*/  IMAD R17, R24, UR8, RZ ;  /* 0x0000000818117c24 */ /* 0x000fe2000f8e02ff */
[----:B------:R-:W-:-:S03]  /*0b60*/  IADD3 R11, P0, PT, R9, R11, RZ ;  /* 0x0000000b090b7210 */ /* 0x000fc60007f1e0ff */
[C---:B------:R-:W-:Y:S02]  /*0b70*/  IMAD R29, R14.reuse, UR9, R17 ;  /* 0x000000090e1d7c24 */ /* 0x040fe4000f8e0211 */
[----:B------:R-:W-:Y:S01]  /*0b80*/  IMAD.WIDE.U32 R16, R14, UR8, RZ ;  /* 0x000000080e107c25 */ /* 0x000fe2000f8e00ff */
[----:B------:R0:W-:Y:S03]  /*0b90*/  STG.E.U16 desc[UR6][R18.64], R15 ;  /* 0x0000000f12007986 */ /* 0x0001e6000c101506 */
[----:B------:R-:W-:Y:S01]  /*0ba0*/  IMAD.X R26, R27, 0x1, R26, P0 ;  /* 0x000000011b1a7824 */ /* 0x000fe200000e061a */
[----:B------:R-:W-:-:S03]  /*0bb0*/  IADD3 R17, PT, PT, R17, R29, RZ ;  /* 0x0000001d11117210 */ /* 0x000fc60007ffe0ff */
        /* <DEDUP_REMOVED lines=21> */
[----:B------:R-:W-:Y:S02]  /*0d10*/  F2FP.F16.F32.PACK_AB R24, R24, R25 ;  /* 0x000000191818723e */ /* 0x000fe400000000ff */
[--C-:B------:R-:W-:Y:S02]  /*0d20*/  LEA.HI.X R11, R26, UR25, R9.reuse, 0x1, P0 ;  /* 0x000000191a0b7c11 */ /* 0x100fe400080f0c09 */
[----:B------:R-:W-:Y:S02]  /*0d30*/  PRMT R9, R15, 0x7632, R9 ;  /* 0x000076320f097816 */ /* 0x000fe40000000009 */
[----:B------:R-:W-:-:S03]  /*0d40*/  F2FP.F16.F32.PACK_AB R14, RZ, R14 ;  /* 0x0000000eff0e723e */ /* 0x000fc600000000ff */
        /* <DEDUP_REMOVED lines=21> */
.L_x_101:
[----:B------:R-:W-:Y:S05]  /*0ea0*/  EXIT ;  /* 0x000000000000794d */ /* 0x000fea0003800000 */
        .weak           $__internal_3_$__cuda_sm20_div_s64
        .type           $__internal_3_$__cuda_sm20_div_s64,@function
        .size           $__internal_3_$__cuda_sm20_div_s64,(.L_x_1330 - $__internal_3_$__cuda_sm20_div_s64)
$__internal_3_$__cuda_sm20_div_s64:
        /* <DEDUP_REMOVED lines=83> */
[----:B------:R-:W-:Y:S06]  /*13e0*/  RET.REL.NODEC R16 `(_ZN2at6native38_GLOBAL__N__9a469cfd_6_RNN_cu_eca79a6d6kernel17gru_cell_backwardIN3c104HalfEflLi1EEEvNS_4cuda6detail10TensorInfoIT_T1_EESB_SB_SB_SB_SA_SA_) ;  /* 0xffffffec10047950 */ /* 0x000fec0003c3ffff */
.L_x_106:
        /* <DEDUP_REMOVED lines=9> */
.L_x_1330:


//--------------------- .text._ZN2at6native38_GLOBAL__N__9a469cfd_6_RNN_cu_eca79a6d6kernel17gru_cell_backwardIN3c104HalfEfiLi2EEEvNS_4cuda6detail10TensorInfoIT_T1_EESB_SB_SB_SB_SA_SA_ --------------------------
	.section	.text._ZN2at6native38_GLOBAL__N__9a469cfd_6_RNN_cu_eca79a6d6kernel17gru_cell_backwardIN3c104HalfEfiLi2EEEvNS_4cuda6detail10TensorInfoIT_T1_EESB_SB_SB_SB_SA_SA_,"ax",@progbits
	.align	128
.text._ZN2at6native38_GLOBAL__N__9a469cfd_6_RNN_cu_eca79a6d6kernel17gru_cell_backwardIN3c104HalfEfiLi2EEEvNS_4cuda6detail10TensorInfoIT_T1_EESB_SB_SB_SB_SA_SA_:
        .type           _ZN2at6native38_GLOBAL__N__9a469cfd_6_RNN_cu_eca79a6d6kernel17gru_cell_backwardIN3c104HalfEfiLi2EEEvNS_4cuda6detail10TensorInfoIT_T1_EESB_SB_SB_SB_SA_SA_,@function
        .size           _ZN2at6native38_GLOBAL__N__9a469cfd_6_RNN_cu_eca79a6d6kernel17gru_cell_backwardIN3c104HalfEfiLi2EEEvNS_4cuda6detail10TensorInfoIT_T1_EESB_SB_SB_SB_SA_SA_,(.L_x_1332 - _ZN2at6native38_GLOBAL__N__9a469cfd_6_RNN_cu_eca79a6d6kernel17gru_cell_backwardIN3c104HalfEfiLi2EEEvNS_4cuda6detail10TensorInfoIT_T1_EESB_SB_SB_SB_SA_SA_)
        .other          _ZN2at6native38_GLOBAL__N__9a469cfd_6_RNN_cu_eca79a6d6kernel17gru_cell_backwardIN3c104HalfEfiLi2EEEvNS_4cuda6detail10TensorInfoIT_T1_EESB_SB_SB_SB_SA_SA_,@"STO_CUDA_ENTRY STV_DEFAULT"
_ZN2at6native38_GLOBAL__N__9a469cfd_6_RNN_cu_eca79a6d6kernel17gru_cell_backwardIN3c104HalfEfiLi2EEEvNS_4cuda6detail10TensorInfoIT_T1_EESB_SB_SB_SB_SA_SA_:
        /* <DEDUP_REMOVED lines=36> */
.L_x_108:
        /* <DEDUP_REMOVED lines=147> */
[----:B-1----:R-:W-:-:S04]  /*0b70*/  IMAD.WIDE R24, R21, 0x2, R4 ;  /* 0x0000000215187825 */ /* 0x002fc800078e0204 */
[----:B------:R-:W-:Y:S02]  /*0b80*/  IMAD R23, R2, UR11, R23 ;  /* 0x0000000b02177c24 */ /* 0x000fe4000f8e0217 */
[--C-:B------:R-:W-:Y:S01]  /*0b90*/  IMAD.WIDE R26, R27, 0x2, R4.reuse ;  /* 0x000000021b1a7825 */ /* 0x100fe200078e0204 */
[----:B------:R1:W2:Y:S03]  /*0ba0*/  LDG.E.U16 R24, desc[UR6][R24.64] ;  /* 0x0000000618187981 */ /* 0x0002a6000c1e1500 */
[----:B------:R-:W-:Y:S02]  /*0bb0*/  IMAD.WIDE R28, R3, 0x2, R4 ;  /* 0x00000002031c7825 */ /* 0x000fe400078e0204 */
[----:B------:R3:W4:Y:S02]  /*0bc0*/  LDG.E.U16 R3, desc[UR6][R26.64] ;  /* 0x000000061a037981 */ /* 0x000724000c1e1500 */
[----:B0-----:R-:W-:-:S02]  /*0bd0*/  IMAD.WIDE R18, R23, 0x2, R18 ;  /* 0x0000000217127825 */ /* 0x001fc400078e0212 */
[----:B------:R-:W5:Y:S01]  /*0be0*/  LDG.E.U16 R2, desc[UR6][R28.64] ;  /* 0x000000061c027981 */ /* 0x000f62000c1e1500 */
[----:B-1----:R-:W0:Y:S01]  /*0bf0*/  LDC R25, c[0x0][0x464] ;  /* 0x00011900ff197b82 */ /* 0x002e220000000800 */
[----:B------:R-:W-:Y:S02]  /*0c00*/  IMAD R15, R15, UR8, RZ ;  /* 0x000000080f0f7c24 */ /* 0x000fe4000f8e02ff */
[----:B------:R-:W-:Y:S01]  /*0c10*/  IMAD R6, R6, UR8, RZ ;  /* 0x0000000806067c24 */ /* 0x000fe2000f8e02ff */
[----:B------:R1:W5:Y:S01]  /*0c20*/  LDG.E.U16 R23, desc[UR6][R18.64] ;  /* 0x0000000612177981 */ /* 0x000362000c1e1500 */
[----:B------:R-:W-:Y:S02]  /*0c30*/  IMAD R21, R14, UR9, R15 ;  /* 0x000000090e157c24 */ /* 0x000fe4000f8e020f */
[----:B------:R-:W-:Y:S01]  /*0c40*/  IMAD R15, R7, UR9, R6 ;  /* 0x00000009070f7c24 */ /* 0x000fe2000f8e0206 */
[----:B---3--:R-:W1:Y:S01]  /*0c50*/  LDC R27, c[0x0][0x38c] ;  /* 0x0000e300ff1b7b82 */ /* 0x008e620000000800 */
[----:B------:R-:W-:-:S04]  /*0c60*/  IMAD.WIDE R6, R21, 0x2, R4 ;  /* 0x0000000215067825 */ /* 0x000fc800078e0204 */
        /* <DEDUP_REMOVED lines=46> */
[----:B------:R-:W-:Y:S02]  /*0f50*/  IABS R29, R25 ;  /* 0x00000019001d7213 */ /* 0x000fe40000000000 */
[----:B------:R-:W-:-:S04]  /*0f60*/  @!P4 IADD3 R22, PT, PT, R22, 0x1, RZ ;  /* 0x000000011616c810 */ /* 0x000fc80007ffe0ff */
[----:B------:R-:W-:Y:S01]  /*0f70*/  @P3 IADD3 R22, PT, PT, R22, 0x1, RZ ;  /* 0x0000000116163810 */ /* 0x000fe20007ffe0ff */
[----:B--2---:R-:W-:Y:S02]  /*0f80*/  HADD2.F32 R24, -RZ, R24.H0_H0 ;  /* 0x20000018ff187230 */ /* 0x004fe40000004100 */
[----:B----4-:R-:W-:Y:S02]  /*0f90*/  HADD2.F32 R4, -RZ, R3.H0_H0 ;  /* 0x20000003ff047230 */ /* 0x010fe40000004100 */
[----:B-----5:R-:W-:Y:S02]  /*0fa0*/  HADD2.F32 R3, -RZ, R2.H0_H0 ;  /* 0x20000002ff037230 */ /* 0x020fe40000004100 */
[----:B------:R-:W-:Y:S01]  /*0fb0*/  FADD.FTZ R2, -R24, 1 ;  /* 0x3f80000018027421 */ /* 0x000fe20000010100 */
[----:B------:R-:W-:Y:S02]  /*0fc0*/  HADD2.F32 R23, -RZ, R23.H0_H0 ;  /* 0x20000017ff177230 */ /* 0x000fe40000004100 */
[----:B------:R-:W-:Y:S01]  /*0fd0*/  FADD.FTZ R28, R3, -R4 ;  /* 0x80000004031c7221 */ /* 0x000fe20000010000 */
[----:B------:R-:W-:-:S02]  /*0fe0*/  FFMA.FTZ R4, -R4, R4, 1 ;  /* 0x3f80000004047423 */ /* 0x000fc40000010104 */
[C---:B------:R-:W-:Y:S01]  /*0ff0*/  FMUL.FTZ R19, R23.reuse, R2 ;  /* 0x0000000217137220 */ /* 0x040fe20000410000 */
[----:B------:R-:W-:-:S03]  /*1000*/  FMUL.FTZ R3, R23, R28 ;  /* 0x0000001c17037220 */ /* 0x000fc60000410000 */
[----:B------:R-:W-:Y:S01]  /*1010*/  FMUL.FTZ R19, R19, R4 ;  /* 0x0000000413137220 */ /* 0x000fe20000410000 */
[----:B---3--:R-:W-:Y:S02]  /*1020*/  HADD2.F32 R4, -RZ, R7.H0_H0 ;  /* 0x20000007ff047230 */ /* 0x008fe40000004100 */
[----:B------:R-:W-:Y:S02]  /*1030*/  HADD2.F32 R20, -RZ, R20.H0_H0 ;  /* 0x20000014ff147230 */ /* 0x000fe40000004100 */
[----:B------:R-:W-:Y:S01]  /*1040*/  FMUL.FTZ R7, R3, R2 ;  /* 0x0000000203077220 */ /* 0x000fe20000410000 */
[----:B------:R-:W-:Y:S01]  /*1050*/  IADD3 R2, PT, PT, -R5, RZ, RZ ;  /* 0x000000ff05027210 */ /* 0x000fe20007ffe1ff */
        /* <DEDUP_REMOVED lines=12> */
[----:B------:R-:W-:-:S04]  /*1120*/  F2FP.F16.F32.PACK_AB R21, R28, R21 ;  /* 0x000000151c15723e */ /* 0x000fc800000000ff */
        /* <DEDUP_REMOVED lines=12> */
[----:B-1----:R-:W-:-:S03]  /*11f0*/  PRMT R5, R21, 0x7632, R5 ;  /* 0x0000763215057816 */ /* 0x002fc60000000005 */
[----:B0-----:R-:W-:Y:S02]  /*1200*/  VIADD R4, R28, 0xffffffe ;  /* 0x0ffffffe1c047836 */ /* 0x001fe40000000000 */
[----:B------:R0:W-:Y:S01]  /*1210*/  STG.E.U16 desc[UR6][R6.64], R5 ;  /* 0x0000000506007986 */ /* 0x0001e2000c101506 */
[----:B------:R-:W-:Y:S01]  /*1220*/  @!P5 IADD3 R22, PT, PT, -R22, RZ, RZ ;  /* 0x000000ff1616d210 */ /* 0x000fe20007ffe1ff */
[----:B0-----:R-:W0:Y:S03]  /*1230*/  F2I.FTZ.U32.TRUNC.NTZ R5, R4 ;  /* 0x0000000400057305 */ /* 0x001e26000021f000 */
[----:B------:R-:W-:-:S05]  /*1240*/  SEL R26, R26, R22, !P1 ;  /* 0x000000161a1a7207 */ /* 0x000fca0004800000 */
[----:B------:R-:W-:-:S04]  /*1250*/  IMAD.MOV R6, RZ, RZ, -R26 ;  /* 0x000000ffff067224 */ /* 0x000fc800078e0a1a */
[----:B------:R-:W-:Y:S01]  /*1260*/  IMAD R27, R27, R6, R16 ;  /* 0x000000061b1b7224 */ /* 0x000fe200078e0210 */
[----:B0-----:R-:W-:-:S04]  /*1270*/  IADD3 R7, PT, PT, RZ, -R5, RZ ;  /* 0x80000005ff077210 */ /* 0x001fc80007ffe0ff */
[----:B------:R-:W-:Y:S01]  /*1280*/  MOV R6, R7 ;  /* 0x0000000700067202 */ /* 0x000fe20000000f00 */
[----:B------:R-:W-:-:S04]  /*1290*/  IMAD.MOV.U32 R4, RZ, RZ, RZ ;  /* 0x000000ffff047224 */ /* 0x000fc800078e00ff */
[----:B------:R-:W-:Y:S02]  /*12a0*/  IMAD R7, R6, R29, RZ ;  /* 0x0000001d06077224 */ /* 0x000fe400078e02ff */
[----:B------:R-:W0:Y:S02]  /*12b0*/  LDC R6, c[0x0][0x614] ;  /* 0x00018500ff067b82 */ /* 0x000e240000000800 */
[----:B------:R-:W-:-:S04]  /*12c0*/  IMAD.HI.U32 R5, R5, R7, R4 ;  /* 0x0000000705057227 */ /* 0x000fc800078e0004 */
[----:B------:R-:W-:Y:S02]  /*12d0*/  IMAD R27, R27, UR12, RZ ;  /* 0x0000000c1b1b7c24 */ /* 0x000fe4000f8e02ff */
[----:B------:R-:W-:-:S04]  /*12e0*/  IMAD.HI.U32 R4, R5, R14, RZ ;  /* 0x0000000e05047227 */ /* 0x000fc800078e00ff */
[----:B------:R-:W-:Y:S01]  /*12f0*/  IMAD R27, R26, UR13, R27 ;  /* 0x0000000d1a1b7c24 */ /* 0x000fe2000f8e021b */
[----:B------:R-:W-:Y:S01]  /*1300*/  IADD3 R26, PT, PT, -R4, RZ, RZ ;  /* 0x000000ff041a7210 */ /* 0x000fe20007ffe1ff */
        /* <DEDUP_REMOVED lines=13> */
[----:B------:R-:W-:Y:S02]  /*13e0*/  LOP3.LUT R5, R12, R25, RZ, 0x3c, !PT ;  /* 0x000000190c057212 */ /* 0x000fe400078e3cff */
[----:B------:R-:W-:Y:S02]  /*13f0*/  ISETP.GE.U32.AND P3, PT, R26, R29, PT ;  /* 0x0000001d1a00720c */ /* 0x000fe40003f66070 */
[C---:B------:R-:W-:Y:S02]  /*1400*/  ISETP.GT.U32.AND P6, PT, R29.reuse, R14, PT ;  /* 0x0000000e1d00720c */ /* 0x040fe40003fc4070 */
[----:B------:R-:W-:Y:S02]  /*1410*/  ISETP.GT.U32.AND P1, PT, R29, R18, PT ;  /* 0x000000121d00720c */ /* 0x000fe40003f24070 */
[----:B------:R-:W-:-:S02]  /*1420*/  ISETP.GE.AND P2, PT, R5, RZ, PT ;  /* 0x000000ff0500720c */ /* 0x000fc40003f46270 */
[----:B0-----:R-:W-:-:S04]  /*1430*/  IADD3 R26, PT, PT, R17, 0xffffffe, RZ ;  /* 0x0ffffffe111a7810 */ /* 0x001fc80007ffe0ff */
[----:B------:R-:W0:Y:S01]  /*1440*/  F2I.FTZ.U32.TRUNC.NTZ R5, R26 ;  /* 0x0000001a00057305 */ /* 0x000e22000021f000 */
[----:B------:R-:W-:Y:S02]  /*1450*/  @!P4 VIADD R4, R4, 0x1 ;  /* 0x000000010404c836 */ /* 0x000fe40000000000 */
[-C--:B------:R-:W-:Y:S02]  /*1460*/  @!P6 IADD3 R14, PT, PT, R14, -R29.reuse, RZ ;  /* 0x8000001d0e0ee210 */ /* 0x080fe40007ffe0ff */
[-C--:B------:R-:W-:Y:S01]  /*1470*/  @!P1 IADD3 R18, PT, PT, R18, -R29.reuse, RZ ;  /* 0x8000001d12129210 */ /* 0x080fe20007ffe0ff */
[----:B------:R-:W-:Y:S01]  /*1480*/  @P3 VIADD R4, R4, 0x1 ;  /* 0x0000000104043836 */ /* 0x000fe20000000000 */
[-C--:B------:R-:W-:Y:S01]  /*1490*/  ISETP.GE.U32.AND P5, PT, R14, R29.reuse, PT ;  /* 0x0000001d0e00720c */ /* 0x080fe20003fa6070 */
[----:B------:R-:W-:Y:S01]  /*14a0*/  IMAD.WIDE R2, R27, 0x2, R2 ;  /* 0x000000021b027825 */ /* 0x000fe200078e0202 */
[----:B------:R-:W-:Y:S02]  /*14b0*/  ISETP.GE.U32.AND P4, PT, R18, R29, PT ;  /* 0x0000001d1200720c */ /* 0x000fe40003f86070 */
[----:B------:R-:W-:-:S02]  /*14c0*/  LOP3.LUT R14, R15, R25, RZ, 0x3c, !PT ;  /* 0x000000190f0e7212 */ /* 0x000fc400078e3cff */
[----:B------:R-:W-:Y:S02]  /*14d0*/  ISETP.NE.AND P3, PT, R25, RZ, PT ;  /* 0x000000ff1900720c */ /* 0x000fe40003f65270 */
[----:B------:R-:W-:Y:S02]  /*14e0*/  LOP3.LUT R18, RZ, R25, RZ, 0x33, !PT ;  /* 0x00000019ff127212 */ /* 0x000fe400078e33ff */
        /* <DEDUP_REMOVED lines=46> */
[----:B------:R-:W-:Y:S01]  /*17d0*/  F2FP.F16.F32.PACK_AB R20, R20, R19 ;  /* 0x000000131414723e */ /* 0x000fe200000000ff */
[----:B------:R-:W-:Y:S02]  /*17e0*/  IMAD R25, R7, UR15, R22 ;  /* 0x0000000f07197c24 */ /* 0x000fe4000f8e0216 */
[----:B------:R-:W-:Y:S02]  /*17f0*/  IMAD R27, R18, UR15, R27 ;  /* 0x0000000f121b7c24 */ /* 0x000fe4000f8e021b */
[----:B------:R-:W-:Y:S01]  /*1800*/  IMAD R29, R15, UR17, R6 ;  /* 0x000000110f1d7c24 */ /* 0x000fe2000f8e0206 */
[----:B------:R-:W-:Y:S01]  /*1810*/  PRMT R16, R21, 0x7632, R16 ;  /* 0x0000763215107816 */ /* 0x000fe20000000010 */
[----:B0-----:R-:W-:Y:S01]  /*1820*/  IMAD.WIDE R6, R17, 0x2, R4 ;  /* 0x0000000211067825 */ /* 0x001fe200078e0204 */
[----:B------:R-:W-:-:S03]  /*1830*/  PRMT R17, R20, 0x7632, R17 ;  /* 0x0000763214117816 */ /* 0x000fc60000000011 */
[--C-:B------:R-:W-:Y:S01]  /*1840*/  IMAD.WIDE R14, R25, 0x2, R4.reuse ;  /* 0x00000002190e7825 */ /* 0x100fe200078e0204 */
[----:B------:R-:W-:Y:S01]  /*1850*/  F2FP.F16.F32.PACK_AB R23, RZ, R23 ;  /* 0x00000017ff17723e */ /* 0x000fe200000000ff */
        /* <DEDUP_REMOVED lines=11> */
.L_x_107:
[----:B------:R-:W-:Y:S05]  /*1910*/  EXIT ;  /* 0x000000000000794d */ /* 0x000fea0003800000 */
.L_x_109:
        /* <DEDUP_REMOVED lines=14> */
.L_x_1332:


//--------------------- .text._ZN2at6native38_GLOBAL__N__9a469cfd_6_RNN_cu_eca79a6d6kernel17gru_cell_backwardIN3c104HalfEfiLi1EEEvNS_4cuda6detail10TensorInfoIT_T1_EESB_SB_SB_SB_SA_SA_ --------------------------
	.section	.text._ZN2at6native38_GLOBAL__N__9a469cfd_6_RNN_cu_eca79a6d6kernel17gru_cell_backwardIN3c104HalfEfiLi1EEEvNS_4cuda6detail10TensorInfoIT_T1_EESB_SB_SB_SB_SA_SA_,"ax",@progbits
	.align	128
.text._ZN2at6native38_GLOBAL__N__9a469cfd_6_RNN_cu_eca79a6d6kernel17gru_cell_backwardIN3c104HalfEfiLi1EEEvNS_4cuda6detail10TensorInfoIT_T1_EESB_SB_SB_SB_SA_SA_:
        .type           _ZN2at6native38_GLOBAL__N__9a469cfd_6_RNN_cu_eca79a6d6kernel17gru_cell_backwardIN3c104HalfEfiLi1EEEvNS_4cuda6detail10TensorInfoIT_T1_EESB_SB_SB_SB_SA_SA_,@function
        .size           _ZN2at6native38_GLOBAL__N__9a469cfd_6_RNN_cu_eca79a6d6kernel17gru_cell_backwardIN3c104HalfEfiLi1EEEvNS_4cuda6detail10TensorInfoIT_T1_EESB_SB_SB_SB_SA_SA_,(.L_x_1333 - _ZN2at6native38_GLOBAL__N__9a469cfd_6_RNN_cu_eca79a6d6kernel17gru_cell_backwardIN3c104HalfEfiLi1EEEvNS_4cuda6detail10TensorInfoIT_T1_EESB_SB_SB_SB_SA_SA_)
        .other          _ZN2at6native38_GLOBAL__N__9a469cfd_6_RNN_cu_eca79a6d6kernel17gru_cell_backwardIN3c104HalfEfiLi1EEEvNS_4cuda6detail10TensorInfoIT_T1_EESB_SB_SB_SB_SA_SA_,@"STO_CUDA_ENTRY STV_DEFAULT"
_ZN2at6native38_GLOBAL__N__9a469cfd_6_RNN_cu_eca79a6d6kernel17gru_cell_backwardIN3c104HalfEfiLi1EEEvNS_4cuda6detail10TensorInfoIT_T1_EESB_SB_SB_SB_SA_SA_:
        /* <DEDUP_REMOVED lines=36> */
.L_x_110:
        /* <DEDUP_REMOVED lines=36> */
[----:B--2---:R-:W-:Y:S02]  /*0480*/  HADD2.F32 R25, -RZ, R26.H0_H0 ;  /* 0x2000001aff197230 */ /* 0x004fe40000004100 */
[----:B---3--:R-:W-:-:S03]  /*0490*/  HADD2.F32 R26, -RZ, R22.H0_H0 ;  /* 0x20000016ff1a7230 */ /* 0x008fc60000004100 */
[----:B------:R-:W-:Y:S01]  /*04a0*/  FADD.FTZ R27, -R25, 1 ;  /* 0x3f800000191b7421 */ /* 0x000fe20000010100 */
[----:B----4-:R-:W-:-:S05]  /*04b0*/  HADD2.F32 R10, -RZ, R10.H0_H0 ;  /* 0x2000000aff0a7230 */ /* 0x010fca0000004100 */
[----:B------:R-:W-:Y:S01]  /*04c0*/  FADD.FTZ R22, R10, -R26 ;  /* 0x8000001a0a167221 */ /* 0x000fe20000010000 */
[----:B------:R-:W-:Y:S01]  /*04d0*/  FFMA.FTZ R10, -R26, R26, 1 ;  /* 0x3f8000001a0a7423 */ /* 0x000fe2000001011a */
[----:B-----5:R-:W-:Y:S02]  /*04e0*/  HADD2.F32 R24, -RZ, R11.H0_H0 ;  /* 0x2000000bff187230 */ /* 0x020fe40000004100 */
[----:B------:R-:W-:-:S03]  /*04f0*/  IMAD R11, R28, UR5, RZ ;  /* 0x000000051c0b7c24 */ /* 0x000fc6000f8e02ff */
[----:B------:R-:W-:-:S04]  /*0500*/  FMUL.FTZ R26, R24, R27 ;  /* 0x0000001b181a7220 */ /* 0x000fc80000410000 */
[----:B------:R-:W-:Y:S01]  /*0510*/  FMUL.FTZ R26, R26, R10 ;  /* 0x0000000a1a1a7220 */ /* 0x000fe20000410000 */
[----:B------:R-:W-:-:S06]  /*0520*/  IMAD.WIDE R10, R11, 0x2, R12 ;  /* 0x000000020b0a7825 */ /* 0x000fcc00078e020c */
[----:B------:R0:W2:Y:S01]  /*0530*/  LDG.E.U16 R10, desc[UR6][R10.64] ;  /* 0x000000060a0a7981 */ /* 0x0000a2000c1e1500 */
[----:B------:R-:W-:Y:S02]  /*0540*/  HADD2.F32 R23, -RZ, R23.H0_H0 ;  /* 0x20000017ff177230 */ /* 0x000fe40000004100 */
[----:B------:R-:W-:-:S03]  /*0550*/  FMUL.FTZ R22, R24, R22 ;  /* 0x0000001618167220 */ /* 0x000fc60000410000 */
        /* <DEDUP_REMOVED lines=8> */
[----:B------:R-:W-:Y:S02]  /*05e0*/  IMAD R25, R27, UR10, RZ ;  /* 0x0000000a1b197c24 */ /* 0x000fe4000f8e02ff */
[----:B--2---:R-:W-:-:S05]  /*05f0*/  HADD2.F32 R28, -RZ, R10.H0_H0 ;  /* 0x2000000aff1c7230 */ /* 0x004fca0000004100 */
[----:B------:R-:W-:-:S04]  /*0600*/  FMUL.FTZ R28, R26, R28 ;  /* 0x0000001c1a1c7220 */ /* 0x000fc80000410000 */
[----:B------:R-:W-:-:S04]  /*0610*/  FMUL.FTZ R28, R28, R21 ;  /* 0x000000151c1c7220 */ /* 0x000fc80000410000 */
[----:B------:R-:W-:-:S05]  /*0620*/  FMUL.FTZ R21, R23, R28 ;  /* 0x0000001c17157220 */ /* 0x000fca0000410000 */
[----:B------:R-:W-:Y:S01]  /*0630*/  F2FP.F16.F32.PACK_AB R8, R8, R21 ;  /* 0x000000150808723e */ /* 0x000fe200000000ff */
        /* <DEDUP_REMOVED lines=8> */
[----:B------:R-:W-:Y:S01]  /*06c0*/  F2FP.F16.F32.PACK_AB R26, R23, R26 ;  /* 0x0000001a171a723e */ /* 0x000fe200000000ff */
        /* <DEDUP_REMOVED lines=10> */
[----:B--2---:R-:W-:-:S03]  /*0770*/  F2FP.F16.F32.PACK_AB R11, RZ, R24 ;  /* 0x00000018ff0b723e */ /* 0x004fc600000000ff */
        /* <DEDUP_REMOVED lines=10> */
.L_x_111:
        /* <DEDUP_REMOVED lines=14> */
.L_x_1333:


//--------------------- .text._ZN2at6native38_GLOBAL__N__9a469cfd_6_RNN_cu_eca79a6d6kernel17gru_cell_backwardIfflLi2EEEvNS_4cuda6detail10TensorInfoIT_T1_EES9_S9_S9_S9_S8_S8_ --------------------------
	.section	.text._ZN2at6native38_GLOBAL__N__9a469cfd_6_RNN_cu_eca79a6d6kernel17gru_cell_backwardIfflLi2EEEvNS_4cuda6detail10TensorInfoIT_T1_EES9_S9_S9_S9_S8_S8_,"ax",@progbits
	.align	128
.text._ZN2at6native38_GLOBAL__N__9a469cfd_6_RNN_cu_eca79a6d6kernel17gru_cell_backwardIfflLi2EEEvNS_4cuda6detail10TensorInfoIT_T1_EES9_S9_S9_S9_S8_S8_:
        .type           _ZN2at6native38_GLOBAL__N__9a469cfd_6_RNN_cu_eca79a6d6kernel17gru_cell_backwardIfflLi2EEEvNS_4cuda6detail10TensorInfoIT_T1_EES9_S9_S9_S9_S8_S8_,@function
        .size           _ZN2at6native38_GLOBAL__N__9a469cfd_6_RNN_cu_eca79a6d6kernel17gru_cell_backwardIfflLi2EEEvNS_4cuda6detail10TensorInfoIT_T1_EES9_S9_S9_S9_S8_S8_,(.L_x_1334 - _ZN2at6native38_GLOBAL__N__9a469cfd_6_RNN_cu_eca79a6d6kernel17gru_cell_backwardIfflLi2EEEvNS_4cuda6detail10TensorInfoIT_T1_EES9_S9_S9_S9_S8_S8_)
        .other          _ZN2at6native38_GLOBAL__N__9a469cfd_6_RNN_cu_eca79a6d6kernel17gru_cell_backwardIfflLi2EEEvNS_4cuda6detail10TensorInfoIT_T1_EES9_S9_S9_S9_S8_S8_,@"STO_CUDA_ENTRY STV_DEFAULT"
_ZN2at6native38_GLOBAL__N__9a469cfd_6_RNN_cu_eca79a6d6kernel17gru_cell_backwardIfflLi2EEEvNS_4cuda6detail10TensorInfoIT_T1_EES9_S9_S9_S9_S8_S8_:
        /* <DEDUP_REMOVED lines=41> */
.L_x_155:
[----:B------:R-:W-:Y:S01]  /*0290*/  IMAD.U32 R3, RZ, RZ, UR50 ;  /* 0x00000032ff037e24 */ /* 0x000fe2000f8e00ff */
[----:B------:R-:W-:Y:S04]  /*02a0*/  BSSY.RECONVERGENT B1, `(.L_x_113) ;  /* 0x000002f000017945 */ /* 0x000fe80003800200 */
[----:B------:R-:W-:-:S04]  /*02b0*/  LOP3.LUT R4, R2, R3, RZ, 0xfc, !PT ;  /* 0x0000000302047212 */ /* 0x000fc800078efcff */
[----:B------:R-:W-:-:S13]  /*02c0*/  ISETP.NE.U32.AND P0, PT, R4, RZ, PT ;  /* 0x000000ff0400720c */ /* 0x000fda0003f05070 */
[----:B------:R-:W-:Y:S05]  /*02d0*/  @P0 BRA `(.L_x_114) ;  /* 0x0000000000600947 */ /* 0x000fea0003800000 */
[----:B------:R-:W-:Y:S02]  /*02e0*/  MOV R7, UR51 ;  /* 0x0000003300077c02 */ /* 0x000fe40008000f00 */
        /* <DEDUP_REMOVED lines=10> */
[----:B------:R-:W-:-:S04]  /*0390*/  IMAD.HI.U32 R14, R5, R0, RZ ;  /* 0x00000000050e7227 */ /* 0x000fc800078e00ff */
[----:B------:R-:W-:Y:S01]  /*03a0*/  IMAD.MOV.U32 R5, RZ, RZ, RZ ;  /* 0x000000ffff057224 */ /* 0x000fe200078e00ff */
        /* <DEDUP_REMOVED lines=11> */
.L_x_114:
[----:B------:R-:W1:Y:S01]  /*0460*/  LDCU.64 UR62, c[0x0][0xba0] ;  /* 0x00017400ff3e77ac */ /* 0x000e620008000a00 */
[----:B------:R-:W-:Y:S01]  /*0470*/  IMAD.MOV.U32 R26, RZ, RZ, R0 ;  /* 0x000000ffff1a7224 */ /* 0x000fe200078e0000 */
[----:B------:R-:W-:Y:S02]  /*0480*/  MOV R21, R2 ;  /* 0x0000000200157202 */ /* 0x000fe40000000f00 */
[----:B------:R-:W-:Y:S02]  /*0490*/  MOV R3, 0x4d0 ;  /* 0x000004d000037802 */ /* 0x000fe40000000f00 */
[----:B-1----:R-:W-:Y:S01]  /*04a0*/  MOV R11, UR62 ;  /* 0x0000003e000b7c02 */ /* 0x002fe20008000f00 */
[----:B------:R-:W-:-:S07]  /*04b0*/  IMAD.U32 R10, RZ, RZ, UR63 ;  /* 0x0000003fff0a7e24 */ /* 0x000fce000f8e00ff */
[----:B0-----:R-:W-:Y:S05]  /*04c0*/  CALL.REL.NOINC `($__internal_4_$__cuda_sm20_div_s64) ;  /* 0x0000003000687944 */ /* 0x001fea0003c00000 */
[----:B------:R-:W-:Y:S01]  /*04d0*/  IADD3 R8, P0, PT, RZ, -R19, RZ ;  /* 0x80000013ff087210 */ /* 0x000fe20007f1e0ff */
[----:B------:R-:W-:Y:S01]  /*04e0*/  IMAD.U32 R7, RZ, RZ, UR26 ;  /* 0x0000001aff077e24 */ /* 0x000fe2000f8e00ff */
[----:B------:R-:W-:Y:S01]  /*04f0*/  MOV R4, R0 ;  /* 0x0000000000047202 */ /* 0x000fe20000000f00 */
[----:B------:R-:W-:Y:S01]  /*0500*/  IMAD.MOV.U32 R5, RZ, RZ, R2 ;  /* 0x000000ffff057224 */ /* 0x000fe200078e0002 */
[-C--:B------:R-:W-:Y:S01]  /*0510*/  IADD3.X R6, PT, PT, RZ, ~R11.reuse, RZ, P0, !PT ;  /* 0x8000000bff067210 */ /* 0x080fe200007fe4ff */
[----:B------:R-:W-:Y:S01]  /*0520*/  IMAD.U32 R3, RZ, RZ, UR27 ;  /* 0x0000001bff037e24 */ /* 0x000fe2000f8e00ff */
[----:B------:R-:W-:Y:S01]  /*0530*/  MOV R15, R11 ;  /* 0x0000000b000f7202 */ /* 0x000fe20000000f00 */
[----:B------:R-:W-:-:S04]  /*0540*/  IMAD.WIDE.U32 R12, R8, R7, R4 ;  /* 0x00000007080c7225 */ /* 0x000fc800078e0004 */
[----:B------:R-:W-:Y:S02]  /*0550*/  IMAD R6, R6, R7, RZ ;  /* 0x0000000706067224 */ /* 0x000fe400078e02ff */
[----:B------:R-:W-:Y:S02]  /*0560*/  IMAD.MOV.U32 R14, RZ, RZ, R19 ;  /* 0x000000ffff0e7224 */ /* 0x000fe400078e0013 */
[----:B------:R-:W-:-:S05]  /*0570*/  IMAD R5, R8, R3, R6 ;  /* 0x0000000308057224 */ /* 0x000fca00078e0206 */
[----:B------:R-:W-:-:S07]  /*0580*/  IADD3 R5, PT, PT, R13, R5, RZ ;  /* 0x000000050d057210 */ /* 0x000fce0007ffe0ff */
.L_x_115:
[----:B0-----:R-:W-:Y:S05]  /*0590*/  BSYNC.RECONVERGENT B1 ;  /* 0x0000000000017941 */ /* 0x001fea0003800200 */
.L_x_113:
[-C--:B------:R-:W-:Y:S01]  /*05a0*/  IMAD R4, R15, R7.reuse, RZ ;  /* 0x000000070f047224 */ /* 0x080fe200078e02ff */
[----:B------:R-:W-:Y:S01]  /*05b0*/  BSSY.RECONVERGENT B1, `(.L_x_116) ;  /* 0x0000036000017945 */ /* 0x000fe20003800200 */
[----:B------:R-:W-:-:S04]  /*05c0*/  IMAD.WIDE.U32 R16, R14, R7, RZ ;  /* 0x000000070e107225 */ /* 0x000fc800078e00ff */
[----:B------:R-:W-:Y:S01]  /*05d0*/  IMAD R3, R14, R3, R4 ;  /* 0x000000030e037224 */ /* 0x000fe200078e0204 */
[----:B------:R-:W-:Y:S01]  /*05e0*/  MOV R4, R12 ;  /* 0x0000000c00047202 */ /* 0x000fe20000000f00 */
[----:B------:R-:W-:Y:S02]  /*05f0*/  IMAD.U32 R7, RZ, RZ, UR52 ;  /* 0x00000034ff077e24 */ /* 0x000fe4000f8e00ff */
[----:B------:R-:W-:Y:S02]  /*0600*/  IMAD.IADD R3, R17, 0x1, R3 ;  /* 0x0000000111037824 */ /* 0x000fe400078e0203 */
        /* <DEDUP_REMOVED lines=29> */
.L_x_117:
[----:B------:R-:W0:Y:S01]  /*07e0*/  LDCU.64 UR62, c[0x0][0xa10] ;  /* 0x00014200ff3e77ac */ /* 0x000e220008000a00 */
[----:B------:R-:W-:Y:S01]  /*07f0*/  IMAD.MOV.U32 R26, RZ, RZ, R16 ;  /* 0x000000ffff1a7224 */ /* 0x000fe200078e0010 */
[----:B------:R-:W-:Y:S02]  /*0800*/  MOV R21, R6 ;  /* 0x0000000600157202 */ /* 0x000fe40000000f00 */
[----:B------:R-:W-:Y:S02]  /*0810*/  MOV R3, 0x850 ;  /* 0x0000085000037802 */ /* 0x000fe40000000f00 */
[----:B0-----:R-:W-:Y:S01]  /*0820*/  MOV R11, UR62 ;  /* 0x0000003e000b7c02 */ /* 0x001fe20008000f00 */
[----:B------:R-:W-:-:S07]  /*0830*/  IMAD.U32 R10, RZ, RZ, UR63 ;  /* 0x0000003fff0a7e24 */ /* 0x000fce000f8e00ff */
[----:B------:R-:W-:Y:S05]  /*0840*/  CALL.REL.NOINC `($__internal_4_$__cuda_sm20_div_s64) ;  /* 0x0000002c00887944 */ /* 0x000fea0003c00000 */
[----:B------:R-:W-:Y:S01]  /*0850*/  IADD3 R13, P0, PT, RZ, -R19, RZ ;  /* 0x80000013ff0d7210 */ /* 0x000fe20007f1e0ff */
[----:B------:R-:W-:Y:S01]  /*0860*/  IMAD.U32 R3, RZ, RZ, UR28 ;  /* 0x0000001cff037e24 */ /* 0x000fe2000f8e00ff */
[----:B------:R-:W-:Y:S01]  /*0870*/  MOV R8, R16 ;  /* 0x0000001000087202 */ /* 0x000fe20000000f00 */
[----:B------:R-:W-:Y:S01]  /*0880*/  IMAD.MOV.U32 R9, RZ, RZ, R6 ;  /* 0x000000ffff097224 */ /* 0x000fe200078e0006 */
[----:B------:R-:W-:Y:S01]  /*0890*/  IADD3.X R4, PT, PT, RZ, ~R11, RZ, P0, !PT ;  /* 0x8000000bff047210 */ /* 0x000fe200007fe4ff */
[----:B------:R-:W-:Y:S01]  /*08a0*/  IMAD.U32 R7, RZ, RZ, UR29 ;  /* 0x0000001dff077e24 */ /* 0x000fe2000f8e00ff */
[----:B------:R-:W-:Y:S01]  /*08b0*/  MOV R10, R19 ;  /* 0x00000013000a7202 */ /* 0x000fe20000000f00 */
[----:B------:R-:W-:-:S04]  /*08c0*/  IMAD.WIDE.U32 R8, R13, R3, R8 ;  /* 0x000000030d087225 */ /* 0x000fc800078e0008 */
[----:B------:R-:W-:-:S04]  /*08d0*/  IMAD R4, R4, R3, RZ ;  /* 0x0000000304047224 */ /* 0x000fc800078e02ff */
[----:B------:R-:W-:Y:S01]  /*08e0*/  IMAD R13, R13, R7, R4 ;  /* 0x000000070d0d7224 */ /* 0x000fe200078e0204 */
[----:B------:R-:W-:-:S03]  /*08f0*/  MOV R4, R8 ;  /* 0x0000000800047202 */ /* 0x000fc60000000f00 */
[----:B------:R-:W-:-:S07]  /*0900*/  IMAD.IADD R8, R9, 0x1, R13 ;  /* 0x0000000109087824 */ /* 0x000fce00078e020d */
.L_x_118:
[----:B------:R-:W-:Y:S05]  /*0910*/  BSYNC.RECONVERGENT B1 ;  /* 0x0000000000017941 */ /* 0x000fea0003800200 */
.L_x_116:
        /* <DEDUP_REMOVED lines=10> */
[----:B------:R0:W5:Y:S01]  /*09c0*/  LDG.E R4, desc[UR24][R8.64] ;  /* 0x0000001808047981 */ /* 0x000162000c1e1900 */
        /* <DEDUP_REMOVED lines=9> */
[----:B0-----:R-:W-:Y:S02]  /*0a60*/  VIADD R8, R11, 0xffffffe ;  /* 0x0ffffffe0b087836 */ /* 0x001fe40000000000 */
[----:B------:R-:W-:-:S04]  /*0a70*/  IMAD.MOV.U32 R11, RZ, RZ, RZ ;  /* 0x000000ffff0b7224 */ /* 0x000fc800078e00ff */
        /* <DEDUP_REMOVED lines=17> */
.L_x_120:
[----:B------:R-:W0:Y:S01]  /*0b90*/  LDCU.64 UR62, c[0x0][0xa10] ;  /* 0x00014200ff3e77ac */ /* 0x000e220008000a00 */
[----:B------:R-:W-:Y:S01]  /*0ba0*/  MOV R26, R16 ;  /* 0x00000010001a7202 */ /* 0x000fe20000000f00 */
[----:B------:R-:W-:Y:S01]  /*0bb0*/  IMAD.MOV.U32 R21, RZ, RZ, R17 ;  /* 0x000000ffff157224 */ /* 0x000fe200078e0011 */
[----:B------:R-:W-:Y:S01]  /*0bc0*/  MOV R3, 0xc00 ;  /* 0x00000c0000037802 */ /* 0x000fe20000000f00 */
[----:B0-----:R-:W-:Y:S01]  /*0bd0*/  IMAD.U32 R11, RZ, RZ, UR62 ;  /* 0x0000003eff0b7e24 */ /* 0x001fe2000f8e00ff */
[----:B------:R-:W-:-:S07]  /*0be0*/  MOV R10, UR63 ;  /* 0x0000003f000a7c02 */ /* 0x000fce0008000f00 */
[----:B-----5:R-:W-:Y:S05]  /*0bf0*/  CALL.REL.NOINC `($__internal_4_$__cuda_sm20_div_s64) ;  /* 0x00000028009c7944 */ /* 0x020fea0003c00000 */
[----:B------:R-:W-:Y:S02]  /*0c00*/  IADD3 R6, P0, PT, RZ, -R19, RZ ;  /* 0x80000013ff067210 */ /* 0x000fe40007f1e0ff */
[----:B------:R-:W-:Y:S02]  /*0c10*/  MOV R3, UR28 ;  /* 0x0000001c00037c02 */ /* 0x000fe40008000f00 */
[----:B------:R-:W-:Y:S01]  /*0c20*/  MOV R7, UR29 ;  /* 0x0000001d00077c02 */ /* 0x000fe20008000f00 */
[----:B------:R-:W-:-:S04]  /*0c30*/  IMAD.X R8, RZ, RZ, ~R11, P0 ;  /* 0x000000ffff087224 */ /* 0x000fc800000e0e0b */
[-C--:B------:R-:W-:Y:S02]  /*0c40*/  IMAD R10, R8, R3.reuse, RZ ;  /* 0x00000003080a7224 */ /* 0x080fe400078e02ff */
[----:B------:R-:W-:-:S04]  /*0c50*/  IMAD.WIDE.U32 R8, R6, R3, R16 ;  /* 0x0000000306087225 */ /* 0x000fc800078e0010 */
[----:B------:R-:W-:Y:S02]  /*0c60*/  IMAD R13, R6, R7, R10 ;  /* 0x00000007060d7224 */ /* 0x000fe400078e020a */
[----:B------:R-:W-:Y:S02]  /*0c70*/  IMAD.MOV.U32 R6, RZ, RZ, R8 ;  /* 0x000000ffff067224 */ /* 0x000fe400078e0008 */
[----:B------:R-:W-:Y:S01]  /*0c80*/  IMAD.MOV.U32 R10, RZ, RZ, R19 ;  /* 0x000000ffff0a7224 */ /* 0x000fe200078e0013 */
[----:B------:R-:W-:-:S07]  /*0c90*/  IADD3 R8, PT, PT, R13, R9, RZ ;  /* 0x000000090d087210 */ /* 0x000fce0007ffe0ff */
.L_x_121:
[----:B------:R-:W-:Y:S05]  /*0ca0*/  BSYNC.RECONVERGENT B1 ;  /* 0x0000000000017941 */ /* 0x000fea0003800200 */
.L_x_119:
        /* <DEDUP_REMOVED lines=21> */
[----:B0-----:R-:W-:-:S06]  /*0e00*/  IADD3 R11, PT, PT, R9, 0xffffffe, RZ ;  /* 0x0ffffffe090b7810 */ /* 0x001fcc0007ffe0ff */
        /* <DEDUP_REMOVED lines=18> */
.L_x_123:
        /* <DEDUP_REMOVED lines=10> */
[----:B------:R-:W-:Y:S02]  /*0fd0*/  IMAD.X R10, RZ, RZ, ~R11, P0 ;  /* 0x000000ffff0a7224 */ /* 0x000fe400000e0e0b */
[----:B------:R-:W-:-:S04]  /*0fe0*/  IMAD.WIDE.U32 R20, R6, R3, R16 ;  /* 0x0000000306147225 */ /* 0x000fc800078e0010 */
[----:B------:R-:W-:-:S04]  /*0ff0*/  IMAD R10, R10, R3, RZ ;  /* 0x000000030a0a7224 */ /* 0x000fc800078e02ff */
[----:B------:R-:W-:Y:S01]  /*1000*/  IMAD R9, R6, R7, R10 ;  /* 0x0000000706097224 */ /* 0x000fe200078e020a */
[----:B------:R-:W-:-:S03]  /*1010*/  MOV R10, R19 ;  /* 0x00000013000a7202 */ /* 0x000fc60000000f00 */
[----:B------:R-:W-:-:S07]  /*1020*/  IMAD.IADD R6, R9, 0x1, R21 ;  /* 0x0000000109067824 */ /* 0x000fce00078e0215 */
.L_x_124:
[----:B------:R-:W-:Y:S05]  /*1030*/  BSYNC.RECONVERGENT B1 ;  /* 0x0000000000017941 */ /* 0x000fea0003800200 */
.L_x_122:
        /* <DEDUP_REMOVED lines=22> */
[----:B------:R-:W0:Y:S02]  /*11a0*/  F2I.FTZ.U32.TRUNC.NTZ R11, R11 ;  /* 0x0000000b000b7305 */ /* 0x000e24000021f000 */
[----:B0-----:R-:W-:-:S05]  /*11b0*/  IADD3 R10, PT, PT, RZ, -R11, RZ ;  /* 0x8000000bff0a7210 */ /* 0x001fca0007ffe0ff */
[----:B------:R-:W-:Y:S02]  /*11c0*/  IMAD R13, R10, R3, RZ ;  /* 0x000000030a0d7224 */ /* 0x000fe400078e02ff */
[----:B------:R-:W-:-:S04]  /*11d0*/  IMAD.MOV.U32 R10, RZ, RZ, RZ ;  /* 0x000000ffff0a7224 */ /* 0x000fc800078e00ff */
        /* <DEDUP_REMOVED lines=14> */
.L_x_126:
[----:B------:R-:W0:Y:S01]  /*12c0*/  LDCU.64 UR62, c[0x0][0xa10] ;  /* 0x00014200ff3e77ac */ /* 0x000e220008000a00 */
[----:B------:R-:W-:Y:S01]  /*12d0*/  IMAD.MOV.U32 R26, RZ, RZ, R16 ;  /* 0x000000ffff1a7224 */ /* 0x000fe200078e0010 */
[----:B------:R-:W-:Y:S02]  /*12e0*/  MOV R21, R17 ;  /* 0x0000001100157202 */ /* 0x000fe40000000f00 */
[----:B------:R-:W-:Y:S02]  /*12f0*/  MOV R3, 0x1330 ;  /* 0x0000133000037802 */ /* 0x000fe40000000f00 */
[----:B0-----:R-:W-:Y:S01]  /*1300*/  MOV R11, UR62 ;  /* 0x0000003e000b7c02 */ /* 0x001fe20008000f00 */
[----:B------:R-:W-:-:S07]  /*1310*/  IMAD.U32 R10, RZ, RZ, UR63 ;  /* 0x0000003fff0a7e24 */ /* 0x000fce000f8e00ff */
[----:B-----5:R-:W-:Y:S05]  /*1320*/  CALL.REL.NOINC `($__internal_4_$__cuda_sm20_div_s64) ;  /* 0x0000002000d07944 */ /* 0x020fea0003c00000 */
[----:B------:R-:W-:Y:S01]  /*1330*/  IADD3 R10, P0, PT, RZ, -R19, RZ ;  /* 0x80000013ff0a7210 */ /* 0x000fe20007f1e0ff */
[----:B------:R-:W-:Y:S02]  /*1340*/  IMAD.U32 R3, RZ, RZ, UR28 ;  /* 0x0000001cff037e24 */ /* 0x000fe4000f8e00ff */
[----:B------:R-:W-:Y:S01]  /*1350*/  IMAD.U32 R7, RZ, RZ, UR29 ;  /* 0x0000001dff077e24 */ /* 0x000fe2000f8e00ff */
[----:B------:R-:W-:Y:S01]  /*1360*/  IADD3.X R18, PT, PT, RZ, ~R11, RZ, P0, !PT ;  /* 0x8000000bff127210 */ /* 0x000fe200007fe4ff */
[----:B------:R-:W-:-:S04]  /*1370*/  IMAD.WIDE.U32 R20, R10, R3, R16 ;  /* 0x000000030a147225 */ /* 0x000fc800078e0010 */
[----:B------:R-:W-:-:S04]  /*1380*/  IMAD R18, R18, R3, RZ ;  /* 0x0000000312127224 */ /* 0x000fc800078e02ff */
[----:B------:R-:W-:Y:S02]  /*1390*/  IMAD R9, R10, R7, R18 ;  /* 0x000000070a097224 */ /* 0x000fe400078e0212 */
[----:B------:R-:W-:-:S03]  /*13a0*/  IMAD.MOV.U32 R10, RZ, RZ, R19 ;  /* 0x000000ffff0a7224 */ /* 0x000fc600078e0013 */
[----:B------:R-:W-:-:S07]  /*13b0*/  IADD3 R9, PT, PT, R9, R21, RZ ;  /* 0x0000001509097210 */ /* 0x000fce0007ffe0ff */
.L_x_127:
[----:B------:R-:W-:Y:S05]  /*13c0*/  BSYNC.RECONVERGENT B1 ;  /* 0x0000000000017941 */ /* 0x000fea0003800200 */
.L_x_125:
        /* <DEDUP_REMOVED lines=20> */
[----:B0-----:R-:W-:Y:S02]  /*1510*/  IADD3 R11, PT, PT, R7, 0xffffffe, RZ ;  /* 0x0ffffffe070b7810 */ /* 0x001fe40007ffe0ff */
[----:B------:R-:W-:-:S04]  /*1520*/  MOV R7, RZ ;  /* 0x000000ff00077202 */ /* 0x000fc80000000f00 */
[----:B------:R-:W0:Y:S02]  /*1530*/  F2I.FTZ.U32.TRUNC.NTZ R11, R11 ;  /* 0x0000000b000b7305 */ /* 0x000e24000021f000 */
[----:B0-----:R-:W-:-:S04]  /*1540*/  IMAD.MOV R10, RZ, RZ, -R11 ;  /* 0x000000ffff0a7224 */ /* 0x001fc800078e0a0b */
[----:B------:R-:W-:Y:S02]  /*1550*/  IMAD R13, R10, R3, RZ ;  /* 0x000000030a0d7224 */ /* 0x000fe400078e02ff */
[----:B------:R-:W-:-:S05]  /*1560*/  HFMA2 R10, -RZ, RZ, 0, 0 ;  /* 0x00000000ff0a7431 */ /* 0x000fca00000001ff */
[----:B------:R-:W-:-:S06]  /*1570*/  IMAD.HI.U32 R13, R11, R13, R10 ;  /* 0x0000000d0b0d7227 */ /* 0x000fcc00078e000a */
        /* <DEDUP_REMOVED lines=10> */
[----:B------:R-:W-:Y:S02]  /*1620*/  IMAD R3, R3, R11, R16 ;  /* 0x0000000b03037224 */ /* 0x000fe400078e0210 */
[----:B------:R-:W-:Y:S01]  /*1630*/  IMAD.MOV.U32 R11, RZ, RZ, RZ ;  /* 0x000000ffff0b7224 */ /* 0x000fe200078e00ff */
[----:B------:R-:W-:Y:S06]  /*1640*/  BRA `(.L_x_130) ;  /* 0x00000000003c7947 */ /* 0x000fec0003800000 */
.L_x_129:
[----:B------:R-:W0:Y:S01]  /*1650*/  LDCU.64 UR62, c[0x0][0xa10] ;  /* 0x00014200ff3e77ac */ /* 0x000e220008000a00 */
[----:B------:R-:W-:Y:S01]  /*1660*/  MOV R26, R16 ;  /* 0x00000010001a7202 */ /* 0x000fe20000000f00 */
[----:B------:R-:W-:Y:S01]  /*1670*/  IMAD.MOV.U32 R21, RZ, RZ, R17 ;  /* 0x000000ffff157224 */ /* 0x000fe200078e0011 */
[----:B------:R-:W-:Y:S01]  /*1680*/  MOV R3, 0x16c0 ;  /* 0x000016c000037802 */ /* 0x000fe20000000f00 */
[----:B0-----:R-:W-:Y:S01]  /*1690*/  IMAD.U32 R11, RZ, RZ, UR62 ;  /* 0x0000003eff0b7e24 */ /* 0x001fe2000f8e00ff */
[----:B------:R-:W-:-:S07]  /*16a0*/  MOV R10, UR63 ;  /* 0x0000003f000a7c02 */ /* 0x000fce0008000f00 */
[----:B-----5:R-:W-:Y:S05]  /*16b0*/  CALL.REL.NOINC `($__internal_4_$__cuda_sm20_div_s64) ;  /* 0x0000001c00ec7944 */ /* 0x020fea0003c00000 */
[----:B------:R-:W-:-:S04]  /*16c0*/  IADD3 R3, P0, PT, RZ, -R19, RZ ;  /* 0x80000013ff037210 */ /* 0x000fc80007f1e0ff */
[----:B------:R-:W-:Y:S01]  /*16d0*/  IADD3.X R7, PT, PT, RZ, ~R11, RZ, P0, !PT ;  /* 0x8000000bff077210 */ /* 0x000fe200007fe4ff */
[----:B------:R-:W-:-:S04]  /*16e0*/  IMAD.WIDE.U32 R16, R3, UR28, R16 ;  /* 0x0000001c03107c25 */ /* 0x000fc8000f8e0010 */
[----:B------:R-:W-:-:S04]  /*16f0*/  IMAD R10, R7, UR28, RZ ;  /* 0x0000001c070a7c24 */ /* 0x000fc8000f8e02ff */
[----:B------:R-:W-:Y:S02]  /*1700*/  IMAD R7, R3, UR29, R10 ;  /* 0x0000001d03077c24 */ /* 0x000fe4000f8e020a */
[----:B------:R-:W-:Y:S02]  /*1710*/  IMAD.MOV.U32 R3, RZ, RZ, R16 ;  /* 0x000000ffff037224 */ /* 0x000fe400078e0010 */
[----:B------:R-:W-:Y:S01]  /*1720*/  IMAD.MOV.U32 R10, RZ, RZ, R19 ;  /* 0x000000ffff0a7224 */ /* 0x000fe200078e0013 */
[----:B------:R-:W-:-:S07]  /*1730*/  IADD3 R7, PT, PT, R7, R17, RZ ;  /* 0x0000001107077210 */ /* 0x000fce0007ffe0ff */
.L_x_130:
[----:B------:R-:W-:Y:S05]  /*1740*/  BSYNC.RECONVERGENT B1 ;  /* 0x0000000000017941 */ /* 0x000fea0003800200 */
.L_x_128:
        /* <DEDUP_REMOVED lines=11> */
[----:B------:R-:W-:Y:S01]  /*1800*/  LOP3.LUT R3, R2, UR54, RZ, 0xfc, !PT ;  /* 0x0000003602037c12 */ /* 0x000fe2000f8efcff */
[----:B------:R-:W-:Y:S03]  /*1810*/  BSSY.RECONVERGENT B1, `(.L_x_131) ;  /* 0x000002b000017945 */ /* 0x000fe60003800200 */
[----:B------:R-:W-:-:S13]  /*1820*/  ISETP.NE.U32.AND P0, PT, R3, RZ, PT ;  /* 0x000000ff0300720c */ /* 0x000fda0003f05070 */
[----:B0-----:R-:W-:Y:S05]  /*1830*/  @P0 BRA `(.L_x_132) ;  /* 0x00000000005c0947 */ /* 0x001fea0003800000 */
[----:B------:R-:W0:Y:S01]  /*1840*/  I2F.U32.RP R3, UR55 ;  /* 0x0000003700037d06 */ /* 0x000e220008209000 */
[----:B------:R-:W-:-:S07]  /*1850*/  ISETP.NE.U32.AND P2, PT, RZ, UR55, PT ;  /* 0x00000037ff007c0c */ /* 0x000fce000bf45070 */
[----:B0-----:R-:W0:Y:S02]  /*1860*/  MUFU.RCP R3, R3 ;  /* 0x0000000300037308 */ /* 0x001e240000001000 */
[----:B0-----:R-:W-:-:S06]  /*1870*/  IADD3 R10, PT, PT, R3, 0xffffffe, RZ ;  /* 0x0ffffffe030a7810 */ /* 0x001fcc0007ffe0ff */
[----:B------:R0:W1:Y:S02]  /*1880*/  F2I.FTZ.U32.TRUNC.NTZ R11, R10 ;  /* 0x0000000a000b7305 */ /* 0x000064000021f000 */
[----:B0-----:R-:W-:Y:S02]  /*1890*/  HFMA2 R10, -RZ, RZ, 0, 0 ;  /* 0x00000000ff0a7431 */ /* 0x001fe400000001ff */
[----:B-1----:R-:W-:-:S04]  /*18a0*/  IMAD.MOV R13, RZ, RZ, -R11 ;  /* 0x000000ffff0d7224 */ /* 0x002fc800078e0a0b */
[----:B------:R-:W-:-:S04]  /*18b0*/  IMAD R13, R13, UR55, RZ ;  /* 0x000000370d0d7c24 */ /* 0x000fc8000f8e02ff */
[----:B------:R-:W-:Y:S01]  /*18c0*/  IMAD.HI.U32 R11, R11, R13, R10 ;  /* 0x0000000d0b0b7227 */ /* 0x000fe200078e000a */
[----:B------:R-:W-:-:S05]  /*18d0*/  MOV R13, RZ ;  /* 0x000000ff000d7202 */ /* 0x000fca0000000f00 */
[----:B------:R-:W-:-:S04]  /*18e0*/  IMAD.HI.U32 R10, R11, R0, RZ ;  /* 0x000000000b0a7227 */ /* 0x000fc800078e00ff */
[----:B------:R-:W-:-:S04]  /*18f0*/  IMAD.MOV R11, RZ, RZ, -R10 ;  /* 0x000000ffff0b7224 */ /* 0x000fc800078e0a0a */
[----:B------:R-:W-:-:S05]  /*1900*/  IMAD R11, R11, UR55, R0 ;  /* 0x000000370b0b7c24 */ /* 0x000fca000f8e0200 */
[----:B------:R-:W-:-:S13]  /*1910*/  ISETP.GE.U32.AND P0, PT, R11, UR55, PT ;  /* 0x000000370b007c0c */ /* 0x000fda000bf06070 */
[----:B------:R-:W-:Y:S01]  /*1920*/  @P0 IADD3 R11, PT, PT, R11, -UR55, RZ ;  /* 0x800000370b0b0c10 */ /* 0x000fe2000fffe0ff */
[----:B------:R-:W-:-:S03]  /*1930*/  @P0 VIADD R10, R10, 0x1 ;  /* 0x000000010a0a0836 */ /* 0x000fc60000000000 */
[----:B------:R-:W-:Y:S01]  /*1940*/  ISETP.GE.U32.AND P1, PT, R11, UR55, PT ;  /* 0x000000370b007c0c */ /* 0x000fe2000bf26070 */
[----:B------:R-:W-:-:S12]  /*1950*/  IMAD.MOV.U32 R11, RZ, RZ, RZ ;  /* 0x000000ffff0b7224 */ /* 0x000fd800078e00ff */
[----:B------:R-:W-:Y:S02]  /*1960*/  @P1 IADD3 R10, PT, PT, R10, 0x1, RZ ;  /* 0x000000010a0a1810 */ /* 0x000fe40007ffe0ff */
[----:B------:R-:W-:-:S05]  /*1970*/  @!P2 LOP3.LUT R10, RZ, UR55, RZ, 0x33, !PT ;  /* 0x00000037ff0aac12 */ /* 0x000fca000f8e33ff */
[----:B------:R-:W-:-:S04]  /*1980*/  IMAD.MOV R3, RZ, RZ, -R10 ;  /* 0x000000ffff037224 */ /* 0x000fc800078e0a0a */
[----:B------:R-:W-:Y:S01]  /*1990*/  IMAD R3, R3, UR55, R0 ;  /* 0x0000003703037c24 */ /* 0x000fe2000f8e0200 */
[----:B------:R-:W-:Y:S06]  /*19a0*/  BRA `(.L_x_133) ;  /* 0x0000000000447947 */ /* 0x000fec0003800000 */
.L_x_132:
[----:B------:R-:W0:Y:S01]  /*19b0*/  LDCU.64 UR62, c[0x0][0x6d0] ;  /* 0x0000da00ff3e77ac */ /* 0x000e220008000a00 */
[----:B------:R-:W-:Y:S01]  /*19c0*/  MOV R26, R0 ;  /* 0x00000000001a7202 */ /* 0x000fe20000000f00 */
[----:B------:R-:W-:Y:S01]  /*19d0*/  IMAD.MOV.U32 R21, RZ, RZ, R2 ;  /* 0x000000ffff157224 */ /* 0x000fe200078e0002 */
[----:B------:R-:W-:Y:S01]  /*19e0*/  MOV R3, 0x1a20 ;  /* 0x00001a2000037802 */ /* 0x000fe20000000f00 */
[----:B0-----:R-:W-:Y:S01]  /*19f0*/  IMAD.U32 R11, RZ, RZ, UR62 ;  /* 0x0000003eff0b7e24 */ /* 0x001fe2000f8e00ff */
[----:B------:R-:W-:-:S07]  /*1a00*/  MOV R10, UR63 ;  /* 0x0000003f000a7c02 */ /* 0x000fce0008000f00 */
[----:B-----5:R-:W-:Y:S05]  /*1a10*/  CALL.REL.NOINC `($__internal_4_$__cuda_sm20_div_s64) ;  /* 0x0000001c00147944 */ /* 0x020fea0003c00000 */
[----:B------:R-:W-:Y:S01]  /*1a20*/  IADD3 R13, P0, PT, RZ, -R19, RZ ;  /* 0x80000013ff0d7210 */ /* 0x000fe20007f1e0ff */
[----:B------:R-:W-:Y:S01]  /*1a30*/  IMAD.MOV.U32 R16, RZ, RZ, R0 ;  /* 0x000000ffff107224 */ /* 0x000fe200078e0000 */
[----:B------:R-:W-:Y:S01]  /*1a40*/  MOV R17, R2 ;  /* 0x0000000200117202 */ /* 0x000fe20000000f00 */
[----:B------:R-:W-:Y:S01]  /*1a50*/  IMAD.MOV.U32 R10, RZ, RZ, R19 ;  /* 0x000000ffff0a7224 */ /* 0x000fe200078e0013 */
[----:B------:R-:W-:Y:S01]  /*1a60*/  IADD3.X R3, PT, PT, RZ, ~R11, RZ, P0, !PT ;  /* 0x8000000bff037210 */ /* 0x000fe200007fe4ff */
[----:B------:R-:W-:-:S04]  /*1a70*/  IMAD.WIDE.U32 R16, R13, UR42, R16 ;  /* 0x0000002a0d107c25 */ /* 0x000fc8000f8e0010 */
[----:B------:R-:W-:-:S04]  /*1a80*/  IMAD R3, R3, UR42, RZ ;  /* 0x0000002a03037c24 */ /* 0x000fc8000f8e02ff */
[----:B------:R-:W-:Y:S02]  /*1a90*/  IMAD R13, R13, UR43, R3 ;  /* 0x0000002b0d0d7c24 */ /* 0x000fe4000f8e0203 */
[----:B------:R-:W-:-:S03]  /*1aa0*/  IMAD.MOV.U32 R3, RZ, RZ, R16 ;  /* 0x000000ffff037224 */ /* 0x000fc600078e0010 */
[----:B------:R-:W-:-:S07]  /*1ab0*/  IADD3 R13, PT, PT, R17, R13, RZ ;  /* 0x0000000d110d7210 */ /* 0x000fce0007ffe0ff */
.L_x_133:
[----:B------:R-:W-:Y:S05]  /*1ac0*/  BSYNC.RECONVERGENT B1 ;  /* 0x0000000000017941 */ /* 0x000fea0003800200 */
.L_x_131:
        /* <DEDUP_REMOVED lines=10> */
[----:B------:R-:W2:Y:S01]  /*1b70*/  LDG.E R11, desc[UR24][R18.64] ;  /* 0x00000018120b7981 */ /* 0x000ea2000c1e1900 */
[----:B------:R-:W-:Y:S02]  /*1b80*/  IMAD R3, R15, UR26, RZ ;  /* 0x0000001a0f037c24 */ /* 0x000fe4000f8e02ff */
[----:B-----5:R-:W-:Y:S01]  /*1b90*/  FADD.FTZ R10, -R6, R9 ;  /* 0x00000009060a7221 */ /* 0x020fe20000010100 */
[C---:B------:R-:W-:Y:S01]  /*1ba0*/  IMAD.WIDE.U32 R16, R14.reuse, UR26, RZ ;  /* 0x0000001a0e107c25 */ /* 0x040fe2000f8e00ff */
[----:B------:R-:W-:Y:S03]  /*1bb0*/  BSSY.RECONVERGENT B1, `(.L_x_134) ;  /* 0x0000042000017945 */ /* 0x000fe60003800200 */
[----:B------:R-:W-:Y:S02]  /*1bc0*/  IMAD R3, R14, UR27, R3 ;  /* 0x0000001b0e037c24 */ /* 0x000fe4000f8e0203 */
[----:B------:R-:W-:Y:S01]  /*1bd0*/  FADD.FTZ R14, -R8, 1 ;  /* 0x3f800000080e7421 */ /* 0x000fe20000010100 */
[----:B------:R-:W-:-:S02]  /*1be0*/  IMAD.MOV.U32 R13, RZ, RZ, R5 ;  /* 0x000000ffff0d7224 */ /* 0x000fc400078e0005 */
[----:B------:R-:W-:Y:S01]  /*1bf0*/  IADD3 R3, PT, PT, R17, R3, RZ ;  /* 0x0000000311037210 */ /* 0x000fe20007ffe0ff */
[----:B------:R-:W-:-:S04]  /*1c00*/  IMAD.WIDE.U32 R12, R16, 0x3, R12 ;  /* 0x00000003100c7825 */ /* 0x000fc800078e000c */
[----:B------:R-:W-:Y:S01]  /*1c10*/  FFMA.FTZ R16, -R6, R6, 1 ;  /* 0x3f80000006107423 */ /* 0x000fe20000010106 */
[----:B------:R-:W-:Y:S01]  /*1c20*/  IMAD R5, R3, 0x3, RZ ;  /* 0x0000000303057824 */ /* 0x000fe200078e02ff */
[----:B------:R-:W-:-:S03]  /*1c30*/  MOV R3, UR56 ;  /* 0x0000003800037c02 */ /* 0x000fc60008000f00 */
[----:B------:R-:W-:-:S05]  /*1c40*/  IMAD.IADD R5, R13, 0x1, R5 ;  /* 0x000000010d057824 */ /* 0x000fca00078e0205 */
[----:B------:R-:W-:-:S04]  /*1c50*/  LOP3.LUT R9, R5, R3, RZ, 0xfc, !PT ;  /* 0x0000000305097212 */ /* 0x000fc800078efcff */
[----:B------:R-:W-:Y:S01]  /*1c60*/  ISETP.NE.U32.AND P0, PT, R9, RZ, PT ;  /* 0x000000ff0900720c */ /* 0x000fe20003f05070 */
[C---:B--2---:R-:W-:Y:S01]  /*1c70*/  FMUL.FTZ R15, R11.reuse, R14 ;  /* 0x0000000e0b0f7220 */ /* 0x044fe20000410000 */
[----:B------:R-:W-:-:S03]  /*1c80*/  FMUL.FTZ R10, R11, R10 ;  /* 0x0000000a0b0a7220 */ /* 0x000fc60000410000 */
[----:B------:R-:W-:Y:S01]  /*1c90*/  FMUL.FTZ R6, R15, R16 ;  /* 0x000000100f067220 */ /* 0x000fe20000410000 */
[----:B------:R-:W-:Y:S01]  /*1ca0*/  FADD.FTZ R16, -R4, 1 ;  /* 0x3f80000004107421 */ /* 0x000fe20000010100 */
[----:B------:R-:W-:Y:S02]  /*1cb0*/  FMUL.FTZ R9, R10, R14 ;  /* 0x0000000e0a097220 */ /* 0x000fe40000410000 */
[----:B------:R-:W-:-:S04]  /*1cc0*/  FMUL.FTZ R7, R7, R6 ;  /* 0x0000000607077220 */ /* 0x000fc80000410000 */
[----:B------:R-:W-:Y:S01]  /*1cd0*/  FMUL.FTZ R15, R7, R16 ;  /* 0x00000010070f7220 */ /* 0x000fe20000410000 */
[C---:B------:R-:W-:Y:S01]  /*1ce0*/  FMUL.FTZ R7, R8.reuse, R11 ;  /* 0x0000000b08077220 */ /* 0x040fe20000410000 */
[----:B------:R-:W-:Y:S02]  /*1cf0*/  FMUL.FTZ R8, R8, R9 ;  /* 0x0000000908087220 */ /* 0x000fe40000410000 */
[----:B------:R-:W-:Y:S01]  /*1d00*/  FMUL.FTZ R9, R4, R15 ;  /* 0x0000000f04097220 */ /* 0x000fe20000410000 */
[----:B------:R-:W-:Y:S06]  /*1d10*/  @P0 BRA `(.L_x_135) ;  /* 0x0000000000600947 */ /* 0x000fec0003800000 */
        /* <DEDUP_REMOVED lines=24> */
.L_x_135:
        /* <DEDUP_REMOVED lines=12> */
[----:B------:R-:W-:Y:S02]  /*1f60*/  IMAD.U32 R3, RZ, RZ, UR33 ;  /* 0x00000021ff037e24 */ /* 0x000fe4000f8e00ff */
[----:B------:R-:W-:-:S04]  /*1f70*/  IMAD.WIDE.U32 R14, R17, R21, R14 ;  /* 0x00000015110e7225 */ /* 0x000fc800078e000e */
[----:B------:R-:W-:Y:S01]  /*1f80*/  IMAD R10, R10, R21, RZ ;  /* 0x000000150a0a7224 */ /* 0x000fe200078e02ff */
[----:B------:R-:W-:-:S03]  /*1f90*/  MOV R16, R14 ;  /* 0x0000000e00107202 */ /* 0x000fc60000000f00 */
[----:B------:R-:W-:Y:S01]  /*1fa0*/  IMAD R17, R17, R3, R10 ;  /* 0x0000000311117224 */ /* 0x000fe200078e020a */
[----:B------:R-:W-:-:S03]  /*1fb0*/  MOV R10, R19 ;  /* 0x00000013000a7202 */ /* 0x000fc60000000f00 */
[----:B------:R-:W-:-:S07]  /*1fc0*/  IMAD.IADD R14, R15, 0x1, R17 ;  /* 0x000000010f0e7824 */ /* 0x000fce00078e0211 */
.L_x_136:
[----:B------:R-:W-:Y:S05]  /*1fd0*/  BSYNC.RECONVERGENT B1 ;  /* 0x0000000000017941 */ /* 0x000fea0003800200 */
.L_x_134:
        /* <DEDUP_REMOVED lines=10> */
[----:B------:R-:W-:Y:S02]  /*2080*/  LEA.HI.X R11, R14, UR35, R11, 0x2, P0 ;  /* 0x000000230e0b7c11 */ /* 0x000fe400080f140b */
[----:B------:R-:W-:-:S03]  /*2090*/  IADD3 R14, P0, PT, R12, UR26, RZ ;  /* 0x0000001a0c0e7c10 */ /* 0x000fc6000ff1e0ff */
[----:B------:R0:W-:Y:S01]  /*20a0*/  STG.E desc[UR24][R10.64], R9 ;  /* 0x000000090a007986 */ /* 0x0001e2000c101918 */
        /* <DEDUP_REMOVED lines=27> */
.L_x_138:
[----:B------:R-:W0:Y:S01]  /*2260*/  LDCU.64 UR62, c[0x0][0x390] ;  /* 0x00007200ff3e77ac */ /* 0x000e220008000a00 */
[----:B------:R-:W-:Y:S01]  /*2270*/  IMAD.MOV.U32 R26, RZ, RZ, R14 ;  /* 0x000000ffff1a7224 */ /* 0x000fe200078e000e */
[----:B------:R-:W-:Y:S02]  /*2280*/  MOV R21, R15 ;  /* 0x0000000f00157202 */ /* 0x000fe40000000f00 */
[----:B------:R-:W-:Y:S02]  /*2290*/  MOV R3, 0x22d0 ;  /* 0x000022d000037802 */ /* 0x000fe40000000f00 */
[----:B0-----:R-:W-:Y:S01]  /*22a0*/  MOV R11, UR62 ;  /* 0x0000003e000b7c02 */ /* 0x001fe20008000f00 */
[----:B------:R-:W-:-:S07]  /*22b0*/  IMAD.U32 R10, RZ, RZ, UR63 ;  /* 0x0000003fff0a7e24 */ /* 0x000fce000f8e00ff */
[----:B------:R-:W-:Y:S05]  /*22c0*/  CALL.REL.NOINC `($__internal_4_$__cuda_sm20_div_s64) ;  /* 0x0000001000e87944 */ /* 0x000fea0003c00000 */
[----:B------:R-:W-:Y:S02]  /*22d0*/  IADD3 R10, P0, PT, RZ, -R19, RZ ;  /* 0x80000013ff0a7210 */ /* 0x000fe40007f1e0ff */
[----:B------:R-:W-:Y:S02]  /*22e0*/  MOV R21, UR32 ;  /* 0x0000002000157c02 */ /* 0x000fe40008000f00 */
[----:B------:R-:W-:Y:S01]  /*22f0*/  MOV R3, UR33 ;  /* 0x0000002100037c02 */ /* 0x000fe20008000f00 */
[----:B------:R-:W-:-:S04]  /*2300*/  IMAD.X R16, RZ, RZ, ~R11, P0 ;  /* 0x000000ffff107224 */ /* 0x000fc800000e0e0b */
[-C--:B------:R-:W-:Y:S02]  /*2310*/  IMAD R18, R16, R21.reuse, RZ ;  /* 0x0000001510127224 */ /* 0x080fe400078e02ff */
[----:B------:R-:W-:-:S04]  /*2320*/  IMAD.WIDE.U32 R16, R10, R21, R14 ;  /* 0x000000150a107225 */ /* 0x000fc800078e000e */
[----:B------:R-:W-:Y:S01]  /*2330*/  IMAD R23, R10, R3, R18 ;  /* 0x000000030a177224 */ /* 0x000fe200078e0212 */
[----:B------:R-:W-:Y:S02]  /*2340*/  MOV R18, R16 ;  /* 0x0000001000127202 */ /* 0x000fe40000000f00 */
[----:B------:R-:W-:Y:S01]  /*2350*/  MOV R10, R19 ;  /* 0x00000013000a7202 */ /* 0x000fe20000000f00 */
[----:B------:R-:W-:-:S07]  /*2360*/  IMAD.IADD R16, R23, 0x1, R17 ;  /* 0x0000000117107824 */ /* 0x000fce00078e0211 */
.L_x_139:
[----:B------:R-:W-:Y:S05]  /*2370*/  BSYNC.RECONVERGENT B1 ;  /* 0x0000000000017941 */ /* 0x000fea0003800200 */
.L_x_137:
[----:B------:R-:W-:Y:S01]  /*2380*/  IMAD R19, R16, UR10, RZ ;  /* 0x0000000a10137c24 */ /* 0x000fe2000f8e02ff */
[----:B------:R-:W-:Y:S01]  /*2390*/  BSSY.RECONVERGENT B1, `(.L_x_140) ;  /* 0x0000035000017945 */ /* 0x000fe20003800200 */
        /* <DEDUP_REMOVED lines=18> */
[----:B0-----:R-:W-:Y:S01]  /*24c0*/  IADD3 R11, PT, PT, R3, 0xffffffe, RZ ;  /* 0x0ffffffe030b7810 */ /* 0x001fe20007ffe0ff */
[----:B------:R-:W-:-:S05]  /*24d0*/  IMAD.MOV.U32 R3, RZ, RZ, RZ ;  /* 0x000000ffff037224 */ /* 0x000fca00078e00ff */
        /* <DEDUP_REMOVED lines=10> */
[----:B------:R-:W-:Y:S01]  /*2580*/  @P0 IADD3 R18, PT, PT, R18, -R21, RZ ;  /* 0x8000001512120210 */ /* 0x000fe20007ffe0ff */
[----:B------:R-:W-:-:S03]  /*2590*/  @P0 VIADD R10, R10, 0x1 ;  /* 0x000000010a0a0836 */ /* 0x000fc60000000000 */
[----:B------:R-:W-:-:S13]  /*25a0*/  ISETP.GE.U32.AND P1, PT, R18, R21, PT ;  /* 0x000000151200720c */ /* 0x000fda0003f26070 */
[----:B------:R-:W-:Y:S02]  /*25b0*/  @P1 IADD3 R10, PT, PT, R10, 0x1, RZ ;  /* 0x000000010a0a1810 */ /* 0x000fe40007ffe0ff */
[----:B------:R-:W-:-:S04]  /*25c0*/  @!P2 LOP3.LUT R10, RZ, R21, RZ, 0x33, !PT ;  /* 0x00000015ff0aa212 */ /* 0x000fc800078e33ff */
[----:B------:R-:W-:-:S05]  /*25d0*/  IADD3 R20, PT, PT, -R10, RZ, RZ ;  /* 0x000000ff0a147210 */ /* 0x000fca0007ffe1ff */
[----:B------:R-:W-:Y:S01]  /*25e0*/  IMAD R20, R21, R20, R16 ;  /* 0x0000001415147224 */ /* 0x000fe200078e0210 */
[----:B------:R-:W-:Y:S06]  /*25f0*/  BRA `(.L_x_142) ;  /* 0x0000000000387947 */ /* 0x000fec0003800000 */
.L_x_141:
[----:B------:R-:W0:Y:S01]  /*2600*/  LDCU.64 UR62, c[0x0][0x390] ;  /* 0x00007200ff3e77ac */ /* 0x000e220008000a00 */
[----:B------:R-:W-:Y:S02]  /*2610*/  MOV R26, R16 ;  /* 0x00000010001a7202 */ /* 0x000fe40000000f00 */
[----:B------:R-:W-:Y:S02]  /*2620*/  MOV R21, R17 ;  /* 0x0000001100157202 */ /* 0x000fe40000000f00 */
[----:B------:R-:W-:Y:S01]  /*2630*/  MOV R3, 0x2670 ;  /* 0x0000267000037802 */ /* 0x000fe20000000f00 */
[----:B0-----:R-:W-:Y:S01]  /*2640*/  IMAD.U32 R11, RZ, RZ, UR62 ;  /* 0x0000003eff0b7e24 */ /* 0x001fe2000f8e00ff */
[----:B------:R-:W-:-:S07]  /*2650*/  MOV R10, UR63 ;  /* 0x0000003f000a7c02 */ /* 0x000fce0008000f00 */
[----:B------:R-:W-:Y:S05]  /*2660*/  CALL.REL.NOINC `($__internal_4_$__cuda_sm20_div_s64) ;  /* 0x0000001000007944 */ /* 0x000fea0003c00000 */
[----:B------:R-:W-:-:S05]  /*2670*/  IADD3 R3, P0, PT, RZ, -R19, RZ ;  /* 0x80000013ff037210 */ /* 0x000fca0007f1e0ff */
[----:B------:R-:W-:Y:S02]  /*2680*/  IMAD.X R10, RZ, RZ, ~R11, P0 ;  /* 0x000000ffff0a7224 */ /* 0x000fe400000e0e0b */
[----:B------:R-:W-:-:S04]  /*2690*/  IMAD.WIDE.U32 R20, R3, UR32, R16 ;  /* 0x0000002003147c25 */ /* 0x000fc8000f8e0010 */
[----:B------:R-:W-:-:S04]  /*26a0*/  IMAD R10, R10, UR32, RZ ;  /* 0x000000200a0a7c24 */ /* 0x000fc8000f8e02ff */
[----:B------:R-:W-:Y:S01]  /*26b0*/  IMAD R3, R3, UR33, R10 ;  /* 0x0000002103037c24 */ /* 0x000fe2000f8e020a */
[----:B------:R-:W-:-:S04]  /*26c0*/  MOV R10, R19 ;  /* 0x00000013000a7202 */ /* 0x000fc80000000f00 */
[----:B------:R-:W-:-:S07]  /*26d0*/  IADD3 R3, PT, PT, R3, R21, RZ ;  /* 0x0000001503037210 */ /* 0x000fce0007ffe0ff */
.L_x_142:
[----:B------:R-:W-:Y:S05]  /*26e0*/  BSYNC.RECONVERGENT B1 ;  /* 0x0000000000017941 */ /* 0x000fea0003800200 */
.L_x_140:
        /* <DEDUP_REMOVED lines=11> */
[----:B------:R-:W-:-:S03]  /*27a0*/  MOV R3, UR58 ;  /* 0x0000003a00037c02 */ /* 0x000fc60008000f00 */
[----:B------:R0:W-:Y:S01]  /*27b0*/  STG.E desc[UR24][R18.64], R6 ;  /* 0x0000000612007986 */ /* 0x0001e2000c101918 */
[----:B------:R-:W-:-:S04]  /*27c0*/  LOP3.LUT R10, R5, R3, RZ, 0xfc, !PT ;  /* 0x00000003050a7212 */ /* 0x000fc800078efcff */
[----:B------:R-:W-:-:S13]  /*27d0*/  ISETP.NE.U32.AND P0, PT, R10, RZ, PT ;  /* 0x000000ff0a00720c */ /* 0x000fda0003f05070 */
[----:B0-----:R-:W-:Y:S05]  /*27e0*/  @P0 BRA `(.L_x_144) ;  /* 0x0000000000600947 */ /* 0x001fea0003800000 */
[----:B------:R-:W-:-:S04]  /*27f0*/  IMAD.U32 R13, RZ, RZ, UR59 ;  /* 0x0000003bff0d7e24 */ /* 0x000fc8000f8e00ff */
[----:B------:R-:W0:Y:S01]  /*2800*/  I2F.U32.RP R5, R13 ;  /* 0x0000000d00057306 */ /* 0x000e220000209000 */
[----:B------:R-:W-:-:S07]  /*2810*/  ISETP.NE.U32.AND P2, PT, R13, RZ, PT ;  /* 0x000000ff0d00720c */ /* 0x000fce0003f45070 */
[----:B0-----:R-:W0:Y:S02]  /*2820*/  MUFU.RCP R5, R5 ;  /* 0x0000000500057308 */ /* 0x001e240000001000 */
[----:B0-----:R-:W-:Y:S01]  /*2830*/  IADD3 R10, PT, PT, R5, 0xffffffe, RZ ;  /* 0x0ffffffe050a7810 */ /* 0x001fe20007ffe0ff */
[----:B------:R-:W-:-:S05]  /*2840*/  IMAD.MOV.U32 R5, RZ, RZ, RZ ;  /* 0x000000ffff057224 */ /* 0x000fca00078e00ff */
        /* <DEDUP_REMOVED lines=18> */
.L_x_144:
[----:B------:R-:W0:Y:S01]  /*2970*/  LDCU.64 UR62, c[0x0][0x530] ;  /* 0x0000a600ff3e77ac */ /* 0x000e220008000a00 */
[----:B------:R-:W-:Y:S02]  /*2980*/  MOV R26, R12 ;  /* 0x0000000c001a7202 */ /* 0x000fe40000000f00 */
[----:B------:R-:W-:Y:S02]  /*2990*/  MOV R21, R5 ;  /* 0x0000000500157202 */ /* 0x000fe40000000f00 */
[----:B------:R-:W-:Y:S01]  /*29a0*/  MOV R3, 0x29e0 ;  /* 0x000029e000037802 */ /* 0x000fe20000000f00 */
[----:B0-----:R-:W-:Y:S01]  /*29b0*/  IMAD.U32 R11, RZ, RZ, UR62 ;  /* 0x0000003eff0b7e24 */ /* 0x001fe2000f8e00ff */
[----:B------:R-:W-:-:S07]  /*29c0*/  MOV R10, UR63 ;  /* 0x0000003f000a7c02 */ /* 0x000fce0008000f00 */
[----:B------:R-:W-:Y:S05]  /*29d0*/  CALL.REL.NOINC `($__internal_4_$__cuda_sm20_div_s64) ;  /* 0x0000000c00247944 */ /* 0x000fea0003c00000 */
[----:B------:R-:W-:Y:S01]  /*29e0*/  IADD3 R18, P0, PT, RZ, -R19, RZ ;  /* 0x80000013ff127210 */ /* 0x000fe20007f1e0ff */
[----:B------:R-:W-:Y:S01]  /*29f0*/  IMAD.U32 R13, RZ, RZ, UR36 ;  /* 0x00000024ff0d7e24 */ /* 0x000fe2000f8e00ff */
[----:B------:R-:W-:Y:S01]  /*2a00*/  MOV R3, UR37 ;  /* 0x0000002500037c02 */ /* 0x000fe20008000f00 */
[----:B------:R-:W-:Y:S01]  /*2a10*/  IMAD.MOV.U32 R20, RZ, RZ, R12 ;  /* 0x000000ffff147224 */ /* 0x000fe200078e000c */
[----:B------:R-:W-:Y:S02]  /*2a20*/  IADD3.X R10, PT, PT, RZ, ~R11, RZ, P0, !PT ;  /* 0x8000000bff0a7210 */ /* 0x000fe400007fe4ff */
[----:B------:R-:W-:-:S03]  /*2a30*/  MOV R21, R5 ;  /* 0x0000000500157202 */ /* 0x000fc60000000f00 */
[-C--:B------:R-:W-:Y:S02]  /*2a40*/  IMAD R10, R10, R13.reuse, RZ ;  /* 0x0000000d0a0a7224 */ /* 0x080fe400078e02ff */
[----:B------:R-:W-:-:S04]  /*2a50*/  IMAD.WIDE.U32 R20, R18, R13, R20 ;  /* 0x0000000d12147225 */ /* 0x000fc800078e0014 */
[----:B------:R-:W-:Y:S02]  /*2a60*/  IMAD R5, R18, R3, R10 ;  /* 0x0000000312057224 */ /* 0x000fe400078e020a */
[----:B------:R-:W-:-:S03]  /*2a70*/  IMAD.MOV.U32 R10, RZ, RZ, R19 ;  /* 0x000000ffff0a7224 */ /* 0x000fc600078e0013 */
[----:B------:R-:W-:-:S07]  /*2a80*/  IADD3 R5, PT, PT, R21, R5, RZ ;  /* 0x0000000515057210 */ /* 0x000fce0007ffe0ff */
.L_x_145:
[----:B------:R-:W-:Y:S05]  /*2a90*/  BSYNC.RECONVERGENT B1 ;  /* 0x0000000000017941 */ /* 0x000fea0003800200 */
.L_x_143:
[----:B------:R-:W-:Y:S01]  /*2aa0*/  IMAD R5, R5, UR14, RZ ;  /* 0x0000000e05057c24 */ /* 0x000fe2000f8e02ff */
[----:B------:R-:W-:Y:S01]  /*2ab0*/  BSSY.RECONVERGENT B1, `(.L_x_146) ;  /* 0x0000036000017945 */ /* 0x000fe20003800200 */
[----:B------:R-:W-:-:S04]  /*2ac0*/  IMAD.WIDE.U32 R18, R20, UR14, RZ ;  /* 0x0000000e14127c25 */ /* 0x000fc8000f8e00ff */
[----:B------:R-:W-:Y:S02]  /*2ad0*/  IMAD R5, R20, UR15, R5 ;  /* 0x0000000f14057c24 */ /* 0x000fe4000f8e0205 */
[----:B------:R-:W-:-:S03]  /*2ae0*/  IMAD R11, R11, UR12, RZ ;  /* 0x0000000c0b0b7c24 */ /* 0x000fc6000f8e02ff */
[----:B------:R-:W-:Y:S01]  /*2af0*/  IADD3 R19, PT, PT, R19, R5, RZ ;  /* 0x0000000513137210 */ /* 0x000fe20007ffe0ff */
[C---:B------:R-:W-:Y:S02]  /*2b00*/  IMAD R5, R10.reuse, UR13, R11 ;  /* 0x0000000d0a057c24 */ /* 0x040fe4000f8e020b */
[----:B------:R-:W-:-:S05]  /*2b10*/  IMAD.WIDE.U32 R10, R10, UR12, R18 ;  /* 0x0000000c0a0a7c25 */ /* 0x000fca000f8e0012 */
[----:B------:R-:W-:Y:S02]  /*2b20*/  IADD3 R5, PT, PT, R11, R5, RZ ;  /* 0x000000050b057210 */ /* 0x000fe40007ffe0ff */
[----:B------:R-:W-:-:S04]  /*2b30*/  LEA R18, P0, R10, UR38, 0x2 ;  /* 0x000000260a127c11 */ /* 0x000fc8000f8010ff */
[----:B------:R-:W-:Y:S02]  /*2b40*/  LEA.HI.X R19, R10, UR39, R5, 0x2, P0 ;  /* 0x000000270a137c11 */ /* 0x000fe400080f1405 */
[----:B------:R-:W-:-:S03]  /*2b50*/  LOP3.LUT R5, R15, R3, RZ, 0xfc, !PT ;  /* 0x000000030f057212 */ /* 0x000fc600078efcff */
[----:B------:R0:W-:Y:S01]  /*2b60*/  STG.E desc[UR24][R18.64], R9 ;  /* 0x0000000912007986 */ /* 0x0001e2000c101918 */
        /* <DEDUP_REMOVED lines=9> */
[----:B------:R-:W-:-:S05]  /*2c00*/  HFMA2 R10, -RZ, RZ, 0, 0 ;  /* 0x00000000ff0a7431 */ /* 0x000fca00000001ff */
[----:B------:R-:W-:-:S04]  /*2c10*/  IMAD.HI.U32 R9, R11, R9, R10 ;  /* 0x000000090b097227 */ /* 0x000fc800078e000a */
[----:B------:R-:W-:Y:S02]  /*2c20*/  IMAD.MOV.U32 R11, RZ, RZ, RZ ;  /* 0x000000ffff0b7224 */ /* 0x000fe400078e00ff */
[----:B------:R-:W-:Y:S01]  /*2c30*/  IMAD.HI.U32 R10, R9, R14, RZ ;  /* 0x0000000e090a7227 */ /* 0x000fe200078e00ff */
[----:B------:R-:W-:-:S03]  /*2c40*/  MOV R9, RZ ;  /* 0x000000ff00097202 */ /* 0x000fc60000000f00 */
[----:B------:R-:W-:-:S04]  /*2c50*/  IMAD.MOV R12, RZ, RZ, -R10 ;  /* 0x000000ffff0c7224 */ /* 0x000fc800078e0a0a */
[----:B------:R-:W-:-:S05]  /*2c60*/  IMAD R12, R13, R12, R14 ;  /* 0x0000000c0d0c7224 */ /* 0x000fca00078e020e */
[----:B------:R-:W-:-:S13]  /*2c70*/  ISETP.GE.U32.AND P0, PT, R12, R13, PT ;  /* 0x0000000d0c00720c */ /* 0x000fda0003f06070 */
[-C--:B------:R-:W-:Y:S02]  /*2c80*/  @P0 IADD3 R12, PT, PT, R12, -R13.reuse, RZ ;  /* 0x8000000d0c0c0210 */ /* 0x080fe40007ffe0ff */
[----:B------:R-:W-:Y:S02]  /*2c90*/  @P0 IADD3 R10, PT, PT, R10, 0x1, RZ ;  /* 0x000000010a0a0810 */ /* 0x000fe40007ffe0ff */
[----:B------:R-:W-:-:S13]  /*2ca0*/  ISETP.GE.U32.AND P1, PT, R12, R13, PT ;  /* 0x0000000d0c00720c */ /* 0x000fda0003f26070 */
[----:B------:R-:W-:Y:S01]  /*2cb0*/  @P1 VIADD R10, R10, 0x1 ;  /* 0x000000010a0a1836 */ /* 0x000fe20000000000 */
[----:B------:R-:W-:-:S04]  /*2cc0*/  @!P2 LOP3.LUT R10, RZ, R13, RZ, 0x33, !PT ;  /* 0x0000000dff0aa212 */ /* 0x000fc800078e33ff */
[----:B------:R-:W-:-:S05]  /*2cd0*/  IADD3 R5, PT, PT, -R10, RZ, RZ ;  /* 0x000000ff0a057210 */ /* 0x000fca0007ffe1ff */
[----:B------:R-:W-:Y:S01]  /*2ce0*/  IMAD R5, R13, R5, R14 ;  /* 0x000000050d057224 */ /* 0x000fe200078e020e */
[----:B------:R-:W-:Y:S06]  /*2cf0*/  BRA `(.L_x_148) ;  /* 0x0000000000447947 */ /* 0x000fec0003800000 */
.L_x_147:
[----:B------:R-:W0:Y:S01]  /*2d00*/  LDCU.64 UR62, c[0x0][0x530] ;  /* 0x0000a600ff3e77ac */ /* 0x000e220008000a00 */
[----:B------:R-:W-:Y:S02]  /*2d10*/  MOV R26, R14 ;  /* 0x0000000e001a7202 */ /* 0x000fe40000000f00 */
        /* <DEDUP_REMOVED lines=8> */
[----:B------:R-:W-:Y:S02]  /*2da0*/  IMAD.X R12, RZ, RZ, ~R11, P0 ;  /* 0x000000ffff0c7224 */ /* 0x000fe400000e0e0b */
[----:B------:R-:W-:-:S04]  /*2db0*/  IMAD.WIDE.U32 R14, R10, R13, R14 ;  /* 0x0000000d0a0e7225 */ /* 0x000fc800078e000e */
[----:B------:R-:W-:Y:S01]  /*2dc0*/  IMAD R12, R12, R13, RZ ;  /* 0x0000000d0c0c7224 */ /* 0x000fe200078e02ff */
[----:B------:R-:W-:-:S03]  /*2dd0*/  MOV R5, R14 ;  /* 0x0000000e00057202 */ /* 0x000fc60000000f00 */
[----:B------:R-:W-:Y:S01]  /*2de0*/  IMAD R9, R10, R3, R12 ;  /* 0x000000030a097224 */ /* 0x000fe200078e020c */
[----:B------:R-:W-:-:S03]  /*2df0*/  MOV R10, R19 ;  /* 0x00000013000a7202 */ /* 0x000fc60000000f00 */
[----:B------:R-:W-:-:S07]  /*2e00*/  IMAD.IADD R9, R9, 0x1, R15 ;  /* 0x0000000109097824 */ /* 0x000fce00078e020f */
.L_x_148:
[----:B------:R-:W-:Y:S05]  /*2e10*/  BSYNC.RECONVERGENT B1 ;  /* 0x0000000000017941 */ /* 0x000fea0003800200 */
.L_x_146:
        /* <DEDUP_REMOVED lines=13> */
[----:B------:R0:W-:Y:S10]  /*2ef0*/  STG.E desc[UR24][R14.64], R8 ;  /* 0x000000080e007986 */ /* 0x0001f4000c101918 */
[----:B------:R-:W-:Y:S05]  /*2f00*/  @P0 BRA `(.L_x_150) ;  /* 0x00000000005c0947 */ /* 0x000fea0003800000 */
[----:B------:R-:W1:Y:S01]  /*2f10*/  I2F.U32.RP R3, R13 ;  /* 0x0000000d00037306 */ /* 0x000e620000209000 */
[----:B------:R-:W-:Y:S01]  /*2f20*/  ISETP.NE.U32.AND P2, PT, R13, RZ, PT ;  /* 0x000000ff0d00720c */ /* 0x000fe20003f45070 */
[----:B------:R-:W-:-:S06]  /*2f30*/  HFMA2 R11, -RZ, RZ, 0, 0 ;  /* 0x00000000ff0b7431 */ /* 0x000fcc00000001ff */
[----:B-1----:R-:W1:Y:S02]  /*2f40*/  MUFU.RCP R3, R3 ;  /* 0x0000000300037308 */ /* 0x002e640000001000 */
[----:B-1----:R-:W-:Y:S01]  /*2f50*/  IADD3 R9, PT, PT, R3, 0xffffffe, RZ ;  /* 0x0ffffffe03097810 */ /* 0x002fe20007ffe0ff */
[----:B------:R-:W-:-:S05]  /*2f60*/  IMAD.MOV.U32 R3, RZ, RZ, RZ ;  /* 0x000000ffff037224 */ /* 0x000fca00078e00ff */
[----:B------:R-:W0:Y:S02]  /*2f70*/  F2I.FTZ.U32.TRUNC.NTZ R9, R9 ;  /* 0x0000000900097305 */ /* 0x000e24000021f000 */
[----:B0-----:R-:W-:-:S05]  /*2f80*/  IADD3 R8, PT, PT, RZ, -R9, RZ ;  /* 0x80000009ff087210 */ /* 0x001fca0007ffe0ff */
[----:B------:R-:W-:Y:S02]  /*2f90*/  IMAD R5, R8, R13, RZ ;  /* 0x0000000d08057224 */ /* 0x000fe400078e02ff */
[----:B------:R-:W-:-:S04]  /*2fa0*/  IMAD.MOV.U32 R8, RZ, RZ, RZ ;  /* 0x000000ffff087224 */ /* 0x000fc800078e00ff */
[----:B------:R-:W-:-:S06]  /*2fb0*/  IMAD.HI.U32 R5, R9, R5, R8 ;  /* 0x0000000509057227 */ /* 0x000fcc00078e0008 */
        /* <DEDUP_REMOVED lines=12> */
.L_x_150:
[----:B------:R-:W1:Y:S01]  /*3080*/  LDCU.64 UR62, c[0x0][0x530] ;  /* 0x0000a600ff3e77ac */ /* 0x000e620008000a00 */
[----:B------:R-:W-:Y:S02]  /*3090*/  MOV R26, R16 ;  /* 0x00000010001a7202 */ /* 0x000fe40000000f00 */
[----:B------:R-:W-:Y:S02]  /*30a0*/  MOV R21, R17 ;  /* 0x0000001100157202 */ /* 0x000fe40000000f00 */
[----:B------:R-:W-:Y:S01]  /*30b0*/  MOV R3, 0x30f0 ;  /* 0x000030f000037802 */ /* 0x000fe20000000f00 */
[----:B-1----:R-:W-:Y:S01]  /*30c0*/  IMAD.U32 R11, RZ, RZ, UR62 ;  /* 0x0000003eff0b7e24 */ /* 0x002fe2000f8e00ff */
[----:B------:R-:W-:-:S07]  /*30d0*/  MOV R10, UR63 ;  /* 0x0000003f000a7c02 */ /* 0x000fce0008000f00 */
[----:B0-----:R-:W-:Y:S05]  /*30e0*/  CALL.REL.NOINC `($__internal_4_$__cuda_sm20_div_s64) ;  /* 0x0000000400607944 */ /* 0x001fea0003c00000 */
[----:B------:R-:W-:Y:S02]  /*30f0*/  IADD3 R3, P0, PT, RZ, -R19, RZ ;  /* 0x80000013ff037210 */ /* 0x000fe40007f1e0ff */
[----:B------:R-:W-:Y:S02]  /*3100*/  MOV R8, R16 ;  /* 0x0000001000087202 */ /* 0x000fe40000000f00 */
[----:B------:R-:W-:Y:S01]  /*3110*/  MOV R9, R17 ;  /* 0x0000001100097202 */ /* 0x000fe20000000f00 */
[----:B------:R-:W-:-:S04]  /*3120*/  IMAD.X R5, RZ, RZ, ~R11, P0 ;  /* 0x000000ffff057224 */ /* 0x000fc800000e0e0b */
[----:B------:R-:W-:Y:S02]  /*3130*/  IMAD R10, R5, UR36, RZ ;  /* 0x00000024050a7c24 */ /* 0x000fe4000f8e02ff */
[----:B------:R-:W-:-:S04]  /*3140*/  IMAD.WIDE.U32 R8, R3, UR36, R8 ;  /* 0x0000002403087c25 */ /* 0x000fc8000f8e0008 */
[----:B------:R-:W-:Y:S01]  /*3150*/  IMAD R3, R3, UR37, R10 ;  /* 0x0000002503037c24 */ /* 0x000fe2000f8e020a */
[----:B------:R-:W-:Y:S01]  /*3160*/  MOV R10, R19 ;  /* 0x00000013000a7202 */ /* 0x000fe20000000f00 */
[----:B------:R-:W-:-:S03]  /*3170*/  IMAD.MOV.U32 R13, RZ, RZ, R8 ;  /* 0x000000ffff0d7224 */ /* 0x000fc600078e0008 */
[----:B------:R-:W-:-:S07]  /*3180*/  IADD3 R3, PT, PT, R3, R9, RZ ;  /* 0x0000000903037210 */ /* 0x000fce0007ffe0ff */
.L_x_151:
[----:B------:R-:W-:Y:S05]  /*3190*/  BSYNC.RECONVERGENT B1 ;  /* 0x0000000000017941 */ /* 0x000fea0003800200 */
.L_x_149:
        /* <DEDUP_REMOVED lines=11> */
[----:B------:R-:W-:Y:S01]  /*3250*/  FMUL.FTZ R3, R4, R6 ;  /* 0x0000000604037220 */ /* 0x000fe20000410000 */
[----:B------:R-:W-:-:S04]  /*3260*/  LOP3.LUT R4, R2, UR60, RZ, 0xfc, !PT ;  /* 0x0000003c02047c12 */ /* 0x000fc8000f8efcff */
[----:B------:R0:W-:Y:S01]  /*3270*/  STG.E desc[UR24][R8.64], R3 ;  /* 0x0000000308007986 */ /* 0x0001e2000c101918 */
[----:B------:R-:W-:-:S13]  /*3280*/  ISETP.NE.U32.AND P0, PT, R4, RZ, PT ;  /* 0x000000ff0400720c */ /* 0x000fda0003f05070 */
[----:B0-----:R-:W-:Y:S05]  /*3290*/  @P0 BRA `(.L_x_153) ;  /* 0x0000000000580947 */ /* 0x001fea0003800000 */
[----:B------:R-:W0:Y:S01]  /*32a0*/  I2F.U32.RP R3, UR61 ;  /* 0x0000003d00037d06 */ /* 0x000e220008209000 */
[----:B------:R-:W-:Y:S02]  /*32b0*/  ISETP.NE.U32.AND P2, PT, RZ, UR61, PT ;  /* 0x0000003dff007c0c */ /* 0x000fe4000bf45070 */
[----:B------:R-:W-:-:S05]  /*32c0*/  MOV R11, RZ ;  /* 0x000000ff000b7202 */ /* 0x000fca0000000f00 */
[----:B0-----:R-:W0:Y:S02]  /*32d0*/  MUFU.RCP R3, R3 ;  /* 0x0000000300037308 */ /* 0x001e240000001000 */
[----:B0-----:R-:W-:-:S06]  /*32e0*/  IADD3 R4, PT, PT, R3, 0xffffffe, RZ ;  /* 0x0ffffffe03047810 */ /* 0x001fcc0007ffe0ff */
[----:B------:R0:W1:Y:S02]  /*32f0*/  F2I.FTZ.U32.TRUNC.NTZ R5, R4 ;  /* 0x0000000400057305 */ /* 0x000064000021f000 */
[----:B0-----:R-:W-:Y:S02]  /*3300*/  HFMA2 R4, -RZ, RZ, 0, 0 ;  /* 0x00000000ff047431 */ /* 0x001fe400000001ff */
[----:B-1----:R-:W-:-:S04]  /*3310*/  IMAD.MOV R9, RZ, RZ, -R5 ;  /* 0x000000ffff097224 */ /* 0x002fc800078e0a05 */
[----:B------:R-:W-:-:S04]  /*3320*/  IMAD R9, R9, UR61, RZ ;  /* 0x0000003d09097c24 */ /* 0x000fc8000f8e02ff */
[----:B------:R-:W-:-:S06]  /*3330*/  IMAD.HI.U32 R5, R5, R9, R4 ;  /* 0x0000000905057227 */ /* 0x000fcc00078e0004 */
[----:B------:R-:W-:-:S05]  /*3340*/  IMAD.HI.U32 R10, R5, R0, RZ ;  /* 0x00000000050a7227 */ /* 0x000fca00078e00ff */
[----:B------:R-:W-:-:S05]  /*3350*/  IADD3 R5, PT, PT, -R10, RZ, RZ ;  /* 0x000000ff0a057210 */ /* 0x000fca0007ffe1ff */
[----:B------:R-:W-:-:S05]  /*3360*/  IMAD R5, R5, UR61, R0 ;  /* 0x0000003d05057c24 */ /* 0x000fca000f8e0200 */
[----:B------:R-:W-:-:S13]  /*3370*/  ISETP.GE.U32.AND P0, PT, R5, UR61, PT ;  /* 0x0000003d05007c0c */ /* 0x000fda000bf06070 */
[----:B------:R-:W-:Y:S01]  /*3380*/  @P0 VIADD R5, R5, -UR61 ;  /* 0x8000003d05050c36 */ /* 0x000fe20008000000 */
[----:B------:R-:W-:-:S04]  /*3390*/  @P0 IADD3 R10, PT, PT, R10, 0x1, RZ ;  /* 0x000000010a0a0810 */ /* 0x000fc80007ffe0ff */
[----:B------:R-:W-:-:S13]  /*33a0*/  ISETP.GE.U32.AND P1, PT, R5, UR61, PT ;  /* 0x0000003d05007c0c */ /* 0x000fda000bf26070 */
[----:B------:R-:W-:Y:S02]  /*33b0*/  @P1 IADD3 R10, PT, PT, R10, 0x1, RZ ;  /* 0x000000010a0a1810 */ /* 0x000fe40007ffe0ff */
[----:B------:R-:W-:-:S05]  /*33c0*/  @!P2 LOP3.LUT R10, RZ, UR61, RZ, 0x33, !PT ;  /* 0x0000003dff0aac12 */ /* 0x000fca000f8e33ff */
[----:B------:R-:W-:-:S04]  /*33d0*/  IMAD.MOV R3, RZ, RZ, -R10 ;  /* 0x000000ffff037224 */ /* 0x000fc800078e0a0a */
[----:B------:R-:W-:Y:S01]  /*33e0*/  IMAD R3, R3, UR61, R0 ;  /* 0x0000003d03037c24 */ /* 0x000fe2000f8e0200 */
[----:B------:R-:W-:Y:S06]  /*33f0*/  BRA `(.L_x_154) ;  /* 0x0000000000447947 */ /* 0x000fec0003800000 */
.L_x_153:
[----:B------:R-:W0:Y:S01]  /*3400*/  LDCU.64 UR62, c[0x0][0x870] ;  /* 0x00010e00ff3e77ac */ /* 0x000e220008000a00 */
[----:B------:R-:W-:Y:S02]  /*3410*/  MOV R26, R0 ;  /* 0x00000000001a7202 */ /* 0x000fe40000000f00 */
[----:B------:R-:W-:Y:S02]  /*3420*/  MOV R21, R2 ;  /* 0x0000000200157202 */ /* 0x000fe40000000f00 */
[----:B------:R-:W-:Y:S01]  /*3430*/  MOV R3, 0x3470 ;  /* 0x0000347000037802 */ /* 0x000fe20000000f00 */
[----:B0-----:R-:W-:Y:S01]  /*3440*/  IMAD.U32 R11, RZ, RZ, UR62 ;  /* 0x0000003eff0b7e24 */ /* 0x001fe2000f8e00ff */
[----:B------:R-:W-:-:S07]  /*3450*/  MOV R10, UR63 ;  /* 0x0000003f000a7c02 */ /* 0x000fce0008000f00 */
[----:B------:R-:W-:Y:S05]  /*3460*/  CALL.REL.NOINC `($__internal_4_$__cuda_sm20_div_s64) ;  /* 0x0000000000807944 */ /* 0x000fea0003c00000 */
[-C--:B------:R-:W-:Y:S02]  /*3470*/  IADD3 R9, P0, PT, RZ, -R19.reuse, RZ ;  /* 0x80000013ff097210 */ /* 0x080fe40007f1e0ff */
[----:B------:R-:W-:Y:S02]  /*3480*/  MOV R4, R0 ;  /* 0x0000000000047202 */ /* 0x000fe40000000f00 */
[----:B------:R-:W-:Y:S01]  /*3490*/  MOV R5, R2 ;  /* 0x0000000200057202 */ /* 0x000fe20000000f00 */
[----:B------:R-:W-:Y:S01]  /*34a0*/  IMAD.X R3, RZ, RZ, ~R11, P0 ;  /* 0x000000ffff037224 */ /* 0x000fe200000e0e0b */
[----:B------:R-:W-:-:S03]  /*34b0*/  MOV R10, R19 ;  /* 0x00000013000a7202 */ /* 0x000fc60000000f00 */
[----:B------:R-:W-:Y:S02]  /*34c0*/  IMAD R3, R3, UR46, RZ ;  /* 0x0000002e03037c24 */ /* 0x000fe4000f8e02ff */
[----:B------:R-:W-:-:S04]  /*34d0*/  IMAD.WIDE.U32 R4, R9, UR46, R4 ;  /* 0x0000002e09047c25 */ /* 0x000fc8000f8e0004 */
[----:B------:R-:W-:Y:S02]  /*34e0*/  IMAD R9, R9, UR47, R3 ;  /* 0x0000002f09097c24 */ /* 0x000fe4000f8e0203 */
[----:B------:R-:W-:-:S03]  /*34f0*/  IMAD.MOV.U32 R3, RZ, RZ, R4 ;  /* 0x000000ffff037224 */ /* 0x000fc600078e0004 */
[----:B------:R-:W-:-:S07]  /*3500*/  IADD3 R4, PT, PT, R5, R9, RZ ;  /* 0x0000000905047210 */ /* 0x000fce0007ffe0ff */
.L_x_154:
[----:B------:R-:W-:Y:S05]  /*3510*/  BSYNC.RECONVERGENT B1 ;  /* 0x0000000000017941 */ /* 0x000fea0003800200 */
.L_x_152:
[----:B------:R-:W-:Y:S01]  /*3520*/  IMAD R6, R4, UR22, RZ ;  /* 0x0000001604067c24 */ /* 0x000fe2000f8e02ff */
[----:B------:R-:W0:Y:S01]  /*3530*/  LDCU UR62, c[0x0][0x370] ;  /* 0x00006e00ff3e77ac */ /* 0x000e220008000800 */
[----:B------:R-:W-:-:S04]  /*3540*/  IMAD.WIDE.U32 R4, R3, UR22, RZ ;  /* 0x0000001603047c25 */ /* 0x000fc8000f8e00ff */
[----:B------:R-:W-:Y:S02]  /*3550*/  IMAD R9, R3, UR23, R6 ;  /* 0x0000001703097c24 */ /* 0x000fe4000f8e0206 */
[----:B------:R-:W0:Y:S01]  /*3560*/  LDC R3, c[0x0][0x360] ;  /* 0x0000d800ff037b82 */ /* 0x000e220000000800 */
[----:B------:R-:W-:Y:S02]  /*3570*/  IMAD R11, R11, UR20, RZ ;  /* 0x000000140b0b7c24 */ /* 0x000fe4000f8e02ff */
[----:B------:R-:W-:Y:S02]  /*3580*/  IMAD.IADD R5, R5, 0x1, R9 ;  /* 0x0000000105057824 */ /* 0x000fe400078e0209 */
[C---:B------:R-:W-:Y:S02]  /*3590*/  IMAD R9, R10.reuse, UR21, R11 ;  /* 0x000000150a097c24 */ /* 0x040fe4000f8e020b */
[----:B------:R-:W-:-:S05]  /*35a0*/  IMAD.WIDE.U32 R10, R10, UR20, R4 ;  /* 0x000000140a0a7c25 */ /* 0x000fca000f8e0004 */
[----:B------:R-:W-:Y:S02]  /*35b0*/  IADD3 R5, PT, PT, R11, R9, RZ ;  /* 0x000000090b057210 */ /* 0x000fe40007ffe0ff */
[----:B------:R-:W-:-:S04]  /*35c0*/  LEA R4, P0, R10, UR48, 0x2 ;  /* 0x000000300a047c11 */ /* 0x000fc8000f8010ff */
[----:B------:R-:W-:-:S05]  /*35d0*/  LEA.HI.X R5, R10, UR49, R5, 0x2, P0 ;  /* 0x000000310a057c11 */ /* 0x000fca00080f1405 */
[----:B------:R1:W-:Y:S01]  /*35e0*/  STG.E desc[UR24][R4.64], R7 ;  /* 0x0000000704007986 */ /* 0x0003e2000c101918 */
[----:B0-----:R-:W-:-:S05]  /*35f0*/  IMAD R3, R3, UR62, RZ ;  /* 0x0000003e03037c24 */ /* 0x001fca000f8e02ff */
[----:B------:R-:W-:-:S04]  /*3600*/  IADD3 R0, P0, PT, R3, R0, RZ ;  /* 0x0000000003007210 */ /* 0x000fc80007f1e0ff */
[----:B------:R-:W-:Y:S02]  /*3610*/  IADD3.X R2, PT, PT, RZ, R2, RZ, P0, !PT ;  /* 0x00000002ff027210 */ /* 0x000fe400007fe4ff */
[----:B------:R-:W-:-:S04]  /*3620*/  ISETP.GE.U32.AND P0, PT, R0, UR40, PT ;  /* 0x0000002800007c0c */ /* 0x000fc8000bf06070 */
[----:B------:R-:W-:-:S13]  /*3630*/  ISETP.GE.AND.EX P0, PT, R2, UR41, PT, P0 ;  /* 0x0000002902007c0c */ /* 0x000fda000bf06300 */
[----:B-1----:R-:W-:Y:S05]  /*3640*/  @!P0 BRA `(.L_x_155) ;  /* 0xffffffcc00108947 */ /* 0x002fea000383ffff */
[----:B------:R-:W-:Y:S05]  /*3650*/  BSYNC.RECONVERGENT B0 ;  /* 0x0000000000007941 */ /* 0x000fea0003800200 */
.L_x_112:
[----:B------:R-:W-:Y:S05]  /*3660*/  EXIT ;  /* 0x000000000000794d */ /* 0x000fea0003800000 */
        .weak           $__internal_4_$__cuda_sm20_div_s64
        .type           $__internal_4_$__cuda_sm20_div_s64,@function
        .size           $__internal_4_$__cuda_sm20_div_s64,(.L_x_1334 - $__internal_4_$__cuda_sm20_div_s64)
$__internal_4_$__cuda_sm20_div_s64:
[-C--:B------:R-:W-:Y:S01]  /*3670*/  IADD3 R18, P1, PT, RZ, -R11.reuse, RZ ;  /* 0x8000000bff127210 */ /* 0x080fe20007f3e0ff */
[----:B------:R-:W-:Y:S01]  /*3680*/  HFMA2 R27, -RZ, RZ, 0, 0 ;  /* 0x00000000ff1b7431 */ /* 0x000fe200000001ff */
        /* <DEDUP_REMOVED lines=11> */
[----:B------:R-:W-:Y:S01]  /*3740*/  IADD3 R23, P0, PT, RZ, -R28, RZ ;  /* 0x8000001cff177210 */ /* 0x000fe20007f1e0ff */
[----:B------:R-:W-:Y:S02]  /*3750*/  IMAD.MOV.U32 R29, RZ, RZ, R24 ;  /* 0x000000ffff1d7224 */ /* 0x000fe400078e0018 */
[----:B------:R-:W-:Y:S02]  /*3760*/  IMAD R22, R25, R18, R22 ;  /* 0x0000001219167224 */ /* 0x000fe400078e0216 */
[----:B------:R-:W-:-:S03]  /*3770*/  IMAD.HI.U32 R28, R24, R23, RZ ;  /* 0x00000017181c7227 */ /* 0x000fc600078e00ff */
[----:B------:R-:W-:-:S05]  /*3780*/  IADD3.X R22, PT, PT, RZ, ~R22, RZ, P0, !PT ;  /* 0x80000016ff167210 */ /* 0x000fca00007fe4ff */
[----:B------:R-:W-:-:S04]  /*3790*/  IMAD.WIDE.U32 R28, P0, R24, R22, R28 ;  /* 0x00000016181c7225 */ /* 0x000fc8000780001c */
[C---:B------:R-:W-:Y:S02]  /*37a0*/  IMAD R20, R25.reuse, R22, RZ ;  /* 0x0000001619147224 */ /* 0x040fe400078e02ff */
[----:B------:R-:W-:-:S04]  /*37b0*/  IMAD.HI.U32 R23, P1, R25, R23, R28 ;  /* 0x0000001719177227 */ /* 0x000fc8000782001c */
[----:B------:R-:W-:Y:S01]  /*37c0*/  IMAD.HI.U32 R22, R25, R22, RZ ;  /* 0x0000001619167227 */ /* 0x000fe200078e00ff */
[----:B------:R-:W-:-:S04]  /*37d0*/  IADD3 R29, P2, PT, R20, R23, RZ ;  /* 0x00000017141d7210 */ /* 0x000fc80007f5e0ff */
[----:B------:R-:W-:Y:S01]  /*37e0*/  IADD3.X R20, PT, PT, R22, R25, RZ, P0, !PT ;  /* 0x0000001916147210 */ /* 0x000fe200007fe4ff */
[C---:B------:R-:W-:Y:S01]  /*37f0*/  IMAD.WIDE.U32 R22, R29.reuse, R18, RZ ;  /* 0x000000121d167225 */ /* 0x040fe200078e00ff */
[----:B------:R-:W-:Y:S02]  /*3800*/  IADD3 R25, P4, PT, RZ, -R26, RZ ;  /* 0x8000001aff197210 */ /* 0x000fe40007f9e0ff */
[----:B------:R-:W-:Y:S01]  /*3810*/  IADD3.X R20, PT, PT, RZ, RZ, R20, P2, P1 ;  /* 0x000000ffff147210 */ /* 0x000fe200017e2414 */
[----:B------:R-:W-:Y:S01]  /*3820*/  IMAD R24, R29, R19, R23 ;  /* 0x000000131d187224 */ /* 0x000fe200078e0217 */
[----:B------:R-:W-:Y:S02]  /*3830*/  IADD3 R22, P0, PT, RZ, -R22, RZ ;  /* 0x80000016ff167210 */ /* 0x000fe40007f1e0ff */
[----:B------:R-:W-:Y:S01]  /*3840*/  SEL R25, R25, R26, !P3 ;  /* 0x0000001a19197207 */ /* 0x000fe20005800000 */
[----:B------:R-:W-:Y:S02]  /*3850*/  IMAD R24, R20, R18, R24 ;  /* 0x0000001214187224 */ /* 0x000fe400078e0218 */
[----:B------:R-:W-:-:S03]  /*3860*/  IMAD.HI.U32 R28, R29, R22, RZ ;  /* 0x000000161d1c7227 */ /* 0x000fc600078e00ff */
[----:B------:R-:W-:-:S05]  /*3870*/  IADD3.X R24, PT, PT, RZ, ~R24, RZ, P0, !PT ;  /* 0x80000018ff187210 */ /* 0x000fca00007fe4ff */
[----:B------:R-:W-:-:S04]  /*3880*/  IMAD.WIDE.U32 R28, P0, R29, R24, R28 ;  /* 0x000000181d1c7225 */ /* 0x000fc8000780001c */
[C---:B------:R-:W-:Y:S02]  /*3890*/  IMAD R23, R20.reuse, R24, RZ ;  /* 0x0000001814177224 */ /* 0x040fe400078e02ff */
[----:B------:R-:W-:-:S04]  /*38a0*/  IMAD.HI.U32 R22, P1, R20, R22, R28 ;  /* 0x0000001614167227 */ /* 0x000fc8000782001c */
[----:B------:R-:W-:Y:S01]  /*38b0*/  IMAD.HI.U32 R24, R20, R24, RZ ;  /* 0x0000001814187227 */ /* 0x000fe200078e00ff */
[----:B------:R-:W-:-:S03]  /*38c0*/  IADD3 R23, P2, PT, R23, R22, RZ ;  /* 0x0000001617177210 */ /* 0x000fc60007f5e0ff */
[----:B------:R-:W-:Y:S01]  /*38d0*/  IMAD.X R22, RZ, RZ, ~R21, P4 ;  /* 0x000000ffff167224 */ /* 0x000fe200020e0e15 */
[----:B------:R-:W-:Y:S01]  /*38e0*/  IADD3.X R20, PT, PT, R24, R20, RZ, P0, !PT ;  /* 0x0000001418147210 */ /* 0x000fe200007fe4ff */
[----:B------:R-:W-:-:S03]  /*38f0*/  IMAD.HI.U32 R26, R23, R25, RZ ;  /* 0x00000019171a7227 */ /* 0x000fc600078e00ff */
[----:B------:R-:W-:Y:S02]  /*3900*/  SEL R22, R22, R21, !P3 ;  /* 0x0000001516167207 */ /* 0x000fe40005800000 */
[----:B------:R-:W-:-:S03]  /*3910*/  IADD3.X R20, PT, PT, RZ, RZ, R20, P2, P1 ;  /* 0x000000ffff147210 */ /* 0x000fc600017e2414 */
[----:B------:R-:W-:-:S04]  /*3920*/  IMAD.WIDE.U32 R26, R23, R22, R26 ;  /* 0x00000016171a7225 */ /* 0x000fc800078e001a */
[C---:B------:R-:W-:Y:S02]  /*3930*/  IMAD R23, R20.reuse, R22, RZ ;  /* 0x0000001614177224 */ /* 0x040fe400078e02ff */
[----:B------:R-:W-:-:S04]  /*3940*/  IMAD.HI.U32 R24, P0, R20, R25, R26 ;  /* 0x0000001914187227 */ /* 0x000fc8000780001a */
[----:B------:R-:W-:Y:S01]  /*3950*/  IMAD.HI.U32 R20, R20, R22, RZ ;  /* 0x0000001614147227 */ /* 0x000fe200078e00ff */
[----:B------:R-:W-:-:S03]  /*3960*/  IADD3 R23, P1, PT, R23, R24, RZ ;  /* 0x0000001817177210 */ /* 0x000fc60007f3e0ff */
[----:B------:R-:W-:Y:S02]  /*3970*/  IMAD.X R20, RZ, RZ, R20, P0 ;  /* 0x000000ffff147224 */ /* 0x000fe400000e0614 */
[----:B------:R-:W-:-:S03]  /*3980*/  IMAD.WIDE.U32 R26, R23, R18, RZ ;  /* 0x00000012171a7225 */ /* 0x000fc600078e00ff */
[----:B------:R-:W-:Y:S01]  /*3990*/  IADD3.X R20, PT, PT, RZ, R20, RZ, P1, !PT ;  /* 0x00000014ff147210 */ /* 0x000fe20000ffe4ff */
[----:B------:R-:W-:Y:S01]  /*39a0*/  IMAD R24, R23, R19, R27 ;  /* 0x0000001317187224 */ /* 0x000fe200078e021b */
[----:B------:R-:W-:-:S03]  /*39b0*/  IADD3 R25, P1, PT, -R26, R25, RZ ;  /* 0x000000191a197210 */ /* 0x000fc60007f3e1ff */
[-C--:B------:R-:W-:Y:S01]  /*39c0*/  IMAD R24, R20, R18.reuse, R24 ;  /* 0x0000001214187224 */ /* 0x080fe200078e0218 */
[----:B------:R-:W-:-:S04]  /*39d0*/  ISETP.GE.U32.AND P0, PT, R25, R18, PT ;  /* 0x000000121900720c */ /* 0x000fc80003f06070 */
[----:B------:R-:W-:Y:S02]  /*39e0*/  IADD3.X R22, PT, PT, ~R24, R22, RZ, P1, !PT ;  /* 0x0000001618167210 */ /* 0x000fe40000ffe5ff */
[----:B------:R-:W-:Y:S02]  /*39f0*/  IADD3 R26, P1, PT, R25, -R18, RZ ;  /* 0x80000012191a7210 */ /* 0x000fe40007f3e0ff */
[----:B------:R-:W-:Y:S02]  /*3a00*/  ISETP.GE.U32.AND.EX P0, PT, R22, R19, PT, P0 ;  /* 0x000000131600720c */ /* 0x000fe40003f06100 */
[----:B------:R-:W-:Y:S02]  /*3a10*/  IADD3 R24, P2, PT, R23, 0x1, RZ ;  /* 0x0000000117187810 */ /* 0x000fe40007f5e0ff */
[----:B------:R-:W-:Y:S01]  /*3a20*/  SEL R25, R26, R25, P0 ;  /* 0x000000191a197207 */ /* 0x000fe20000000000 */
[----:B------:R-:W-:Y:S01]  /*3a30*/  IMAD.X R26, R22, 0x1, ~R19, P1 ;  /* 0x00000001161a7824 */ /* 0x000fe200008e0e13 */
[----:B------:R-:W-:-:S02]  /*3a40*/  SEL R24, R24, R23, P0 ;  /* 0x0000001718187207 */ /* 0x000fc40000000000 */
[----:B------:R-:W-:Y:S02]  /*3a50*/  IADD3.X R23, PT, PT, RZ, R20, RZ, P2, !PT ;  /* 0x00000014ff177210 */ /* 0x000fe400017fe4ff */
[----:B------:R-:W-:Y:S02]  /*3a60*/  SEL R26, R26, R22, P0 ;  /* 0x000000161a1a7207 */ /* 0x000fe40000000000 */
[----:B------:R-:W-:Y:S02]  /*3a70*/  ISETP.GE.U32.AND P1, PT, R25, R18, PT ;  /* 0x000000121900720c */ /* 0x000fe40003f26070 */
[----:B------:R-:W-:Y:S02]  /*3a80*/  SEL R23, R23, R20, P0 ;  /* 0x0000001417177207 */ /* 0x000fe40000000000 */
[----:B------:R-:W-:Y:S02]  /*3a90*/  IADD3 R18, P2, PT, R24, 0x1, RZ ;  /* 0x0000000118127810 */ /* 0x000fe40007f5e0ff */
[----:B------:R-:W-:-:S02]  /*3aa0*/  ISETP.GE.U32.AND.EX P0, PT, R26, R19, PT, P1 ;  /* 0x000000131a00720c */ /* 0x000fc40003f06110 */
[-C--:B------:R-:W-:Y:S02]  /*3ab0*/  IADD3.X R19, PT, PT, RZ, R23.reuse, RZ, P2, !PT ;  /* 0x00000017ff137210 */ /* 0x080fe400017fe4ff */
[----:B------:R-:W-:Y:S02]  /*3ac0*/  SEL R18, R18, R24, P0 ;  /* 0x0000001812127207 */ /* 0x000fe40000000000 */
[----:B------:R-:W-:Y:S02]  /*3ad0*/  SEL R23, R19, R23, P0 ;  /* 0x0000001713177207 */ /* 0x000fe40000000000 */
[----:B------:R-:W-:Y:S02]  /*3ae0*/  IADD3 R19, P2, PT, RZ, -R18, RZ ;  /* 0x80000012ff137210 */ /* 0x000fe40007f5e0ff */
[----:B------:R-:W-:Y:S01]  /*3af0*/  LOP3.LUT R20, R10, R21, RZ, 0x3c, !PT ;  /* 0x000000150a147212 */ /* 0x000fe200078e3cff */
[----:B------:R-:W-:Y:S01]  /*3b00*/  HFMA2 R21, -RZ, RZ, 0, 0 ;  /* 0x00000000ff157431 */ /* 0x000fe200000001ff */
[----:B------:R-:W-:Y:S01]  /*3b10*/  ISETP.NE.U32.AND P0, PT, R11, RZ, PT ;  /* 0x000000ff0b00720c */ /* 0x000fe20003f05070 */
[----:B------:R-:W-:Y:S01]  /*3b20*/  IMAD.X R11, RZ, RZ, ~R23, P2 ;  /* 0x000000ffff0b7224 */ /* 0x000fe200010e0e17 */
[----:B------:R-:W-:-:S02]  /*3b30*/  ISETP.GE.AND P1, PT, R20, RZ, PT ;  /* 0x000000ff1400720c */ /* 0x000fc40003f26270 */
[----:B------:R-:W-:Y:S02]  /*3b40*/  MOV R20, R3 ;  /* 0x0000000300147202 */ /* 0x000fe40000000f00 */
[----:B------:R-:W-:Y:S02]  /*3b50*/  ISETP.NE.AND.EX P0, PT, R10, RZ, PT, P0 ;  /* 0x000000ff0a00720c */ /* 0x000fe40003f05300 */
[----:B------:R-:W-:Y:S02]  /*3b60*/  SEL R19, R19, R18, !P1 ;  /* 0x0000001213137207 */ /* 0x000fe40004800000 */
[----:B------:R-:W-:Y:S02]  /*3b70*/  SEL R11, R11, R23, !P1 ;  /* 0x000000170b0b7207 */ /* 0x000fe40004800000 */
[----:B------:R-:W-:Y:S02]  /*3b80*/  SEL R19, R19, 0xffffffff, P0 ;  /* 0xffffffff13137807 */ /* 0x000fe40000000000 */
[----:B------:R-:W-:Y:S01]  /*3b90*/  SEL R11, R11, 0xffffffff, P0 ;  /* 0xffffffff0b0b7807 */ /* 0x000fe20000000000 */
[----:B------:R-:W-:Y:S06]  /*3ba0*/  RET.REL.NODEC R20 `(_ZN2at6native38_GLOBAL__N__9a469cfd_6_RNN_cu_eca79a6d6kernel17gru_cell_backwardIfflLi2EEEvNS_4cuda6detail10TensorInfoIT_T1_EES9_S9_S9_S9_S8_S8_) ;  /* 0xffffffc414147950 */ /* 0x000fec0003c3ffff */
.L_x_156:
        /* <DEDUP_REMOVED lines=13> */
.L_x_1334:


//--------------------- .text._ZN2at6native38_GLOBAL__N__9a469cfd_6_RNN_cu_eca79a6d6kernel17gru_cell_backwardIfflLi1EEEvNS_4cuda6detail10TensorInfoIT_T1_EES9_S9_S9_S9_S8_S8_ --------------------------
	.section	.text._ZN2at6native38_GLOBAL__N__9a469cfd_6_RNN_cu_eca79a6d6kernel17gru_cell_backwardIfflLi1EEEvNS_4cuda6detail10TensorInfoIT_T1_EES9_S9_S9_S9_S8_S8_,"ax",@progbits
	.align	128
.text._ZN2at6native38_GLOBAL__N__9a469cfd_6_RNN_cu_eca79a6d6kernel17gru_cell_backwardIfflLi1EEEvNS_4cuda6detail10TensorInfoIT_T1_EES9_S9_S9_S9_S8_S8_:
        .type           _ZN2at6native38_GLOBAL__N__9a469cfd_6_RNN_cu_eca79a6d6kernel17gru_cell_backwardIfflLi1EEEvNS_4cuda6detail10TensorInfoIT_T1_EES9_S9_S9_S9_S8_S8_,@function
        .size           _ZN2at6native38_GLOBAL__N__9a469cfd_6_RNN_cu_eca79a6d6kernel17gru_cell_backwardIfflLi1EEEvNS_4cuda6detail10TensorInfoIT_T1_EES9_S9_S9_S9_S8_S8_,(.L_x_1336 - _ZN2at6native38_GLOBAL__N__9a469cfd_6_RNN_cu_eca79a6d6kernel17gru_cell_backwardIfflLi1EEEvNS_4cuda6detail10TensorInfoIT_T1_EES9_S9_S9_S9_S8_S8_)
        .other          _ZN2at6native38_GLOBAL__N__9a469cfd_6_RNN_cu_eca79a6d6kernel17gru_cell_backwardIfflLi1EEEvNS_4cuda6detail10TensorInfoIT_T1_EES9_S9_S9_S9_S8_S8_,@"STO_CUDA_ENTRY STV_DEFAULT"
_ZN2at6native38_GLOBAL__N__9a469cfd_6_RNN_cu_eca79a6d6kernel17gru_cell_backwardIfflLi1EEEvNS_4cuda6detail10TensorInfoIT_T1_EES9_S9_S9_S9_S8_S8_:
        /* <DEDUP_REMOVED lines=44> */
.L_x_161:
        /* <DEDUP_REMOVED lines=29> */
.L_x_159:
[----:B------:R-:W-:-:S07]  /*0490*/  MOV R16, 0x4b0 ;  /* 0x000004b000107802 */ /* 0x000fce0000000f00 */
[----:B0---4-:R-:W-:Y:S05]  /*04a0*/  CALL.REL.NOINC `($__internal_5_$__cuda_sm20_div_s64) ;  /* 0x00000008004c7944 */ /* 0x011fea0003c00000 */
        /* <DEDUP_REMOVED lines=12> */
.L_x_160:
[----:B0---4-:R-:W-:Y:S05]  /*0570*/  BSYNC.RECONVERGENT B1 ;  /* 0x0000000000017941 */ /* 0x011fea0003800200 */
.L_x_158:
[-C--:B------:R-:W-:Y:S02]  /*0580*/  IMAD R13, R13, R23.reuse, RZ ;  /* 0x000000170d0d7224 */ /* 0x080fe400078e02ff */
[----:B------:R-:W-:-:S04]  /*0590*/  IMAD.WIDE.U32 R18, R12, R23, RZ ;  /* 0x000000170c127225 */ /* 0x000fc800078e00ff */
[----:B------:R-:W-:Y:S01]  /*05a0*/  IMAD R13, R12, R22, R13 ;  /* 0x000000160c0d7224 */ /* 0x000fe200078e020d */
[----:B------:R-:W-:-:S03]  /*05b0*/  MOV R12, R9 ;  /* 0x00000009000c7202 */ /* 0x000fc60000000f00 */
[----:B------:R-:W-:Y:S02]  /*05c0*/  IMAD.IADD R25, R19, 0x1, R13 ;  /* 0x0000000113197824 */ /* 0x000fe400078e020d */
[----:B------:R-:W-:Y:S02]  /*05d0*/  IMAD.MOV.U32 R13, RZ, RZ, R16 ;  /* 0x000000ffff0d7224 */ /* 0x000fe400078e0010 */
[----:B------:R-:W-:Y:S02]  /*05e0*/  IMAD R9, R25, 0x5, RZ ;  /* 0x0000000519097824 */ /* 0x000fe400078e02ff */
[----:B------:R-:W-:-:S05]  /*05f0*/  IMAD.WIDE.U32 R16, R18, 0x5, R12 ;  /* 0x0000000512107825 */ /* 0x000fca00078e000c */
[----:B------:R-:W-:Y:S01]  /*0600*/  IADD3 R9, PT, PT, R17, R9, RZ ;  /* 0x0000000911097210 */ /* 0x000fe20007ffe0ff */
[C---:B------:R-:W-:Y:S01]  /*0610*/  IMAD.WIDE.U32 R14, R16.reuse, UR16, RZ ;  /* 0x00000010100e7c25 */ /* 0x040fe2000f8e00ff */
[----:B------:R-:W-:-:S03]  /*0620*/  IADD3 R20, P0, PT, R16, R23, RZ ;  /* 0x0000001710147210 */ /* 0x000fc60007f1e0ff */
[C---:B------:R-:W-:Y:S02]  /*0630*/  IMAD R17, R9.reuse, UR16, RZ ;  /* 0x0000001009117c24 */ /* 0x040fe4000f8e02ff */
[----:B------:R-:W-:Y:S02]  /*0640*/  IMAD.X R9, R9, 0x1, R22, P0 ;  /* 0x0000000109097824 */ /* 0x000fe400000e0616 */
[----:B------:R-:W-:Y:S01]  /*0650*/  IMAD R17, R16, UR17, R17 ;  /* 0x0000001110117c24 */ /* 0x000fe2000f8e0211 */
[----:B------:R-:W-:Y:S01]  /*0660*/  LEA R16, P0, R14, UR18, 0x2 ;  /* 0x000000120e107c11 */ /* 0x000fe2000f8010ff */
[----:B------:R-:W-:-:S03]  /*0670*/  IMAD R19, R9, UR16, RZ ;  /* 0x0000001009137c24 */ /* 0x000fc6000f8e02ff */
[----:B------:R-:W-:Y:S01]  /*0680*/  IADD3 R15, PT, PT, R15, R17, RZ ;  /* 0x000000110f0f7210 */ /* 0x000fe20007ffe0ff */
[----:B------:R-:W-:-:S03]  /*0690*/  IMAD R19, R20, UR17, R19 ;  /* 0x0000001114137c24 */ /* 0x000fc6000f8e0213 */
[----:B------:R-:W-:Y:S01]  /*06a0*/  LEA.HI.X R17, R14, UR19, R15, 0x2, P0 ;  /* 0x000000130e117c11 */ /* 0x000fe200080f140f */
[C---:B------:R-:W-:Y:S01]  /*06b0*/  IMAD.WIDE.U32 R14, R20.reuse, UR16, RZ ;  /* 0x00000010140e7c25 */ /* 0x040fe2000f8e00ff */
[----:B------:R-:W-:-:S03]  /*06c0*/  IADD3 R28, P0, PT, R20, R23, RZ ;  /* 0x00000017141c7210 */ /* 0x000fc60007f1e0ff */
[----:B------:R-:W-:Y:S01]  /*06d0*/  IMAD.IADD R15, R15, 0x1, R19 ;  /* 0x000000010f0f7824 */ /* 0x000fe200078e0213 */
[----:B------:R-:W-:Y:S01]  /*06e0*/  IADD3.X R9, PT, PT, R9, R22, RZ, P0, !PT ;  /* 0x0000001609097210 */ /* 0x000fe200007fe4ff */
[----:B------:R0:W2:Y:S01]  /*06f0*/  LDG.E R24, desc[UR6][R16.64] ;  /* 0x0000000610187981 */ /* 0x0000a2000c1e1900 */
[----:B------:R-:W-:-:S04]  /*0700*/  LEA R20, P0, R14, UR18, 0x2 ;  /* 0x000000120e147c11 */ /* 0x000fc8000f8010ff */
[----:B------:R-:W-:Y:S01]  /*0710*/  LEA.HI.X R21, R14, UR19, R15, 0x2, P0 ;  /* 0x000000130e157c11 */ /* 0x000fe200080f140f */
[----:B------:R-:W-:-:S04]  /*0720*/  IMAD R15, R9, UR16, RZ ;  /* 0x00000010090f7c24 */ /* 0x000fc8000f8e02ff */
[C---:B------:R-:W-:Y:S02]  /*0730*/  IMAD R19, R28.reuse, UR17, R15 ;  /* 0x000000111c137c24 */ /* 0x040fe4000f8e020f */
[----:B------:R-:W-:-:S05]  /*0740*/  IMAD.WIDE.U32 R14, R28, UR16, RZ ;  /* 0x000000101c0e7c25 */ /* 0x000fca000f8e00ff */
[----:B------:R-:W-:Y:S02]  /*0750*/  IADD3 R15, PT, PT, R15, R19, RZ ;  /* 0x000000130f0f7210 */ /* 0x000fe40007ffe0ff */
[C---:B------:R-:W-:Y:S01]  /*0760*/  LEA R26, P0, R14.reuse, UR18, 0x2 ;  /* 0x000000120e1a7c11 */ /* 0x040fe2000f8010ff */
[----:B------:R1:W3:Y:S03]  /*0770*/  LDG.E R19, desc[UR6][R20.64] ;  /* 0x0000000614137981 */ /* 0x0002e6000c1e1900 */
[----:B------:R-:W-:Y:S02]  /*0780*/  LEA.HI.X R27, R14, UR19, R15, 0x2, P0 ;  /* 0x000000130e1b7c11 */ /* 0x000fe400080f140f */
[----:B------:R-:W-:-:S04]  /*0790*/  IADD3 R14, P0, PT, R28, R23, RZ ;  /* 0x000000171c0e7210 */ /* 0x000fc80007f1e0ff */
[----:B------:R-:W-:Y:S02]  /*07a0*/  IADD3.X R15, PT, PT, R9, R22, RZ, P0, !PT ;  /* 0x00000016090f7210 */ /* 0x000fe400007fe4ff */
[C---:B------:R-:W-:Y:S01]  /*07b0*/  IADD3 R28, P0, PT, R14.reuse, R23, RZ ;  /* 0x000000170e1c7210 */ /* 0x040fe20007f1e0ff */
[----:B0-----:R-:W-:Y:S01]  /*07c0*/  IMAD.WIDE.U32 R16, R14, UR16, RZ ;  /* 0x000000100e107c25 */ /* 0x001fe2000f8e00ff */
[----:B------:R0:W4:Y:S03]  /*07d0*/  LDG.E R9, desc[UR6][R26.64] ;  /* 0x000000061a097981 */ /* 0x000126000c1e1900 */
[----:B------:R-:W-:-:S04]  /*07e0*/  IMAD R29, R15, UR16, RZ ;  /* 0x000000100f1d7c24 */ /* 0x000fc8000f8e02ff */
[----:B-1----:R-:W-:Y:S02]  /*07f0*/  IMAD R21, R14, UR17, R29 ;  /* 0x000000110e157c24 */ /* 0x002fe4000f8e021d */
[----:B------:R-:W-:-:S04]  /*0800*/  IMAD.X R29, R15, 0x1, R22, P0 ;  /* 0x000000010f1d7824 */ /* 0x000fc800000e0616 */
[----:B------:R-:W-:Y:S01]  /*0810*/  IMAD R29, R29, UR16, RZ ;  /* 0x000000101d1d7c24 */ /* 0x000fe2000f8e02ff */
[----:B------:R-:W-:Y:S01]  /*0820*/  IADD3 R15, PT, PT, R17, R21, RZ ;  /* 0x00000015110f7210 */ /* 0x000fe20007ffe0ff */
[----:B------:R-:W-:Y:S01]  /*0830*/  IMAD.WIDE.U32 R20, R28, UR16, RZ ;  /* 0x000000101c147c25 */ /* 0x000fe2000f8e00ff */
[----:B------:R-:W-:-:S03]  /*0840*/  LEA R14, P0, R16, UR18, 0x2 ;  /* 0x00000012100e7c11 */ /* 0x000fc6000f8010ff */
[----:B------:R-:W-:Y:S01]  /*0850*/  IMAD R17, R28, UR17, R29 ;  /* 0x000000111c117c24 */ /* 0x000fe2000f8e021d */
[----:B------:R-:W-:Y:S02]  /*0860*/  LEA.HI.X R15, R16, UR19, R15, 0x2, P0 ;  /* 0x00000013100f7c11 */ /* 0x000fe400080f140f */
[C---:B------:R-:W-:Y:S02]  /*0870*/  LEA R16, P0, R20.reuse, UR18, 0x2 ;  /* 0x0000001214107c11 */ /* 0x040fe4000f8010ff */
[----:B------:R-:W-:Y:S01]  /*0880*/  IADD3 R17, PT, PT, R21, R17, RZ ;  /* 0x0000001115117210 */ /* 0x000fe20007ffe0ff */
[----:B------:R-:W5:Y:S01]  /*0890*/  LDG.E R14, desc[UR6][R14.64] ;  /* 0x000000060e0e7981 */ /* 0x000f62000c1e1900 */
[----:B------:R-:W-:Y:S02]  /*08a0*/  MOV R21, R7 ;  /* 0x0000000700157202 */ /* 0x000fe40000000f00 */
[----:B------:R-:W-:Y:S01]  /*08b0*/  LEA.HI.X R17, R20, UR19, R17, 0x2, P0 ;  /* 0x0000001314117c11 */ /* 0x000fe200080f1411 */
[----:B------:R-:W-:-:S04]  /*08c0*/  IMAD.MOV.U32 R20, RZ, RZ, R4 ;  /* 0x000000ffff147224 */ /* 0x000fc800078e0004 */
[----:B------:R-:W2:Y:S04]  /*08d0*/  LDG.E R16, desc[UR6][R16.64] ;  /* 0x0000000610107981 */ /* 0x000ea8000c1e1900 */
[----:B------:R1:W2:Y:S01]  /*08e0*/  LDG.E R20, desc[UR6][R20.64] ;  /* 0x0000000614147981 */ /* 0x0002a2000c1e1900 */
[----:B------:R-:W-:-:S04]  /*08f0*/  IMAD.WIDE.U32 R12, R18, 0x3, R12 ;  /* 0x00000003120c7825 */ /* 0x000fc800078e000c */
[----:B------:R-:W-:-:S05]  /*0900*/  IMAD R25, R25, 0x3, RZ ;  /* 0x0000000319197824 */ /* 0x000fca00078e02ff */
[----:B------:R-:W-:-:S05]  /*0910*/  IADD3 R13, PT, PT, R13, R25, RZ ;  /* 0x000000190d0d7210 */ /* 0x000fca0007ffe0ff */
[----:B0-----:R-:W-:-:S04]  /*0920*/  IMAD R26, R13, UR20, RZ ;  /* 0x000000140d1a7c24 */ /* 0x001fc8000f8e02ff */
[----:B-1----:R-:W-:Y:S01]  /*0930*/  IMAD R21, R12, UR21, R26 ;  /* 0x000000150c157c24 */ /* 0x002fe2000f8e021a */
[----:B------:R-:W-:-:S04]  /*0940*/  LEA R4, P2, R10, R4, 0x2 ;  /* 0x000000040a047211 */ /* 0x000fc800078410ff */
[----:B------:R-:W-:Y:S01]  /*0950*/  IADD3.X R7, PT, PT, R7, R6, RZ, P2, !PT ;  /* 0x0000000607077210 */ /* 0x000fe200017fe4ff */
[----:B---3--:R-:W-:Y:S01]  /*0960*/  FADD.FTZ R27, -R19, 1 ;  /* 0x3f800000131b7421 */ /* 0x008fe20000010100 */
[C---:B----4-:R-:W-:Y:S01]  /*0970*/  FFMA.FTZ R18, -R9.reuse, R9, 1 ;  /* 0x3f80000009127423 */ /* 0x050fe20000010109 */
[----:B-----5:R-:W-:Y:S01]  /*0980*/  FADD.FTZ R29, -R9, R14 ;  /* 0x0000000e091d7221 */ /* 0x020fe20000010100 */
[----:B--2---:R-:W-:Y:S01]  /*0990*/  FADD.FTZ R9, -R24, 1 ;  /* 0x3f80000018097421 */ /* 0x004fe20000010100 */
[----:B------:R-:W-:-:S04]  /*09a0*/  IMAD.WIDE.U32 R14, R12, UR20, RZ ;  /* 0x000000140c0e7c25 */ /* 0x000fc8000f8e00ff */
[----:B------:R-:W-:-:S04]  /*09b0*/  FMUL.FTZ R25, R20, R27 ;  /* 0x0000001b14197220 */ /* 0x000fc80000410000 */
[----:B------:R-:W-:-:S04]  /*09c0*/  FMUL.FTZ R25, R25, R18 ;  /* 0x0000001219197220 */ /* 0x000fc80000410000 */
[----:B------:R-:W-:Y:S01]  /*09d0*/  FMUL.FTZ R16, R16, R25 ;  /* 0x0000001910107220 */ /* 0x000fe20000410000 */
[----:B------:R-:W-:-:S03]  /*09e0*/  IMAD.IADD R15, R15, 0x1, R21 ;  /* 0x000000010f0f7824 */ /* 0x000fc600078e0215 */
[----:B------:R-:W-:Y:S01]  /*09f0*/  FMUL.FTZ R9, R16, R9 ;  /* 0x0000000910097220 */ /* 0x000fe20000410000 */
[----:B------:R-:W-:-:S04]  /*0a00*/  LEA R16, P0, R14, UR22, 0x2 ;  /* 0x000000160e107c11 */ /* 0x000fc8000f8010ff */
[----:B------:R-:W-:Y:S02]  /*0a10*/  LEA.HI.X R17, R14, UR23, R15, 0x2, P0 ;  /* 0x000000170e117c11 */ /* 0x000fe400080f140f */
[----:B------:R-:W-:-:S04]  /*0a20*/  IADD3 R26, P0, PT, R12, R23, RZ ;  /* 0x000000170c1a7210 */ /* 0x000fc80007f1e0ff */
[----:B------:R-:W-:Y:S01]  /*0a30*/  IADD3.X R21, PT, PT, R13, R22, RZ, P0, !PT ;  /* 0x000000160d157210 */ /* 0x000fe200007fe4ff */
[----:B------:R-:W-:-:S04]  /*0a40*/  FMUL.FTZ R14, R20, R29 ;  /* 0x0000001d140e7220 */ /* 0x000fc80000410000 */
[----:B------:R-:W-:Y:S02]  /*0a50*/  IMAD R15, R21, UR20, RZ ;  /* 0x00000014150f7c24 */ /* 0x000fe4000f8e02ff */
[----:B------:R-:W-:Y:S02]  /*0a60*/  FMUL.FTZ R18, R14, R27 ;  /* 0x0000001b0e127220 */ /* 0x000fe40000410000 */
[C---:B------:R-:W-:Y:S02]  /*0a70*/  IMAD R29, R26.reuse, UR21, R15 ;  /* 0x000000151a1d7c24 */ /* 0x040fe4000f8e020f */
[----:B------:R-:W-:-:S04]  /*0a80*/  IMAD.WIDE.U32 R14, R26, UR20, RZ ;  /* 0x000000141a0e7c25 */ /* 0x000fc8000f8e00ff */
[C---:B------:R-:W-:Y:S01]  /*0a90*/  FMUL.FTZ R27, R19.reuse, R18 ;  /* 0x00000012131b7220 */ /* 0x040fe20000410000 */
[----:B------:R-:W-:Y:S01]  /*0aa0*/  FMUL.FTZ R20, R19, R20 ;  /* 0x0000001413147220 */ /* 0x000fe20000410000 */
[----:B------:R-:W-:Y:S01]  /*0ab0*/  IMAD R13, R13, UR8, RZ ;  /* 0x000000080d0d7c24 */ /* 0x000fe2000f8e02ff */
[----:B------:R-:W-:Y:S02]  /*0ac0*/  IADD3 R15, PT, PT, R15, R29, RZ ;  /* 0x0000001d0f0f7210 */ /* 0x000fe40007ffe0ff */
[----:B------:R-:W-:-:S04]  /*0ad0*/  LEA R18, P0, R14, UR22, 0x2 ;  /* 0x000000160e127c11 */ /* 0x000fc8000f8010ff */
[----:B------:R-:W-:Y:S01]  /*0ae0*/  LEA.HI.X R19, R14, UR23, R15, 0x2, P0 ;  /* 0x000000170e137c11 */ /* 0x000fe200080f140f */
[----:B------:R-:W-:Y:S01]  /*0af0*/  IMAD R15, R12, UR9, R13 ;  /* 0x000000090c0f7c24 */ /* 0x000fe2000f8e020d */
[----:B------:R-:W-:Y:S01]  /*0b00*/  IADD3 R23, P0, PT, R26, R23, RZ ;  /* 0x000000171a177210 */ /* 0x000fe20007f1e0ff */
[----:B------:R-:W-:-:S04]  /*0b10*/  IMAD.WIDE.U32 R12, R12, UR8, RZ ;  /* 0x000000080c0c7c25 */ /* 0x000fc8000f8e00ff */
[----:B------:R-:W-:Y:S01]  /*0b20*/  IMAD.X R22, R21, 0x1, R22, P0 ;  /* 0x0000000115167824 */ /* 0x000fe200000e0616 */
[----:B------:R-:W-:Y:S02]  /*0b30*/  IADD3 R13, PT, PT, R13, R15, RZ ;  /* 0x0000000f0d0d7210 */ /* 0x000fe40007ffe0ff */
[----:B------:R-:W-:Y:S01]  /*0b40*/  LEA R14, P0, R12, UR24, 0x2 ;  /* 0x000000180c0e7c11 */ /* 0x000fe2000f8010ff */
[----:B------:R-:W-:-:S03]  /*0b50*/  FMUL.FTZ R9, R24, R9 ;  /* 0x0000000918097220 */ /* 0x000fc60000410000 */
[----:B------:R-:W-:Y:S01]  /*0b60*/  LEA.HI.X R15, R12, UR25, R13, 0x2, P0 ;  /* 0x000000190c0f7c11 */ /* 0x000fe200080f140d */
[----:B------:R-:W-:Y:S01]  /*0b70*/  IMAD R12, R22, UR20, RZ ;  /* 0x00000014160c7c24 */ /* 0x000fe2000f8e02ff */
[----:B------:R0:W-:Y:S01]  /*0b80*/  STG.E desc[UR6][R16.64], R9 ;  /* 0x0000000910007986 */ /* 0x0001e2000c101906 */
[----:B------:R-:W-:Y:S02]  /*0b90*/  IMAD R21, R21, UR8, RZ ;  /* 0x0000000815157c24 */ /* 0x000fe4000f8e02ff */
[C---:B0-----:R-:W-:Y:S02]  /*0ba0*/  IMAD R17, R23.reuse, UR21, R12 ;  /* 0x0000001517117c24 */ /* 0x041fe4000f8e020c */
[----:B------:R-:W-:-:S05]  /*0bb0*/  IMAD.WIDE.U32 R12, R23, UR20, RZ ;  /* 0x00000014170c7c25 */ /* 0x000fca000f8e00ff */
[----:B------:R-:W-:Y:S02]  /*0bc0*/  IADD3 R13, PT, PT, R13, R17, RZ ;  /* 0x000000110d0d7210 */ /* 0x000fe40007ffe0ff */
[----:B------:R-:W-:Y:S01]  /*0bd0*/  LEA R16, P0, R12, UR22, 0x2 ;  /* 0x000000160c107c11 */ /* 0x000fe2000f8010ff */
[----:B------:R-:W-:-:S03]  /*0be0*/  IMAD R21, R26, UR9, R21 ;  /* 0x000000091a157c24 */ /* 0x000fc6000f8e0215 */
[----:B------:R-:W-:Y:S01]  /*0bf0*/  LEA.HI.X R17, R12, UR23, R13, 0x2, P0 ;  /* 0x000000170c117c11 */ /* 0x000fe200080f140d */
[----:B------:R-:W-:-:S04]  /*0c00*/  IMAD.WIDE.U32 R12, R26, UR8, RZ ;  /* 0x000000081a0c7c25 */ /* 0x000fc8000f8e00ff */
[----:B------:R-:W-:Y:S01]  /*0c10*/  IMAD R22, R22, UR8, RZ ;  /* 0x0000000816167c24 */ /* 0x000fe2000f8e02ff */
[----:B------:R0:W-:Y:S01]  /*0c20*/  STG.E desc[UR6][R18.64], R27 ;  /* 0x0000001b12007986 */ /* 0x0001e2000c101906 */
[----:B------:R-:W-:Y:S02]  /*0c30*/  IMAD.IADD R13, R13, 0x1, R21 ;  /* 0x000000010d0d7824 */ /* 0x000fe400078e0215 */
[C---:B------:R-:W-:Y:S01]  /*0c40*/  IMAD R21, R23.reuse, UR9, R22 ;  /* 0x0000000917157c24 */ /* 0x040fe2000f8e0216 */
[----:B------:R-:W-:Y:S01]  /*0c50*/  LEA R22, P0, R12, UR24, 0x2 ;  /* 0x000000180c167c11 */ /* 0x000fe2000f8010ff */
[----:B0-----:R-:W-:-:S03]  /*0c60*/  IMAD.WIDE.U32 R18, R23, UR8, RZ ;  /* 0x0000000817127c25 */ /* 0x001fc6000f8e00ff */
[----:B------:R-:W-:Y:S01]  /*0c70*/  LEA.HI.X R23, R12, UR25, R13, 0x2, P0 ;  /* 0x000000190c177c11 */ /* 0x000fe200080f140d */
[----:B------:R-:W-:Y:S01]  /*0c80*/  STG.E desc[UR6][R16.64], R25 ;  /* 0x0000001910007986 */ /* 0x000fe2000c101906 */
[----:B------:R-:W-:Y:S02]  /*0c90*/  IADD3 R13, PT, PT, R19, R21, RZ ;  /* 0x00000015130d7210 */ /* 0x000fe40007ffe0ff */
[----:B------:R-:W-:Y:S01]  /*0ca0*/  LEA R12, P0, R18, UR24, 0x2 ;  /* 0x00000018120c7c11 */ /* 0x000fe2000f8010ff */
[----:B------:R-:W-:Y:S01]  /*0cb0*/  FMUL.FTZ R21, R24, R25 ;  /* 0x0000001918157220 */ /* 0x000fe20000410000 */
[----:B------:R0:W-:Y:S02]  /*0cc0*/  STG.E desc[UR6][R14.64], R9 ;  /* 0x000000090e007986 */ /* 0x0001e4000c101906 */
[----:B------:R-:W-:Y:S02]  /*0cd0*/  LEA.HI.X R13, R18, UR25, R13, 0x2, P0 ;  /* 0x00000019120d7c11 */ /* 0x000fe400080f140d */
[----:B------:R-:W-:Y:S01]  /*0ce0*/  IADD3 R8, P0, PT, R2, R8, RZ ;  /* 0x0000000802087210 */ /* 0x000fe20007f1e0ff */
[----:B------:R1:W-:Y:S01]  /*0cf0*/  STG.E desc[UR6][R22.64], R27 ;  /* 0x0000001b16007986 */ /* 0x0003e2000c101906 */
[----:B0-----:R-:W-:Y:S01]  /*0d00*/  MOV R14, R0 ;  /* 0x00000000000e7202 */ /* 0x001fe20000000f00 */
[----:B------:R-:W-:-:S02]  /*0d10*/  IMAD.MOV.U32 R15, RZ, RZ, R5 ;  /* 0x000000ffff0f7224 */ /* 0x000fc400078e0005 */
[----:B------:R1:W-:Y:S01]  /*0d20*/  STG.E desc[UR6][R12.64], R21 ;  /* 0x000000150c007986 */ /* 0x0003e2000c101906 */
[----:B------:R-:W-:Y:S02]  /*0d30*/  IADD3.X R3, PT, PT, RZ, R3, RZ, P0, !PT ;  /* 0x00000003ff037210 */ /* 0x000fe400007fe4ff */
[----:B------:R-:W-:Y:S01]  /*0d40*/  ISETP.GE.U32.AND P0, PT, R8, UR28, PT ;  /* 0x0000001c08007c0c */ /* 0x000fe2000bf06070 */
[----:B------:R1:W-:Y:S03]  /*0d50*/  STG.E desc[UR6][R14.64], R20 ;  /* 0x000000140e007986 */ /* 0x0003e6000c101906 */
[----:B------:R-:W-:Y:S01]  /*0d60*/  ISETP.GE.AND.EX P0, PT, R3, UR29, PT, P0 ;  /* 0x0000001d03007c0c */ /* 0x000fe2000bf06300 */
[----:B------:R-:W-:-:S04]  /*0d70*/  IMAD.WIDE.U32 R18, R2, UR26, RZ ;  /* 0x0000001a02127c25 */ /* 0x000fc8000f8e00ff */
[----:B------:R-:W-:Y:S01]  /*0d80*/  IMAD R9, R2, UR27, R19 ;  /* 0x0000001b02097c24 */ /* 0x000fe2000f8e0213 */
[----:B------:R-:W-:-:S04]  /*0d90*/  LEA R0, P1, R18, R0, 0x2 ;  /* 0x0000000012007211 */ /* 0x000fc800078210ff */
[----:B------:R-:W-:-:S03]  /*0da0*/  LEA.HI.X R5, R18, R5, R9, 0x2, P1 ;  /* 0x0000000512057211 */ /* 0x000fc600008f1409 */
[----:B-1----:R-:W-:Y:S06]  /*0db0*/  @!P0 BRA `(.L_x_161) ;  /* 0xfffffff400408947 */ /* 0x002fec000383ffff */
[----:B------:R-:W-:Y:S05]  /*0dc0*/  BSYNC.RECONVERGENT B0 ;  /* 0x0000000000007941 */ /* 0x000fea0003800200 */
.L_x_157:
[----:B------:R-:W-:Y:S05]  /*0dd0*/  EXIT ;  /* 0x000000000000794d */ /* 0x000fea0003800000 */
        .weak           $__internal_5_$__cuda_sm20_div_s64
        .type           $__internal_5_$__cuda_sm20_div_s64,@function
        .size           $__internal_5_$__cuda_sm20_div_s64,(.L_x_1336 - $__internal_5_$__cuda_sm20_div_s64)
$__internal_5_$__cuda_sm20_div_s64:
        /* <DEDUP_REMOVED lines=83> */
[----:B------:R-:W-:Y:S06]  /*1310*/  RET.REL.NODEC R16 `(_ZN2at6native38_GLOBAL__N__9a469cfd_6_RNN_cu_eca79a6d6kernel17gru_cell_backwardIfflLi1EEEvNS_4cuda6detail10TensorInfoIT_T1_EES9_S9_S9_S9_S8_S8_) ;  /* 0xffffffec10387950 */ /* 0x000fec0003c3ffff */
.L_x_162:
        /* <DEDUP_REMOVED lines=14> */
.L_x_1336:


//--------------------- .text._ZN2at6native38_GLOBAL__N__9a469cfd_6_RNN_cu_eca79a6d6kernel17gru_cell_backwardIffiLi2EEEvNS_4cuda6detail10TensorInfoIT_T1_EES9_S9_S9_S9_S8_S8_ --------------------------
	.section	.text._ZN2at6native38_GLOBAL__N__9a469cfd_6_RNN_cu_eca79a6d6kernel17gru_cell_backwardIffiLi2EEEvNS_4cuda6detail10TensorInfoIT_T1_EES9_S9_S9_S9_S8_S8_,"ax",@progbits
	.align	128
.text._ZN2at6native38_GLOBAL__N__9a469cfd_6_RNN_cu_eca79a6d6kernel17gru_cell_backwardIffiLi2EEEvNS_4cuda6detail10TensorInfoIT_T1_EES9_S9_S9_S9_S8_S8_:
        .type           _ZN2at6native38_GLOBAL__N__9a469cfd_6_RNN_cu_eca79a6d6kernel17gru_cell_backwardIffiLi2EEEvNS_4cuda6detail10TensorInfoIT_T1_EES9_S9_S9_S9_S8_S8_,@function
        .size           _ZN2at6native38_GLOBAL__N__9a469cfd_6_RNN_cu_eca79a6d6kernel17gru_cell_backwardIffiLi2EEEvNS_4cuda6detail10TensorInfoIT_T1_EES9_S9_S9_S9_S8_S8_,(.L_x_1338 - _ZN2at6native38_GLOBAL__N__9a469cfd_6_RNN_cu_eca79a6d6kernel17gru_cell_backwardIffiLi2EEEvNS_4cuda6detail10TensorInfoIT_T1_EES9_S9_S9_S9_S8_S8_)
        .other          _ZN2at6native38_GLOBAL__N__9a469cfd_6_RNN_cu_eca79a6d6kernel17gru_cell_backwardIffiLi2EEEvNS_4cuda6detail10TensorInfoIT_T1_EES9_S9_S9_S9_S8_S8_,@"STO_CUDA_ENTRY STV_DEFAULT"
_ZN2at6native38_GLOBAL__N__9a469cfd_6_RNN_cu_eca79a6d6kernel17gru_cell_backwardIffiLi2EEEvNS_4cuda6detail10TensorInfoIT_T1_EES9_S9_S9_S9_S8_S8_:
        /* <DEDUP_REMOVED lines=15> */
[----:B------:R-:W0:Y:S01]  /*00f0*/  LDCU UR9, c[0x0][0x74c] ;  /* 0x0000e980ff0977ac */ /* 0x000e220008000800 */
        /* <DEDUP_REMOVED lines=18> */
[----:B------:R-:W-:-:S03]  /*0220*/  LOP3.LUT R4, RZ, UR5, RZ, 0x33, !PT ;  /* 0x00000005ff047c12 */ /* 0x000fc6000f8e33ff */
[----:B01-34-:R-:W-:-:S07]  /*0230*/  IMAD R5, R7, UR4, RZ ;  /* 0x0000000407057c24 */ /* 0x01bfce000f8e02ff */
.L_x_164:
[----:B------:R-:W0:Y:S01]  /*0240*/  LDC R21, c[0x0][0x7b8] ;  /* 0x0001ee00ff157b82 */ /* 0x000e220000000800 */
[----:B------:R-:W-:-:S05]  /*0250*/  IABS R8, R6 ;  /* 0x0000000600087213 */ /* 0x000fca0000000000 */
[----:B------:R-:W-:Y:S02]  /*0260*/  IMAD.HI.U32 R0, R3, R8, RZ ;  /* 0x0000000803007227 */ /* 0x000fe400078e00ff */
[----:B------:R-:W1:Y:S02]  /*0270*/  LDC R11, c[0x0][0x6ec] ;  /* 0x0001bb00ff0b7b82 */ /* 0x000e640000000800 */
[----:B------:R-:W-:Y:S01]  /*0280*/  IMAD.MOV R7, RZ, RZ, -R0 ;  /* 0x000000ffff077224 */ /* 0x000fe200078e0a00 */
        /* <DEDUP_REMOVED lines=14> */
[----:B------:R-:W-:Y:S01]  /*0370*/  @!P3 IADD3 R0, PT, PT, -R0, RZ, RZ ;  /* 0x000000ff0000b210 */ /* 0x000fe20007ffe1ff */
[----:B------:R0:W1:Y:S01]  /*0380*/  F2I.FTZ.U32.TRUNC.NTZ R17, R16 ;  /* 0x0000001000117305 */ /* 0x000062000021f000 */
[----:B------:R-:W-:-:S05]  /*0390*/  @!P2 LOP3.LUT R0, RZ, R21, RZ, 0x33, !PT ;  /* 0x00000015ff00a212 */ /* 0x000fca00078e33ff */
[----:B------:R-:W-:Y:S01]  /*03a0*/  IMAD R0, R0, R21, RZ ;  /* 0x0000001500007224 */ /* 0x000fe200078e02ff */
[----:B0-----:R-:W-:-:S04]  /*03b0*/  MOV R16, RZ ;  /* 0x000000ff00107202 */ /* 0x001fc80000000f00 */
[----:B------:R-:W-:Y:S01]  /*03c0*/  IADD3 R13, PT, PT, -R0, R6, RZ ;  /* 0x00000006000d7210 */ /* 0x000fe20007ffe1ff */
[----:B-1----:R-:W-:-:S04]  /*03d0*/  IMAD.MOV R10, RZ, RZ, -R17 ;  /* 0x000000ffff0a7224 */ /* 0x002fc800078e0a11 */
[----:B------:R-:W-:Y:S02]  /*03e0*/  IMAD R12, R0, 0x5, R13 ;  /* 0x00000005000c7824 */ /* 0x000fe400078e020d */
[----:B------:R-:W-:Y:S02]  /*03f0*/  IMAD R19, R10, R15, RZ ;  /* 0x0000000f0a137224 */ /* 0x000fe400078e02ff */
[C---:B------:R-:W-:Y:S01]  /*0400*/  IMAD.IADD R24, R12.reuse, 0x1, R21 ;  /* 0x000000010c187824 */ /* 0x040fe200078e0215 */
[----:B------:R-:W-:Y:S01]  /*0410*/  IABS R18, R12 ;  /* 0x0000000c00127213 */ /* 0x000fe20000000000 */
[----:B------:R-:W-:Y:S01]  /*0420*/  IMAD.HI.U32 R19, R17, R19, R16 ;  /* 0x0000001311137227 */ /* 0x000fe200078e0010 */
[----:B------:R-:W-:Y:S01]  /*0430*/  LOP3.LUT R23, R12, R11, RZ, 0x3c, !PT ;  /* 0x0000000b0c177212 */ /* 0x000fe200078e3cff */
[----:B------:R-:W0:Y:S01]  /*0440*/  LDC R17, c[0x0][0x53c] ;  /* 0x00014f00ff117b82 */ /* 0x000e220000000800 */
[----:B------:R-:W-:Y:S01]  /*0450*/  IABS R20, R24 ;  /* 0x0000001800147213 */ /* 0x000fe20000000000 */
[----:B------:R-:W-:-:S02]  /*0460*/  IMAD.IADD R16, R24, 0x1, R21 ;  /* 0x0000000118107824 */ /* 0x000fc400078e0215 */
[----:B------:R-:W-:-:S03]  /*0470*/  IMAD.HI.U32 R25, R19, R18, RZ ;  /* 0x0000001213197227 */ /* 0x000fc600078e00ff */
[----:B------:R-:W-:Y:S01]  /*0480*/  IABS R26, R16 ;  /* 0x00000010001a7213 */ /* 0x000fe20000000000 */
[----:B------:R-:W-:Y:S01]  /*0490*/  IMAD.HI.U32 R9, R19, R20, RZ ;  /* 0x0000001413097227 */ /* 0x000fe200078e00ff */
[----:B------:R-:W-:-:S03]  /*04a0*/  IADD3 R7, PT, PT, -R25, RZ, RZ ;  /* 0x000000ff19077210 */ /* 0x000fc60007ffe1ff */
[----:B------:R-:W-:Y:S02]  /*04b0*/  IMAD.MOV R14, RZ, RZ, -R9 ;  /* 0x000000ffff0e7224 */ /* 0x000fe400078e0a09 */
[C---:B------:R-:W-:Y:S02]  /*04c0*/  IMAD R18, R15.reuse, R7, R18 ;  /* 0x000000070f127224 */ /* 0x040fe400078e0212 */
[----:B------:R-:W-:Y:S02]  /*04d0*/  IMAD R20, R15, R14, R20 ;  /* 0x0000000e0f147224 */ /* 0x000fe400078e0214 */
[----:B------:R-:W-:Y:S01]  /*04e0*/  IMAD.HI.U32 R10, R19, R26, RZ ;  /* 0x0000001a130a7227 */ /* 0x000fe200078e00ff */
[C---:B------:R-:W-:Y:S02]  /*04f0*/  ISETP.GT.U32.AND P2, PT, R15.reuse, R18, PT ;  /* 0x000000120f00720c */ /* 0x040fe40003f44070 */
[----:B------:R-:W-:Y:S01]  /*0500*/  ISETP.GT.U32.AND P3, PT, R15, R20, PT ;  /* 0x000000140f00720c */ /* 0x000fe20003f64070 */
[----:B------:R-:W-:Y:S01]  /*0510*/  IMAD.IADD R14, R16, 0x1, R21 ;  /* 0x00000001100e7824 */ /* 0x000fe200078e0215 */
[----:B------:R-:W-:-:S05]  /*0520*/  IADD3 R7, PT, PT, -R10, RZ, RZ ;  /* 0x000000ff0a077210 */ /* 0x000fca0007ffe1ff */
[----:B------:R-:W-:Y:S01]  /*0530*/  IMAD R26, R15, R7, R26 ;  /* 0x000000070f1a7224 */ /* 0x000fe200078e021a */
[----:B------:R-:W-:-:S03]  /*0540*/  IADD3 R7, PT, PT, R14, R21, RZ ;  /* 0x000000150e077210 */ /* 0x000fc60007ffe0ff */
[-C--:B------:R-:W-:Y:S01]  /*0550*/  @!P2 IADD3 R18, PT, PT, R18, -R15.reuse, RZ ;  /* 0x8000000f1212a210 */ /* 0x080fe20007ffe0ff */
[----:B------:R-:W-:Y:S01]  /*0560*/  @!P2 VIADD R25, R25, 0x1 ;  /* 0x000000011919a836 */ /* 0x000fe20000000000 */
[----:B------:R-:W-:Y:S01]  /*0570*/  ISETP.GT.U32.AND P6, PT, R15, R26, PT ;  /* 0x0000001a0f00720c */ /* 0x000fe20003fc4070 */
[----:B------:R-:W-:Y:S01]  /*0580*/  @!P3 IMAD.IADD R20, R20, 0x1, -R15 ;  /* 0x000000011414b824 */ /* 0x000fe200078e0a0f */
[-C--:B------:R-:W-:Y:S01]  /*0590*/  ISETP.GE.U32.AND P4, PT, R18, R15.reuse, PT ;  /* 0x0000000f1200720c */ /* 0x080fe20003f86070 */
[----:B------:R-:W-:Y:S01]  /*05a0*/  @!P3 VIADD R9, R9, 0x1 ;  /* 0x000000010909b836 */ /* 0x000fe20000000000 */
[----:B------:R-:W-:Y:S02]  /*05b0*/  IABS R18, R14 ;  /* 0x0000000e00127213 */ /* 0x000fe40000000000 */
[----:B------:R-:W-:Y:S02]  /*05c0*/  ISETP.GE.U32.AND P1, PT, R20, R15, PT ;  /* 0x0000000f1400720c */ /* 0x000fe40003f26070 */
[----:B------:R-:W-:-:S02]  /*05d0*/  MOV R20, R18 ;  /* 0x0000001200147202 */ /* 0x000fc40000000f00 */
[----:B------:R-:W-:Y:S02]  /*05e0*/  IABS R22, R7 ;  /* 0x0000000700167213 */ /* 0x000fe40000000000 */
[----:B------:R-:W-:Y:S01]  /*05f0*/  ISETP.GE.AND P2, PT, R23, RZ, PT ;  /* 0x000000ff1700720c */ /* 0x000fe20003f46270 */
[----:B------:R-:W-:Y:S01]  /*0600*/  IMAD.HI.U32 R18, R19, R20, RZ ;  /* 0x0000001413127227 */ /* 0x000fe200078e00ff */
[----:B------:R-:W-:Y:S02]  /*0610*/  @!P6 IADD3 R10, PT, PT, R10, 0x1, RZ ;  /* 0x000000010a0ae810 */ /* 0x000fe40007ffe0ff */
[----:B------:R-:W-:Y:S01]  /*0620*/  @P4 IADD3 R25, PT, PT, R25, 0x1, RZ ;  /* 0x0000000119194810 */ /* 0x000fe20007ffe0ff */
[----:B------:R-:W-:Y:S01]  /*0630*/  @!P6 IMAD.IADD R26, R26, 0x1, -R15 ;  /* 0x000000011a1ae824 */ /* 0x000fe200078e0a0f */
[----:B------:R-:W-:Y:S01]  /*0640*/  IADD3 R23, PT, PT, -R18, RZ, RZ ;  /* 0x000000ff12177210 */ /* 0x000fe20007ffe1ff */
[----:B------:R-:W-:-:S03]  /*0650*/  IMAD.HI.U32 R19, R19, R22, RZ ;  /* 0x0000001613137227 */ /* 0x000fc600078e00ff */
[----:B------:R-:W-:Y:S01]  /*0660*/  ISETP.GE.U32.AND P5, PT, R26, R15, PT ;  /* 0x0000000f1a00720c */ /* 0x000fe20003fa6070 */
[----:B------:R-:W-:Y:S02]  /*0670*/  IMAD.MOV R26, RZ, RZ, -R19 ;  /* 0x000000ffff1a7224 */ /* 0x000fe400078e0a13 */
[C---:B------:R-:W-:Y:S01]  /*0680*/  IMAD R20, R15.reuse, R23, R20 ;  /* 0x000000170f147224 */ /* 0x040fe200078e0214 */
[----:B0-----:R-:W-:Y:S01]  /*0690*/  IABS R23, R17 ;  /* 0x0000001100177213 */ /* 0x001fe20000000000 */
[C---:B------:R-:W-:Y:S02]  /*06a0*/  IMAD R22, R15.reuse, R26, R22 ;  /* 0x0000001a0f167224 */ /* 0x040fe400078e0216 */
[----:B------:R-:W-:Y:S01]  /*06b0*/  @!P2 IMAD.MOV R25, RZ, RZ, -R25 ;  /* 0x000000ffff19a224 */ /* 0x000fe200078e0a19 */
[C---:B------:R-:W-:Y:S01]  /*06c0*/  ISETP.GT.U32.AND P4, PT, R15.reuse, R20, PT ;  /* 0x000000140f00720c */ /* 0x040fe20003f84070 */
[----:B------:R-:W0:Y:S01]  /*06d0*/  I2F.RP R26, R23 ;  /* 0x00000017001a7306 */ /* 0x000e220000209400 */
[----:B------:R-:W-:Y:S01]  /*06e0*/  ISETP.GT.U32.AND P2, PT, R15, R22, PT ;  /* 0x000000160f00720c */ /* 0x000fe20003f44070 */
[----:B------:R-:W-:-:S02]  /*06f0*/  @P1 VIADD R9, R9, 0x1 ;  /* 0x0000000109091836 */ /* 0x000fc40000000000 */
[----:B------:R-:W-:-:S03]  /*0700*/  @P5 VIADD R10, R10, 0x1 ;  /* 0x000000010a0a5836 */ /* 0x000fc60000000000 */
[----:B------:R-:W-:-:S05]  /*0710*/  MOV R27, R9 ;  /* 0x00000009001b7202 */ /* 0x000fca0000000f00 */
[-C--:B------:R-:W-:Y:S02]  /*0720*/  @!P4 IADD3 R20, PT, PT, R20, -R15.reuse, RZ ;  /* 0x8000000f1414c210 */ /* 0x080fe40007ffe0ff */
[-C--:B------:R-:W-:Y:S01]  /*0730*/  @!P2 IADD3 R22, PT, PT, R22, -R15.reuse, RZ ;  /* 0x8000000f1616a210 */ /* 0x080fe20007ffe0ff */
[----:B0-----:R-:W0:Y:S01]  /*0740*/  MUFU.RCP R26, R26 ;  /* 0x0000001a001a7308 */ /* 0x001e220000001000 */
[-C--:B------:R-:W-:Y:S01]  /*0750*/  ISETP.GE.U32.AND P3, PT, R20, R15.reuse, PT ;  /* 0x0000000f1400720c */ /* 0x080fe20003f66070 */
[----:B------:R-:W-:Y:S01]  /*0760*/  @!P2 VIADD R19, R19, 0x1 ;  /* 0x000000011313a836 */ /* 0x000fe20000000000 */
[----:B------:R-:W-:Y:S02]  /*0770*/  ISETP.GE.U32.AND P1, PT, R22, R15, PT ;  /* 0x0000000f1600720c */ /* 0x000fe40003f26070 */
[-C--:B------:R-:W-:Y:S02]  /*0780*/  LOP3.LUT R20, R16, R11.reuse, RZ, 0x3c, !PT ;  /* 0x0000000b10147212 */ /* 0x080fe400078e3cff */
[----:B------:R-:W-:-:S02]  /*0790*/  LOP3.LUT R15, R24, R11, RZ, 0x3c, !PT ;  /* 0x0000000b180f7212 */ /* 0x000fc400078e3cff */
[----:B------:R-:W-:Y:S02]  /*07a0*/  @!P4 IADD3 R18, PT, PT, R18, 0x1, RZ ;  /* 0x000000011212c810 */ /* 0x000fe40007ffe0ff */
[----:B------:R-:W-:Y:S02]  /*07b0*/  ISETP.GE.AND P5, PT, R20, RZ, PT ;  /* 0x000000ff1400720c */ /* 0x000fe40003fa6270 */
[----:B------:R-:W-:Y:S01]  /*07c0*/  ISETP.GE.AND P6, PT, R15, RZ, PT ;  /* 0x000000ff0f00720c */ /* 0x000fe20003fc6270 */
[----:B------:R-:W-:Y:S01]  /*07d0*/  @P3 VIADD R18, R18, 0x1 ;  /* 0x0000000112123836 */ /* 0x000fe20000000000 */
[-C--:B------:R-:W-:Y:S01]  /*07e0*/  LOP3.LUT R20, R7, R11.reuse, RZ, 0x3c, !PT ;  /* 0x0000000b07147212 */ /* 0x080fe200078e3cff */
[----:B------:R-:W-:Y:S01]  /*07f0*/  @P1 VIADD R19, R19, 0x1 ;  /* 0x0000000113131836 */ /* 0x000fe20000000000 */
[----:B------:R-:W-:Y:S02]  /*0800*/  LOP3.LUT R15, R14, R11, RZ, 0x3c, !PT ;  /* 0x0000000b0e0f7212 */ /* 0x000fe400078e3cff */
[----:B------:R-:W-:Y:S01]  /*0810*/  ISETP.GE.AND P3, PT, R20, RZ, PT ;  /* 0x000000ff1400720c */ /* 0x000fe20003f66270 */
[----:B------:R-:W-:Y:S01]  /*0820*/  IMAD.MOV.U32 R29, RZ, RZ, R19 ;  /* 0x000000ffff1d7224 */ /* 0x000fe200078e0013 */
[----:B------:R-:W-:-:S02]  /*0830*/  ISETP.GE.AND P4, PT, R15, RZ, PT ;  /* 0x000000ff0f00720c */ /* 0x000fc40003f86270 */
[----:B0-----:R-:W-:Y:S01]  /*0840*/  IADD3 R26, PT, PT, R26, 0xffffffe, RZ ;  /* 0x0ffffffe1a1a7810 */ /* 0x001fe20007ffe0ff */
[----:B------:R-:W-:Y:S01]  /*0850*/  @!P5 IMAD.MOV R10, RZ, RZ, -R10 ;  /* 0x000000ffff0ad224 */ /* 0x000fe200078e0a0a */
[----:B------:R-:W-:Y:S02]  /*0860*/  ISETP.NE.AND P2, PT, R11, RZ, PT ;  /* 0x000000ff0b00720c */ /* 0x000fe40003f45270 */
[----:B------:R-:W-:Y:S01]  /*0870*/  LOP3.LUT R22, RZ, R11, RZ, 0x33, !PT ;  /* 0x0000000bff167212 */ /* 0x000fe200078e33ff */
[----:B------:R-:W0:Y:S01]  /*0880*/  F2I.FTZ.U32.TRUNC.NTZ R15, R26 ;  /* 0x0000001a000f7305 */ /* 0x000e22000021f000 */
[----:B------:R-:W-:Y:S02]  /*0890*/  @!P6 IADD3 R27, PT, PT, -R27, RZ, RZ ;  /* 0x000000ff1b1be210 */ /* 0x000fe40007ffe1ff */
[----:B------:R-:W-:Y:S01]  /*08a0*/  SEL R9, R22, R25, !P2 ;  /* 0x0000001916097207 */ /* 0x000fe20005000000 */
[----:B------:R-:W-:Y:S01]  /*08b0*/  @!P3 IMAD.MOV R29, RZ, RZ, -R29 ;  /* 0x000000ffff1db224 */ /* 0x000fe200078e0a1d */
[----:B------:R-:W-:-:S02]  /*08c0*/  MOV R25, R18 ;  /* 0x0000001200197202 */ /* 0x000fc40000000f00 */
[C---:B------:R-:W-:Y:S02]  /*08d0*/  SEL R18, R22.reuse, R27, !P2 ;  /* 0x0000001b16127207 */ /* 0x040fe40005000000 */
[----:B------:R-:W-:Y:S02]  /*08e0*/  @!P4 IADD3 R25, PT, PT, -R25, RZ, RZ ;  /* 0x000000ff1919c210 */ /* 0x000fe40007ffe1ff */
[C---:B------:R-:W-:Y:S02]  /*08f0*/  SEL R20, R22.reuse, R10, !P2 ;  /* 0x0000000a16147207 */ /* 0x040fe40005000000 */
[C---:B------:R-:W-:Y:S02]  /*0900*/  SEL R19, R22.reuse, R25, !P2 ;  /* 0x0000001916137207 */ /* 0x040fe40005000000 */
[----:B------:R-:W-:Y:S01]  /*0910*/  SEL R10, R22, R29, !P2 ;  /* 0x0000001d160a7207 */ /* 0x000fe20005000000 */
[----:B0-----:R-:W-:Y:S01]  /*0920*/  IMAD.MOV R26, RZ, RZ, -R15 ;  /* 0x000000ffff1a7224 */ /* 0x001fe200078e0a0f */
[----:B------:R-:W-:-:S02]  /*0930*/  IADD3 R22, PT, PT, -R18, RZ, RZ ;  /* 0x000000ff12167210 */ /* 0x000fc40007ffe1ff */
[----:B------:R-:W-:-:S03]  /*0940*/  IADD3 R25, PT, PT, -R20, RZ, RZ ;  /* 0x000000ff14197210 */ /* 0x000fc60007ffe1ff */
[----:B------:R-:W-:Y:S02]  /*0950*/  IMAD R24, R11, R22, R24 ;  /* 0x000000160b187224 */ /* 0x000fe400078e0218 */
[----:B------:R-:W-:Y:S01]  /*0960*/  IMAD.MOV.U32 R22, RZ, RZ, R26 ;  /* 0x000000ffff167224 */ /* 0x000fe200078e001a */
[----:B------:R-:W-:Y:S01]  /*0970*/  IADD3 R26, PT, PT, -R19, RZ, RZ ;  /* 0x000000ff131a7210 */ /* 0x000fe20007ffe1ff */
[C---:B------:R-:W-:Y:S02]  /*0980*/  IMAD R25, R11.reuse, R25, R16 ;  /* 0x000000190b197224 */ /* 0x040fe400078e0210 */
[----:B------:R-:W-:Y:S02]  /*0990*/  IMAD R27, R22, R23, RZ ;  /* 0x00000017161b7224 */ /* 0x000fe400078e02ff */
[----:B------:R-:W-:Y:S02]  /*09a0*/  IMAD R26, R11, R26, R14 ;  /* 0x0000001a0b1a7224 */ /* 0x000fe400078e020e */
[----:B------:R-:W-:-:S02]  /*09b0*/  IMAD.MOV.U32 R14, RZ, RZ, RZ ;  /* 0x000000ffff0e7224 */ /* 0x000fc400078e00ff */
[----:B------:R-:W-:Y:S02]  /*09c0*/  IMAD R25, R25, UR8, RZ ;  /* 0x0000000819197c24 */ /* 0x000fe4000f8e02ff */
[----:B------:R-:W-:-:S04]  /*09d0*/  IMAD.HI.U32 R15, R15, R27, R14 ;  /* 0x0000001b0f0f7227 */ /* 0x000fc800078e000e */
[----:B------:R-:W-:Y:S02]  /*09e0*/  IMAD R27, R24, UR8, RZ ;  /* 0x00000008181b7c24 */ /* 0x000fe4000f8e02ff */
[----:B------:R-:W-:-:S04]  /*09f0*/  IMAD.HI.U32 R15, R15, R8, RZ ;  /* 0x000000080f0f7227 */ /* 0x000fc800078e00ff */
[----:B------:R-:W-:Y:S01]  /*0a00*/  IMAD R26, R26, UR8, RZ ;  /* 0x000000081a1a7c24 */ /* 0x000fe2000f8e02ff */
[----:B------:R-:W-:Y:S01]  /*0a10*/  IADD3 R14, PT, PT, -R15, RZ, RZ ;  /* 0x000000ff0f0e7210 */ /* 0x000fe20007ffe1ff */
[----:B------:R-:W-:Y:S02]  /*0a20*/  IMAD R25, R20, UR9, R25 ;  /* 0x0000000914197c24 */ /* 0x000fe4000f8e0219 */
[----:B------:R-:W-:Y:S02]  /*0a30*/  IMAD R19, R19, UR9, R26 ;  /* 0x0000000913137c24 */ /* 0x000fe4000f8e021a */
[----:B------:R-:W-:Y:S02]  /*0a40*/  IMAD R14, R23, R14, R8 ;  /* 0x0000000e170e7224 */ /* 0x000fe400078e0208 */
[----:B------:R-:W-:-:S03]  /*0a50*/  IMAD R27, R18, UR9, R27 ;  /* 0x00000009121b7c24 */ /* 0x000fc6000f8e021b */
[----:B------:R-:W-:-:S13]  /*0a60*/  ISETP.GT.U32.AND P2, PT, R23, R14, PT ;  /* 0x0000000e1700720c */ /* 0x000fda0003f44070 */
[----:B------:R-:W-:Y:S01]  /*0a70*/  @!P2 IMAD.IADD R14, R14, 0x1, -R23 ;  /* 0x000000010e0ea824 */ /* 0x000fe200078e0a17 */
[----:B------:R-:W-:Y:S02]  /*0a80*/  @!P2 IADD3 R15, PT, PT, R15, 0x1, RZ ;  /* 0x000000010f0fa810 */ /* 0x000fe40007ffe0ff */
[----:B------:R-:W-:Y:S02]  /*0a90*/  ISETP.NE.AND P2, PT, R17, RZ, PT ;  /* 0x000000ff1100720c */ /* 0x000fe40003f45270 */
[----:B------:R-:W-:Y:S02]  /*0aa0*/  ISETP.GE.U32.AND P1, PT, R14, R23, PT ;  /* 0x000000170e00720c */ /* 0x000fe40003f26070 */
[----:B------:R-:W-:Y:S01]  /*0ab0*/  LOP3.LUT R14, R6, R17, RZ, 0x3c, !PT ;  /* 0x00000011060e7212 */ /* 0x000fe200078e3cff */
[----:B------:R-:W0:Y:S03]  /*0ac0*/  LDC.64 R22, c[0x0][0x6e0] ;  /* 0x0001b800ff167b82 */ /* 0x000e260000000a00 */
[----:B------:R-:W-:-:S07]  /*0ad0*/  ISETP.GE.AND P3, PT, R14, RZ, PT ;  /* 0x000000ff0e00720c */ /* 0x000fce0003f66270 */
[----:B------:R-:W-:-:S06]  /*0ae0*/  @P1 VIADD R15, R15, 0x1 ;  /* 0x000000010f0f1836 */ /* 0x000fcc0000000000 */
[----:B------:R-:W-:Y:S02]  /*0af0*/  @!P3 IADD3 R15, PT, PT, -R15, RZ, RZ ;  /* 0x000000ff0f0fb210 */ /* 0x000fe40007ffe1ff */
[----:B------:R-:W-:-:S05]  /*0b00*/  @!P2 LOP3.LUT R15, RZ, R17, RZ, 0x33, !PT ;  /* 0x00000011ff0fa212 */ /* 0x000fca00078e33ff */
[----:B------:R-:W-:Y:S01]  /*0b10*/  IMAD.MOV R14, RZ, RZ, -R15 ;  /* 0x000000ffff0e7224 */ /* 0x000fe200078e0a0f */
[----:B------:R-:W-:Y:S01]  /*0b20*/  IADD3 R20, PT, PT, -R10, RZ, RZ ;  /* 0x000000ff0a147210 */ /* 0x000fe20007ffe1ff */
[----:B------:R-:W-:Y:S02]  /*0b30*/  IMAD.MOV R28, RZ, RZ, -R9 ;  /* 0x000000ffff1c7224 */ /* 0x000fe400078e0a09 */
[----:B------:R-:W-:Y:S02]  /*0b40*/  IMAD R14, R17, R14, R6 ;  /* 0x0000000e110e7224 */ /* 0x000fe400078e0206 */
[----:B------:R-:W1:Y:S01]  /*0b50*/  LDC.64 R16, c[0x0][0x530] ;  /* 0x00014c00ff107b82 */ /* 0x000e620000000a00 */
[----:B0-----:R-:W-:-:S04]  /*0b60*/  IMAD.WIDE R24, R25, 0x4, R22 ;  /* 0x0000000419187825 */ /* 0x001fc800078e0216 */
[----:B------:R-:W-:Y:S02]  /*0b70*/  IMAD R14, R14, UR10, RZ ;  /* 0x0000000a0e0e7c24 */ /* 0x000fe4000f8e02ff */
[----:B------:R-:W-:-:S04]  /*0b80*/  IMAD.WIDE R18, R19, 0x4, R22 ;  /* 0x0000000413127825 */ /* 0x000fc800078e0216 */
[----:B------:R-:W-:Y:S02]  /*0b90*/  IMAD R15, R15, UR11, R14 ;  /* 0x0000000b0f0f7c24 */ /* 0x000fe4000f8e020e */
[----:B------:R-:W-:Y:S01]  /*0ba0*/  IMAD.WIDE R26, R27, 0x4, R22 ;  /* 0x000000041b1a7825 */ /* 0x000fe200078e0216 */
[----:B------:R0:W2:Y:S03]  /*0bb0*/  LDG.E R14, desc[UR6][R24.64] ;  /* 0x00000006180e7981 */ /* 0x0000a6000c1e1900 */
[C---:B------:R-:W-:Y:S02]  /*0bc0*/  IMAD R20, R11.reuse, R20, R7 ;  /* 0x000000140b147224 */ /* 0x040fe400078e0207 */
[----:B------:R-:W-:Y:S01]  /*0bd0*/  IMAD R11, R11, R28, R12 ;  /* 0x0000001c0b0b7224 */ /* 0x000fe200078e020c */
[----:B------:R-:W3:Y:S03]  /*0be0*/  LDG.E R26, desc[UR6][R26.64] ;  /* 0x000000061a1a7981 */ /* 0x000ee6000c1e1900 */
[----:B------:R-:W-:-:S02]  /*0bf0*/  IMAD R12, R11, UR8, RZ ;  /* 0x000000080b0c7c24 */ /* 0x000fc4000f8e02ff */
[----:B-1----:R-:W-:Y:S02]  /*0c00*/  IMAD.WIDE R16, R15, 0x4, R16 ;  /* 0x000000040f107825 */ /* 0x002fe400078e0210 */
[----:B------:R1:W2:Y:S02]  /*0c10*/  LDG.E R15, desc[UR6][R18.64] ;  /* 0x00000006120f7981 */ /* 0x0002a4000c1e1900 */
[----:B0-----:R-:W-:Y:S02]  /*0c20*/  IMAD R25, R20, UR8, RZ ;  /* 0x0000000814197c24 */ /* 0x001fe4000f8e02ff */
[----:B------:R0:W4:Y:S01]  /*0c30*/  LDG.E R7, desc[UR6][R16.64] ;  /* 0x0000000610077981 */ /* 0x000122000c1e1900 */
[----:B------:R-:W-:Y:S02]  /*0c40*/  IMAD R9, R9, UR9, R12 ;  /* 0x0000000909097c24 */ /* 0x000fe4000f8e020c */
[----:B------:R-:W-:Y:S01]  /*0c50*/  IMAD R11, R10, UR9, R25 ;  /* 0x000000090a0b7c24 */ /* 0x000fe2000f8e0219 */
[----:B-1----:R-:W1:Y:S03]  /*0c60*/  LDC R18, c[0x0][0x38c] ;  /* 0x0000e300ff127b82 */ /* 0x002e660000000800 */
[----:B------:R-:W-:-:S04]  /*0c70*/  IMAD.WIDE R10, R11, 0x4, R22 ;  /* 0x000000040b0a7825 */ /* 0x000fc800078e0216 */
[----:B------:R-:W-:Y:S02]  /*0c80*/  IMAD.WIDE R22, R9, 0x4, R22 ;  /* 0x0000000409167825 */ /* 0x000fe400078e0216 */
[----:B------:R-:W5:Y:S04]  /*0c90*/  LDG.E R11, desc[UR6][R10.64] ;  /* 0x000000060a0b7981 */ /* 0x000f68000c1e1900 */
[----:B------:R0:W5:Y:S01]  /*0ca0*/  LDG.E R9, desc[UR6][R22.64] ;  /* 0x0000000616097981 */ /* 0x000162000c1e1900 */
[----:B-1----:R-:W-:-:S04]  /*0cb0*/  IABS R25, R18 ;  /* 0x0000001200197213 */ /* 0x002fc80000000000 */
[----:B------:R-:W1:Y:S08]  /*0cc0*/  I2F.RP R12, R25 ;  /* 0x00000019000c7306 */ /* 0x000e700000209400 */
[----:B-1----:R-:W0:Y:S02]  /*0cd0*/  MUFU.RCP R12, R12 ;  /* 0x0000000c000c7308 */ /* 0x002e240000001000 */
[----:B0-----:R-:W-:-:S06]  /*0ce0*/  IADD3 R16, PT, PT, R12, 0xffffffe, RZ ;  /* 0x0ffffffe0c107810 */ /* 0x001fcc0007ffe0ff */
[----:B------:R0:W1:Y:S01]  /*0cf0*/  F2I.FTZ.U32.TRUNC.NTZ R17, R16 ;  /* 0x0000001000117305 */ /* 0x000062000021f000 */
[----:B------:R-:W-:Y:S01]  /*0d00*/  IMAD R13, R0, 0x3, R13 ;  /* 0x00000003000d7824 */ /* 0x000fe200078e020d */
[----:B0-----:R-:W-:Y:S01]  /*0d10*/  MOV R16, RZ ;  /* 0x000000ff00107202 */ /* 0x001fe20000000f00 */
[----:B-1----:R-:W-:-:S04]  /*0d20*/  IMAD.MOV R20, RZ, RZ, -R17 ;  /* 0x000000ffff147224 */ /* 0x002fc800078e0a11 */
[----:B------:R-:W-:Y:S01]  /*0d30*/  IMAD R19, R20, R25, RZ ;  /* 0x0000001914137224 */ /* 0x000fe200078e02ff */
[----:B------:R-:W-:-:S03]  /*0d40*/  IABS R22, R13 ;  /* 0x0000000d00167213 */ /* 0x000fc60000000000 */
[----:B------:R-:W-:-:S06]  /*0d50*/  IMAD.HI.U32 R17, R17, R19, R16 ;  /* 0x0000001311117227 */ /* 0x000fcc00078e0010 */
[----:B------:R-:W-:-:S04]  /*0d60*/  IMAD.HI.U32 R10, R17, R22, RZ ;  /* 0x00000016110a7227 */ /* 0x000fc800078e00ff */
[----:B------:R-:W-:-:S04]  /*0d70*/  IMAD.MOV R0, RZ, RZ, -R10 ;  /* 0x000000ffff007224 */ /* 0x000fc800078e0a0a */
[----:B------:R-:W-:Y:S01]  /*0d80*/  IMAD R16, R25, R0, R22 ;  /* 0x0000000019107224 */ /* 0x000fe200078e0216 */
[----:B------:R-:W-:-:S04]  /*0d90*/  IADD3 R12, PT, PT, R13, R21, RZ ;  /* 0x000000150d0c7210 */ /* 0x000fc80007ffe0ff */
[----:B------:R-:W-:Y:S01]  /*0da0*/  ISETP.GT.U32.AND P2, PT, R25, R16, PT ;  /* 0x000000101900720c */ /* 0x000fe20003f44070 */
[----:B------:R-:W-:Y:S01]  /*0db0*/  IMAD.IADD R21, R12, 0x1, R21 ;  /* 0x000000010c157824 */ /* 0x000fe200078e0215 */
[----:B------:R-:W-:-:S04]  /*0dc0*/  IABS R23, R12 ;  /* 0x0000000c00177213 */ /* 0x000fc80000000000 */
[----:B------:R-:W-:Y:S01]  /*0dd0*/  IABS R24, R21 ;  /* 0x0000001500187213 */ /* 0x000fe20000000000 */
[----:B------:R-:W-:-:S04]  /*0de0*/  IMAD.HI.U32 R19, R17, R23, RZ ;  /* 0x0000001711137227 */ /* 0x000fc800078e00ff */
[----:B------:R-:W-:Y:S02]  /*0df0*/  IMAD.MOV R20, RZ, RZ, -R19 ;  /* 0x000000ffff147224 */ /* 0x000fe400078e0a13 */
[----:B------:R-:W-:Y:S01]  /*0e00*/  @!P2 IADD3 R16, PT, PT, R16, -R25, RZ ;  /* 0x800000191010a210 */ /* 0x000fe20007ffe0ff */
[----:B------:R-:W-:-:S03]  /*0e10*/  IMAD.HI.U32 R0, R17, R24, RZ ;  /* 0x0000001811007227 */ /* 0x000fc600078e00ff */
[----:B------:R-:W-:Y:S01]  /*0e20*/  ISETP.GE.U32.AND P1, PT, R16, R25, PT ;  /* 0x000000191000720c */ /* 0x000fe20003f26070 */
[----:B------:R-:W-:Y:S01]  /*0e30*/  IMAD R16, R25, R20, R23 ;  /* 0x0000001419107224 */ /* 0x000fe200078e0217 */
[----:B------:R-:W-:Y:S02]  /*0e40*/  IADD3 R20, PT, PT, -R0, RZ, RZ ;  /* 0x000000ff00147210 */ /* 0x000fe40007ffe1ff */
[----:B------:R-:W-:Y:S01]  /*0e50*/  LOP3.LUT R17, R13, R18, RZ, 0x3c, !PT ;  /* 0x000000120d117212 */ /* 0x000fe200078e3cff */
[----:B------:R-:W-:Y:S01]  /*0e60*/  @!P2 VIADD R10, R10, 0x1 ;  /* 0x000000010a0aa836 */ /* 0x000fe20000000000 */
[C---:B------:R-:W-:Y:S01]  /*0e70*/  ISETP.GT.U32.AND P4, PT, R25.reuse, R16, PT ;  /* 0x000000101900720c */ /* 0x040fe20003f84070 */
[----:B------:R-:W-:Y:S01]  /*0e80*/  IMAD R20, R25, R20, R24 ;  /* 0x0000001419147224 */ /* 0x000fe200078e0218 */
[----:B------:R-:W-:-:S04]  /*0e90*/  ISETP.GE.AND P5, PT, R17, RZ, PT ;  /* 0x000000ff1100720c */ /* 0x000fc80003fa6270 */
[----:B------:R-:W-:Y:S01]  /*0ea0*/  ISETP.GT.U32.AND P3, PT, R25, R20, PT ;  /* 0x000000141900720c */ /* 0x000fe20003f64070 */
[----:B------:R-:W-:Y:S01]  /*0eb0*/  @P1 VIADD R10, R10, 0x1 ;  /* 0x000000010a0a1836 */ /* 0x000fe20000000000 */
[----:B------:R-:W-:-:S04]  /*0ec0*/  ISETP.NE.AND P1, PT, R18, RZ, PT ;  /* 0x000000ff1200720c */ /* 0x000fc80003f25270 */
[----:B------:R-:W-:Y:S02]  /*0ed0*/  MOV R17, R10 ;  /* 0x0000000a00117202 */ /* 0x000fe40000000f00 */
[-C--:B------:R-:W-:Y:S02]  /*0ee0*/  @!P4 IADD3 R16, PT, PT, R16, -R25.reuse, RZ ;  /* 0x800000191010c210 */ /* 0x080fe40007ffe0ff */
[----:B------:R-:W-:Y:S02]  /*0ef0*/  @!P5 IADD3 R17, PT, PT, -R17, RZ, RZ ;  /* 0x000000ff1111d210 */ /* 0x000fe40007ffe1ff */
[----:B------:R-:W-:Y:S01]  /*0f00*/  LOP3.LUT R10, RZ, R18, RZ, 0x33, !PT ;  /* 0x00000012ff0a7212 */ /* 0x000fe200078e33ff */
[----:B------:R-:W-:Y:S01]  /*0f10*/  @!P3 IMAD.IADD R20, R20, 0x1, -R25 ;  /* 0x000000011414b824 */ /* 0x000fe200078e0a19 */
[----:B------:R-:W-:Y:S02]  /*0f20*/  ISETP.GE.U32.AND P2, PT, R16, R25, PT ;  /* 0x000000191000720c */ /* 0x000fe40003f46070 */
[----:B------:R-:W-:-:S02]  /*0f30*/  SEL R16, R10, R17, !P1 ;  /* 0x000000110a107207 */ /* 0x000fc40004800000 */
[----:B------:R-:W-:-:S03]  /*0f40*/  ISETP.GE.U32.AND P5, PT, R20, R25, PT ;  /* 0x000000191400720c */ /* 0x000fc60003fa6070 */
[----:B------:R-:W-:Y:S01]  /*0f50*/  IMAD.MOV R17, RZ, RZ, -R16 ;  /* 0x000000ffff117224 */ /* 0x000fe200078e0a10 */
[----:B------:R-:W-:-:S05]  /*0f60*/  @!P4 IADD3 R19, PT, PT, R19, 0x1, RZ ;  /* 0x000000011313c810 */ /* 0x000fca0007ffe0ff */
[----:B------:R-:W-:Y:S01]  /*0f70*/  @P2 VIADD R19, R19, 0x1 ;  /* 0x0000000113132836 */ /* 0x000fe20000000000 */
[----:B------:R-:W-:-:S05]  /*0f80*/  @!P3 IADD3 R0, PT, PT, R0, 0x1, RZ ;  /* 0x000000010000b810 */ /* 0x000fca0007ffe0ff */
[----:B------:R-:W-:Y:S02]  /*0f90*/  @P5 VIADD R0, R0, 0x1 ;  /* 0x0000000100005836 */ /* 0x000fe40000000000 */
[----:B---3--:R-:W-:Y:S01]  /*0fa0*/  FADD.FTZ R28, -R26, 1 ;  /* 0x3f8000001a1c7421 */ /* 0x008fe20000010100 */
[C---:B--2---:R-:W-:Y:S01]  /*0fb0*/  FADD.FTZ R20, -R14.reuse, R15 ;  /* 0x0000000f0e147221 */ /* 0x044fe20000010100 */
[----:B------:R-:W-:Y:S01]  /*0fc0*/  FFMA.FTZ R15, -R14, R14, 1 ;  /* 0x3f8000000e0f7423 */ /* 0x000fe2000001010e */
[----:B------:R-:W-:Y:S02]  /*0fd0*/  IMAD R14, R18, R17, R13 ;  /* 0x00000011120e7224 */ /* 0x000fe400078e020d */
[C---:B----4-:R-:W-:Y:S01]  /*0fe0*/  FMUL.FTZ R25, R7.reuse, R20 ;  /* 0x0000001407197220 */ /* 0x050fe20000410000 */
[----:B------:R-:W-:Y:S01]  /*0ff0*/  FMUL.FTZ R20, R7, R28 ;  /* 0x0000001c07147220 */ /* 0x000fe20000410000 */
[----:B------:R-:W-:-:S03]  /*1000*/  IMAD R17, R14, UR12, RZ ;  /* 0x0000000c0e117c24 */ /* 0x000fc6000f8e02ff */
[----:B------:R-:W-:Y:S01]  /*1010*/  FMUL.FTZ R20, R20, R15 ;  /* 0x0000000f14147220 */ /* 0x000fe20000410000 */
[----:B------:R-:W-:Y:S01]  /*1020*/  IMAD R17, R16, UR13, R17 ;  /* 0x0000000d10117c24 */ /* 0x000fe2000f8e0211 */
[----:B------:R-:W0:Y:S02]  /*1030*/  LDC.64 R14, c[0x0][0x380] ;  /* 0x0000e000ff0e7b82 */ /* 0x000e240000000a00 */
[----:B-----5:R-:W-:Y:S01]  /*1040*/  FMUL.FTZ R11, R11, R20 ;  /* 0x000000140b0b7220 */ /* 0x020fe20000410000 */
[----:B------:R-:W-:-:S04]  /*1050*/  FADD.FTZ R16, -R9, 1 ;  /* 0x3f80000009107421 */ /* 0x000fc80000010100 */
[----:B------:R-:W-:Y:S01]  /*1060*/  FMUL.FTZ R16, R11, R16 ;  /* 0x000000100b107220 */ /* 0x000fe20000410000 */
[----:B------:R-:W-:-:S04]  /*1070*/  LOP3.LUT R11, R12, R18, RZ, 0x3c, !PT ;  /* 0x000000120c0b7212 */ /* 0x000fc800078e3cff */
[----:B------:R-:W-:Y:S01]  /*1080*/  ISETP.GE.AND P6, PT, R11, RZ, PT ;  /* 0x000000ff0b00720c */ /* 0x000fe20003fc6270 */
[----:B------:R-:W-:Y:S02]  /*1090*/  FMUL.FTZ R25, R25, R28 ;  /* 0x0000001c19197220 */ /* 0x000fe40000410000 */
[----:B------:R-:W1:Y:S10]  /*10a0*/  LDC R28, c[0x0][0x464] ;  /* 0x00011900ff1c7b82 */ /* 0x000e740000000800 */
[----:B------:R-:W-:-:S04]  /*10b0*/  @!P6 IADD3 R19, PT, PT, -R19, RZ, RZ ;  /* 0x000000ff1313e210 */ /* 0x000fc80007ffe1ff */
[----:B------:R-:W-:-:S05]  /*10c0*/  SEL R19, R10, R19, !P1 ;  /* 0x000000130a137207 */ /* 0x000fca0004800000 */
[----:B------:R-:W-:Y:S01]  /*10d0*/  IMAD.MOV R27, RZ, RZ, -R19 ;  /* 0x000000ffff1b7224 */ /* 0x000fe200078e0a13 */
[----:B------:R-:W-:-:S03]  /*10e0*/  LOP3.LUT R11, R21, R18, RZ, 0x3c, !PT ;  /* 0x00000012150b7212 */ /* 0x000fc600078e3cff */
[----:B------:R-:W-:Y:S01]  /*10f0*/  IMAD R27, R18, R27, R12 ;  /* 0x0000001b121b7224 */ /* 0x000fe200078e020c */
[----:B------:R-:W-:Y:S01]  /*1100*/  ISETP.GE.AND P4, PT, R11, RZ, PT ;  /* 0x000000ff0b00720c */ /* 0x000fe20003f86270 */
[----:B------:R-:W-:Y:S02]  /*1110*/  FMUL.FTZ R11, R9, R16 ;  /* 0x00000010090b7220 */ /* 0x000fe40000410000 */
[----:B------:R-:W-:Y:S02]  /*1120*/  IMAD R27, R27, UR12, RZ ;  /* 0x0000000c1b1b7c24 */ /* 0x000fe4000f8e02ff */
[----:B0-----:R-:W-:-:S04]  /*1130*/  IMAD.WIDE R16, R17, 0x4, R14 ;  /* 0x0000000411107825 */ /* 0x001fc800078e020e */
[----:B------:R-:W-:Y:S01]  /*1140*/  IMAD R27, R19, UR13, R27 ;  /* 0x0000000d131b7c24 */ /* 0x000fe2000f8e021b */
[----:B------:R0:W-:Y:S03]  /*1150*/  STG.E desc[UR6][R16.64], R11 ;  /* 0x0000000b10007986 */ /* 0x0001e6000c101906 */
[----:B0-----:R-:W-:Y:S01]  /*1160*/  IMAD.WIDE R16, R27, 0x4, R14 ;  /* 0x000000041b107825 */ /* 0x001fe200078e020e */
[----:B-1----:R-:W-:-:S04]  /*1170*/  IABS R27, R28 ;  /* 0x0000001c001b7213 */ /* 0x002fc80000000000 */
[----:B------:R-:W0:Y:S08]  /*1180*/  I2F.RP R29, R27 ;  /* 0x0000001b001d7306 */ /* 0x000e300000209400 */
[----:B0-----:R-:W0:Y:S01]  /*1190*/  MUFU.RCP R29, R29 ;  /* 0x0000001d001d7308 */ /* 0x001e220000001000 */
[----:B------:R-:W-:Y:S01]  /*11a0*/  @!P4 IADD3 R0, PT, PT, -R0, RZ, RZ ;  /* 0x000000ff0000c210 */ /* 0x000fe20007ffe1ff */
[----:B------:R-:W-:Y:S01]  /*11b0*/  FMUL.FTZ R25, R26, R25 ;  /* 0x000000191a197220 */ /* 0x000fe20000410000 */
[----:B0-----:R-:W-:-:S06]  /*11c0*/  IADD3 R19, PT, PT, R29, 0xffffffe, RZ ;  /* 0x0ffffffe1d137810 */ /* 0x001fcc0007ffe0ff */
[----:B------:R-:W0:Y:S01]  /*11d0*/  F2I.FTZ.U32.TRUNC.NTZ R19, R19 ;  /* 0x0000001300137305 */ /* 0x000e22000021f000 */
[----:B------:R-:W-:Y:S01]  /*11e0*/  SEL R10, R10, R0, !P1 ;  /* 0x000000000a0a7207 */ /* 0x000fe20004800000 */
[----:B------:R0:W-:Y:S03]  /*11f0*/  STG.E desc[UR6][R16.64], R25 ;  /* 0x0000001910007986 */ /* 0x0001e6000c101906 */
[----:B------:R-:W-:-:S05]  /*1200*/  IADD3 R0, PT, PT, -R10, RZ, RZ ;  /* 0x000000ff0a007210 */ /* 0x000fca0007ffe1ff */
[----:B------:R-:W-:Y:S02]  /*1210*/  IMAD R18, R18, R0, R21 ;  /* 0x0000000012127224 */ /* 0x000fe400078e0215 */
[----:B0-----:R-:W-:Y:S02]  /*1220*/  IMAD.MOV R16, RZ, RZ, -R19 ;  /* 0x000000ffff107224 */ /* 0x001fe400078e0a13 */
[----:B------:R-:W-:-:S03]  /*1230*/  IMAD R29, R18, UR12, RZ ;  /* 0x0000000c121d7c24 */ /* 0x000fc6000f8e02ff */
[----:B------:R-:W-:Y:S02]  /*1240*/  MOV R0, R16 ;  /* 0x0000001000007202 */ /* 0x000fe40000000f00 */
[----:B------:R-:W-:-:S03]  /*1250*/  MOV R18, RZ ;  /* 0x000000ff00127202 */ /* 0x000fc60000000f00 */
[----:B------:R-:W-:-:S04]  /*1260*/  IMAD R17, R0, R27, RZ ;  /* 0x0000001b00117224 */ /* 0x000fc800078e02ff */
[----:B------:R-:W-:-:S06]  /*1270*/  IMAD.HI.U32 R19, R19, R17, R18 ;  /* 0x0000001113137227 */ /* 0x000fcc00078e0012 */
[----:B------:R-:W-:-:S04]  /*1280*/  IMAD.HI.U32 R16, R19, R22, RZ ;  /* 0x0000001613107227 */ /* 0x000fc800078e00ff */
[----:B------:R-:W-:Y:S02]  /*1290*/  IMAD R29, R10, UR13, R29 ;  /* 0x0000000d0a1d7c24 */ /* 0x000fe4000f8e021d */
[----:B------:R-:W-:Y:S02]  /*12a0*/  IMAD.MOV R10, RZ, RZ, -R16 ;  /* 0x000000ffff0a7224 */ /* 0x000fe400078e0a10 */
[----:B------:R-:W-:-:S04]  /*12b0*/  IMAD.HI.U32 R0, R19, R23, RZ ;  /* 0x0000001713007227 */ /* 0x000fc800078e00ff */
[----:B------:R-:W-:Y:S01]  /*12c0*/  IMAD R22, R27, R10, R22 ;  /* 0x0000000a1b167224 */ /* 0x000fe200078e0216 */
[----:B------:R-:W-:Y:S01]  /*12d0*/  IADD3 R18, PT, PT, -R0, RZ, RZ ;  /* 0x000000ff00127210 */ /* 0x000fe20007ffe1ff */
[----:B------:R-:W-:Y:S02]  /*12e0*/  IMAD.HI.U32 R10, R19, R24, RZ ;  /* 0x00000018130a7227 */ /* 0x000fe400078e00ff */
[----:B------:R-:W0:Y:S02]  /*12f0*/  LDC R19, c[0x0][0x614] ;  /* 0x00018500ff137b82 */ /* 0x000e240000000800 */
[----:B------:R-:W-:-:S05]  /*1300*/  IMAD R18, R27, R18, R23 ;  /* 0x000000121b127224 */ /* 0x000fca00078e0217 */
[C---:B------:R-:W-:Y:S02]  /*1310*/  ISETP.GT.U32.AND P6, PT, R27.reuse, R18, PT ;  /* 0x000000121b00720c */ /* 0x040fe40003fc4070 */
[----:B------:R-:W-:Y:S02]  /*1320*/  ISETP.GT.U32.AND P1, PT, R27, R22, PT ;  /* 0x000000161b00720c */ /* 0x000fe40003f24070 */
[----:B------:R-:W-:-:S09]  /*1330*/  IADD3 R17, PT, PT, -R10, RZ, RZ ;  /* 0x000000ff0a117210 */ /* 0x000fd20007ffe1ff */
[----:B------:R-:W-:Y:S02]  /*1340*/  @!P6 IADD3 R18, PT, PT, R18, -R27, RZ ;  /* 0x8000001b1212e210 */ /* 0x000fe40007ffe0ff */
[----:B0-----:R-:W-:Y:S02]  /*1350*/  IABS R23, R19 ;  /* 0x0000001300177213 */ /* 0x001fe40000000000 */
[----:B------:R-:W-:Y:S02]  /*1360*/  ISETP.GE.U32.AND P4, PT, R18, R27, PT ;  /* 0x0000001b1200720c */ /* 0x000fe40003f86070 */
[----:B------:R-:W0:Y:S01]  /*1370*/  I2F.RP R18, R23 ;  /* 0x0000001700127306 */ /* 0x000e220000209400 */
[----:B------:R-:W-:Y:S02]  /*1380*/  IMAD R24, R27, R17, R24 ;  /* 0x000000111b187224 */ /* 0x000fe400078e0218 */
[----:B------:R-:W-:-:S03]  /*1390*/  @!P1 IMAD.IADD R22, R22, 0x1, -R27 ;  /* 0x0000000116169824 */ /* 0x000fc600078e0a1b */
[----:B------:R-:W-:Y:S02]  /*13a0*/  ISETP.GT.U32.AND P5, PT, R27, R24, PT ;  /* 0x000000181b00720c */ /* 0x000fe40003fa4070 */
[----:B------:R-:W-:Y:S02]  /*13b0*/  ISETP.GE.U32.AND P2, PT, R22, R27, PT ;  /* 0x0000001b1600720c */ /* 0x000fe40003f46070 */
[-C--:B------:R-:W-:Y:S01]  /*13c0*/  LOP3.LUT R17, R13, R28.reuse, RZ, 0x3c, !PT ;  /* 0x0000001c0d117212 */ /* 0x080fe200078e3cff */
[----:B0-----:R-:W0:Y:S01]  /*13d0*/  MUFU.RCP R18, R18 ;  /* 0x0000001200127308 */ /* 0x001e220000001000 */
[----:B------:R-:W-:Y:S02]  /*13e0*/  @!P1 VIADD R16, R16, 0x1 ;  /* 0x0000000110109836 */ /* 0x000fe40000000000 */
[----:B------:R-:W-:Y:S02]  /*13f0*/  ISETP.GE.AND P1, PT, R17, RZ, PT ;  /* 0x000000ff1100720c */ /* 0x000fe40003f26270 */
[----:B------:R-:W-:-:S03]  /*1400*/  LOP3.LUT R17, R12, R28, RZ, 0x3c, !PT ;  /* 0x0000001c0c117212 */ /* 0x000fc600078e3cff */
[-C--:B------:R-:W-:Y:S02]  /*1410*/  @!P5 IADD3 R24, PT, PT, R24, -R27.reuse, RZ ;  /* 0x8000001b1818d210 */ /* 0x080fe40007ffe0ff */
[----:B------:R-:W-:Y:S02]  /*1420*/  @P2 IADD3 R16, PT, PT, R16, 0x1, RZ ;  /* 0x0000000110102810 */ /* 0x000fe40007ffe0ff */
[----:B------:R-:W-:Y:S02]  /*1430*/  ISETP.GE.AND P2, PT, R17, RZ, PT ;  /* 0x000000ff1100720c */ /* 0x000fe40003f46270 */
[----:B------:R-:W-:Y:S02]  /*1440*/  ISETP.GE.U32.AND P3, PT, R24, R27, PT ;  /* 0x0000001b1800720c */ /* 0x000fe40003f66070 */
[----:B------:R-:W-:Y:S02]  /*1450*/  LOP3.LUT R17, R21, R28, RZ, 0x3c, !PT ;  /* 0x0000001c15117212 */ /* 0x000fe400078e3cff */
[----:B------:R-:W-:Y:S01]  /*1460*/  @!P6 IADD3 R0, PT, PT, R0, 0x1, RZ ;  /* 0x000000010000e810 */ /* 0x000fe20007ffe0ff */
[----:B0-----:R-:W-:Y:S01]  /*1470*/  VIADD R18, R18, 0xffffffe ;  /* 0x0ffffffe12127836 */ /* 0x001fe20000000000 */
[----:B------:R-:W-:Y:S01]  /*1480*/  ISETP.GE.AND P6, PT, R17, RZ, PT ;  /* 0x000000ff1100720c */ /* 0x000fe20003fc6270 */
[----:B------:R-:W-:Y:S01]  /*1490*/  @!P5 VIADD R10, R10, 0x1 ;  /* 0x000000010a0ad836 */ /* 0x000fe20000000000 */
[----:B------:R-:W-:Y:S01]  /*14a0*/  @P4 IADD3 R0, PT, PT, R0, 0x1, RZ ;  /* 0x0000000100004810 */ /* 0x000fe20007ffe0ff */
[----:B------:R-:W0:Y:S01]  /*14b0*/  F2I.FTZ.U32.TRUNC.NTZ R17, R18 ;  /* 0x0000001200117305 */ /* 0x000e22000021f000 */
[----:B------:R-:W-:-:S02]  /*14c0*/  MOV R27, R16 ;  /* 0x00000010001b7202 */ /* 0x000fc40000000f00 */
[----:B------:R-:W-:Y:S01]  /*14d0*/  ISETP.NE.AND P4, PT, R28, RZ, PT ;  /* 0x000000ff1c00720c */ /* 0x000fe20003f85270 */
[----:B------:R-:W-:Y:S01]  /*14e0*/  @!P2 IMAD.MOV R0, RZ, RZ, -R0 ;  /* 0x000000ffff00a224 */ /* 0x000fe200078e0a00 */
[----:B------:R-:W-:Y:S02]  /*14f0*/  @P3 IADD3 R10, PT, PT, R10, 0x1, RZ ;  /* 0x000000010a0a3810 */ /* 0x000fe40007ffe0ff */
[----:B------:R-:W-:Y:S02]  /*1500*/  LOP3.LUT R16, RZ, R28, RZ, 0x33, !PT ;  /* 0x0000001cff107212 */ /* 0x000fe400078e33ff */
[----:B------:R-:W-:Y:S02]  /*1510*/  @!P1 IADD3 R27, PT, PT, -R27, RZ, RZ ;  /* 0x000000ff1b1b9210 */ /* 0x000fe40007ffe1ff */
[----:B------:R-:W-:Y:S02]  /*1520*/  @!P6 IADD3 R10, PT, PT, -R10, RZ, RZ ;  /* 0x000000ff0a0ae210 */ /* 0x000fe40007ffe1ff */
[----:B------:R-:W-:-:S02]  /*1530*/  SEL R0, R16, R0, !P4 ;  /* 0x0000000010007207 */ /* 0x000fc40006000000 */
[C---:B------:R-:W-:Y:S02]  /*1540*/  SEL R24, R16.reuse, R27, !P4 ;  /* 0x0000001b10187207 */ /* 0x040fe40006000000 */
[----:B------:R-:W-:Y:S01]  /*1550*/  SEL R10, R16, R10, !P4 ;  /* 0x0000000a100a7207 */ /* 0x000fe20006000000 */
[----:B------:R-:W-:Y:S01]  /*1560*/  IMAD.MOV R27, RZ, RZ, -R0 ;  /* 0x000000ffff1b7224 */ /* 0x000fe200078e0a00 */
[----:B0-----:R-:W-:-:S03]  /*1570*/  IADD3 R16, PT, PT, RZ, -R17, RZ ;  /* 0x80000011ff107210 */ /* 0x001fc60007ffe0ff */
[----:B------:R-:W-:Y:S02]  /*1580*/  IMAD R18, R28, R27, R12 ;  /* 0x0000001b1c127224 */ /* 0x000fe400078e020c */
[----:B------:R-:W-:Y:S02]  /*1590*/  IMAD R27, R16, R23, RZ ;  /* 0x00000017101b7224 */ /* 0x000fe400078e02ff */
[----:B------:R-:W-:-:S04]  /*15a0*/  IMAD.MOV.U32 R16, RZ, RZ, RZ ;  /* 0x000000ffff107224 */ /* 0x000fc800078e00ff */
[----:B------:R-:W-:Y:S01]  /*15b0*/  IMAD.HI.U32 R17, R17, R27, R16 ;  /* 0x0000001b11117227 */ /* 0x000fe200078e0010 */
[----:B------:R-:W-:-:S05]  /*15c0*/  IADD3 R12, PT, PT, -R10, RZ, RZ ;  /* 0x000000ff0a0c7210 */ /* 0x000fca0007ffe1ff */
[----:B------:R-:W-:-:S04]  /*15d0*/  IMAD.HI.U32 R17, R17, R8, RZ ;  /* 0x0000000811117227 */ /* 0x000fc800078e00ff */
[----:B------:R-:W-:Y:S01]  /*15e0*/  IMAD R21, R28, R12, R21 ;  /* 0x0000000c1c157224 */ /* 0x000fe200078e0215 */
[----:B------:R-:W-:-:S05]  /*15f0*/  IADD3 R12, PT, PT, -R17, RZ, RZ ;  /* 0x000000ff110c7210 */ /* 0x000fca0007ffe1ff */
[----:B------:R-:W-:-:S05]  /*1600*/  IMAD R8, R23, R12, R8 ;  /* 0x0000000c17087224 */ /* 0x000fca00078e0208 */
[----:B------:R-:W-:Y:S02]  /*1610*/  ISETP.GT.U32.AND P2, PT, R23, R8, PT ;  /* 0x000000081700720c */ /* 0x000fe40003f44070 */
[----:B------:R-:W-:-:S11]  /*1620*/  IADD3 R22, PT, PT, -R24, RZ, RZ ;  /* 0x000000ff18167210 */ /* 0x000fd60007ffe1ff */
[----:B------:R-:W-:-:S04]  /*1630*/  @!P2 IADD3 R8, PT, PT, R8, -R23, RZ ;  /* 0x800000170808a210 */ /* 0x000fc80007ffe0ff */
[----:B------:R-:W-:Y:S02]  /*1640*/  ISETP.GE.U32.AND P1, PT, R8, R23, PT ;  /* 0x000000170800720c */ /* 0x000fe40003f26070 */
[----:B------:R-:W-:Y:S01]  /*1650*/  LOP3.LUT R8, R6, R19, RZ, 0x3c, !PT ;  /* 0x0000001306087212 */ /* 0x000fe200078e3cff */
[----:B------:R-:W-:-:S03]  /*1660*/  @!P2 VIADD R17, R17, 0x1 ;  /* 0x000000011111a836 */ /* 0x000fc60000000000 */
[----:B------:R-:W-:Y:S01]  /*1670*/  ISETP.GE.AND P3, PT, R8, RZ, PT ;  /* 0x000000ff0800720c */ /* 0x000fe20003f66270 */
[----:B------:R-:W-:-:S04]  /*1680*/  IMAD R13, R28, R22, R13 ;  /* 0x000000161c0d7224 */ /* 0x000fc800078e020d */
[----:B------:R-:W-:Y:S02]  /*1690*/  IMAD R13, R13, UR14, RZ ;  /* 0x0000000e0d0d7c24 */ /* 0x000fe4000f8e02ff */
[----:B------:R-:W-:-:S04]  /*16a0*/  @P1 IADD3 R17, PT, PT, R17, 0x1, RZ ;  /* 0x0000000111111810 */ /* 0x000fc80007ffe0ff */
[----:B------:R-:W-:Y:S01]  /*16b0*/  MOV R27, R17 ;  /* 0x00000011001b7202 */ /* 0x000fe20000000f00 */
[----:B------:R-:W-:Y:S02]  /*16c0*/  IMAD R17, R24, UR15, R13 ;  /* 0x0000000f18117c24 */ /* 0x000fe4000f8e020d */
[----:B------:R-:W0:Y:S01]  /*16d0*/  LDC.64 R12, c[0x0][0x458] ;  /* 0x00011600ff0c7b82 */ /* 0x000e220000000a00 */
[----:B------:R-:W-:-:S04]  /*16e0*/  IMAD.WIDE R22, R29, 0x4, R14 ;  /* 0x000000041d167825 */ /* 0x000fc800078e020e */
[----:B------:R-:W-:-:S03]  /*16f0*/  @!P3 IMAD.MOV R27, RZ, RZ, -R27 ;  /* 0x000000ffff1bb224 */ /* 0x000fc600078e0a1b */
[----:B------:R-:W1:Y:S02]  /*1700*/  LDC.64 R14, c[0x0][0x608] ;  /* 0x00018200ff0e7b82 */ /* 0x000e640000000a00 */
[----:B------:R-:W-:-:S04]  /*1710*/  SEL R8, R4, R27, !P0 ;  /* 0x0000001b04087207 */ /* 0x000fc80004000000 */
[----:B------:R-:W-:Y:S01]  /*1720*/  IADD3 R16, PT, PT, -R8, RZ, RZ ;  /* 0x000000ff08107210 */ /* 0x000fe20007ffe1ff */
[----:B------:R-:W-:-:S04]  /*1730*/  IMAD R21, R21, UR14, RZ ;  /* 0x0000000e15157c24 */ /* 0x000fc8000f8e02ff */
[----:B------:R-:W-:Y:S02]  /*1740*/  IMAD R16, R19, R16, R6 ;  /* 0x0000001013107224 */ /* 0x000fe400078e0206 */
[----:B------:R-:W-:Y:S02]  /*1750*/  IMAD R19, R18, UR14, RZ ;  /* 0x0000000e12137c24 */ /* 0x000fe4000f8e02ff */
[----:B------:R-:W-:Y:S02]  /*1760*/  IMAD R27, R16, UR16, RZ ;  /* 0x00000010101b7c24 */ /* 0x000fe4000f8e02ff */
[----:B------:R-:W-:Y:S02]  /*1770*/  IMAD R19, R0, UR15, R19 ;  /* 0x0000000f00137c24 */ /* 0x000fe4000f8e0213 */
[----:B------:R-:W-:Y:S02]  /*1780*/  IMAD R21, R10, UR15, R21 ;  /* 0x0000000f0a157c24 */ /* 0x000fe4000f8e0215 */
[----:B------:R-:W-:-:S02]  /*1790*/  IMAD R27, R8, UR17, R27 ;  /* 0x00000011081b7c24 */ /* 0x000fc4000f8e021b */
[----:B0-----:R-:W-:-:S04]  /*17a0*/  IMAD.WIDE R16, R17, 0x4, R12 ;  /* 0x0000000411107825 */ /* 0x001fc800078e020c */
[----:B------:R-:W-:Y:S01]  /*17b0*/  FMUL.FTZ R9, R9, R20 ;  /* 0x0000001409097220 */ /* 0x000fe20000410000 */
[----:B------:R-:W-:Y:S01]  /*17c0*/  FMUL.FTZ R7, R26, R7 ;  /* 0x000000071a077220 */ /* 0x000fe20000410000 */
[--C-:B------:R-:W-:Y:S01]  /*17d0*/  IMAD.WIDE R18, R19, 0x4, R12.reuse ;  /* 0x0000000413127825 */ /* 0x100fe200078e020c */
[----:B------:R0:W-:Y:S03]  /*17e0*/  STG.E desc[UR6][R22.64], R20 ;  /* 0x0000001416007986 */ /* 0x0001e6000c101906 */
[----:B------:R-:W-:Y:S01]  /*17f0*/  IMAD.WIDE R12, R21, 0x4, R12 ;  /* 0x00000004150c7825 */ /* 0x000fe200078e020c */
[----:B------:R0:W-:Y:S03]  /*1800*/  STG.E desc[UR6][R16.64], R11 ;  /* 0x0000000b10007986 */ /* 0x0001e6000c101906 */
[----:B-1----:R-:W-:Y:S01]  /*1810*/  IMAD.WIDE R14, R27, 0x4, R14 ;  /* 0x000000041b0e7825 */ /* 0x002fe200078e020e */
[----:B------:R0:W-:Y:S01]  /*1820*/  STG.E desc[UR6][R18.64], R25 ;  /* 0x0000001912007986 */ /* 0x0001e2000c101906 */
[----:B------:R-:W-:-:S03]  /*1830*/  IADD3 R6, PT, PT, R5, R6, RZ ;  /* 0x0000000605067210 */ /* 0x000fc60007ffe0ff */
[----:B------:R0:W-:Y:S04]  /*1840*/  STG.E desc[UR6][R12.64], R9 ;  /* 0x000000090c007986 */ /* 0x0001e8000c101906 */
[----:B------:R0:W-:Y:S01]  /*1850*/  STG.E desc[UR6][R14.64], R7 ;  /* 0x000000070e007986 */ /* 0x0001e2000c101906 */
[----:B------:R-:W-:-:S13]  /*1860*/  ISETP.GE.AND P1, PT, R6, UR18, PT ;  /* 0x0000001206007c0c */ /* 0x000fda000bf26270 */
[----:B0-----:R-:W-:Y:S05]  /*1870*/  @!P1 BRA `(.L_x_164) ;  /* 0xffffffe800709947 */ /* 0x001fea000383ffff */
[----:B------:R-:W-:Y:S05]  /*1880*/  BSYNC.RECONVERGENT B0 ;  /* 0x0000000000007941 */ /* 0x000fea0003800200 */
.L_x_163:
[----:B------:R-:W-:Y:S05]  /*1890*/  EXIT ;  /* 0x000000000000794d */ /* 0x000fea0003800000 */
.L_x_165:
        /* <DEDUP_REMOVED lines=14> */
.L_x_1338:


//--------------------- .text._ZN2at6native38_GLOBAL__N__9a469cfd_6_RNN_cu_eca79a6d6kernel17gru_cell_backwardIffiLi1EEEvNS_4cuda6detail10TensorInfoIT_T1_EES9_S9_S9_S9_S8_S8_ --------------------------
	.section	.text._ZN2at6native38_GLOBAL__N__9a469cfd_6_RNN_cu_eca79a6d6kernel17gru_cell_backwardIffiLi1EEEvNS_4cuda6detail10TensorInfoIT_T1_EES9_S9_S9_S9_S8_S8_,"ax",@progbits
	.align	128
.text._ZN2at6native38_GLOBAL__N__9a469cfd_6_RNN_cu_eca79a6d6kernel17gru_cell_backwardIffiLi1EEEvNS_4cuda6detail10TensorInfoIT_T1_EES9_S9_S9_S9_S8_S8_:
        .type           _ZN2at6native38_GLOBAL__N__9a469cfd_6_RNN_cu_eca79a6d6kernel17gru_cell_backwardIffiLi1EEEvNS_4cuda6detail10TensorInfoIT_T1_EES9_S9_S9_S9_S8_S8_,@function
        .size           _ZN2at6native38_GLOBAL__N__9a469cfd_6_RNN_cu_eca79a6d6kernel17gru_cell_backwardIffiLi1EEEvNS_4cuda6detail10TensorInfoIT_T1_EES9_S9_S9_S9_S8_S8_,(.L_x_1339 - _ZN2at6native38_GLOBAL__N__9a469cfd_6_RNN_cu_eca79a6d6kernel17gru_cell_backwardIffiLi1EEEvNS_4cuda6detail10TensorInfoIT_T1_EES9_S9_S9_S9_S8_S8_)
        .other          _ZN2at6native38_GLOBAL__N__9a469cfd_6_RNN_cu_eca79a6d6kernel17gru_cell_backwardIffiLi1EEEvNS_4cuda6detail10TensorInfoIT_T1_EES9_S9_S9_S9_S8_S8_,@"STO_CUDA_ENTRY STV_DEFAULT"
_ZN2at6native38_GLOBAL__N__9a469cfd_6_RNN_cu_eca79a6d6kernel17gru_cell_backwardIffiLi1EEEvNS_4cuda6detail10TensorInfoIT_T1_EES9_S9_S9_S9_S8_S8_:
        /* <DEDUP_REMOVED lines=36> */
.L_x_166:
        /* <DEDUP_REMOVED lines=20> */
[----:B------:R-:W-:-:S04]  /*0380*/  IMAD.WIDE R10, R21, 0x4, R12 ;  /* 0x00000004150a7825 */ /* 0x000fc800078e020c */
[----:B------:R-:W-:Y:S01]  /*0390*/  IMAD R29, R22, UR5, RZ ;  /* 0x00000005161d7c24 */ /* 0x000fe2000f8e02ff */
[----:B------:R-:W2:Y:S01]  /*03a0*/  LDG.E R27, desc[UR6][R10.64] ;  /* 0x000000060a1b7981 */ /* 0x000ea2000c1e1900 */
[----:B------:R-:W-:Y:S02]  /*03b0*/  IMAD R21, R9, UR8, RZ ;  /* 0x0000000809157c24 */ /* 0x000fe4000f8e02ff */
[----:B------:R-:W-:-:S04]  /*03c0*/  IMAD.WIDE R28, R29, 0x4, R12 ;  /* 0x000000041d1c7825 */ /* 0x000fc800078e020c */
[----:B------:R-:W-:Y:S01]  /*03d0*/  IMAD.WIDE R20, R21, 0x4, R14 ;  /* 0x0000000415147825 */ /* 0x000fe200078e020e */
[----:B------:R-:W3:Y:S04]  /*03e0*/  LDG.E R26, desc[UR6][R28.64] ;  /* 0x000000061c1a7981 */ /* 0x000ee8000c1e1900 */
[----:B------:R0:W4:Y:S01]  /*03f0*/  LDG.E R24, desc[UR6][R20.64] ;  /* 0x0000000614187981 */ /* 0x000122000c1e1900 */
[----:B------:R-:W-:Y:S01]  /*0400*/  IMAD R25, R7, R25, R8 ;  /* 0x0000001907197224 */ /* 0x000fe200078e0208 */
[----:B0-----:R-:W-:-:S05]  /*0410*/  IADD3 R21, PT, PT, R22, R2, RZ ;  /* 0x0000000216157210 */ /* 0x001fca0007ffe0ff */
[C---:B------:R-:W-:Y:S01]  /*0420*/  IMAD R22, R21.reuse, UR5, RZ ;  /* 0x0000000515167c24 */ /* 0x040fe2000f8e02ff */
[----:B------:R-:W-:Y:S01]  /*0430*/  IADD3 R21, PT, PT, R21, R2, RZ ;  /* 0x0000000215157210 */ /* 0x000fe20007ffe0ff */
[----:B------:R-:W-:-:S04]  /*0440*/  IMAD R23, R23, UR5, RZ ;  /* 0x0000000517177c24 */ /* 0x000fc8000f8e02ff */
[----:B------:R-:W-:Y:S02]  /*0450*/  IMAD R21, R21, UR5, RZ ;  /* 0x0000000515157c24 */ /* 0x000fe4000f8e02ff */
[----:B------:R-:W-:-:S04]  /*0460*/  IMAD.WIDE R10, R23, 0x4, R12 ;  /* 0x00000004170a7825 */ /* 0x000fc800078e020c */
[----:B------:R-:W-:Y:S02]  /*0470*/  IMAD.WIDE R22, R22, 0x4, R12 ;  /* 0x0000000416167825 */ /* 0x000fe400078e020c */
[----:B------:R-:W5:Y:S04]  /*0480*/  LDG.E R10, desc[UR6][R10.64] ;  /* 0x000000060a0a7981 */ /* 0x000f68000c1e1900 */
[----:B------:R-:W5:Y:S01]  /*0490*/  LDG.E R23, desc[UR6][R22.64] ;  /* 0x0000000616177981 */ /* 0x000f62000c1e1900 */
[----:B--2---:R-:W-:Y:S01]  /*04a0*/  FADD.FTZ R8, -R27, 1 ;  /* 0x3f8000001b087421 */ /* 0x004fe20000010100 */
[----:B---3--:R-:W-:-:S03]  /*04b0*/  FFMA.FTZ R20, -R26, R26, 1 ;  /* 0x3f8000001a147423 */ /* 0x008fc6000001011a */
[----:B----4-:R-:W-:-:S04]  /*04c0*/  FMUL.FTZ R29, R24, R8 ;  /* 0x00000008181d7220 */ /* 0x010fc80000410000 */
[----:B------:R-:W-:Y:S01]  /*04d0*/  FMUL.FTZ R29, R29, R20 ;  /* 0x000000141d1d7220 */ /* 0x000fe20000410000 */
[----:B------:R-:W-:-:S06]  /*04e0*/  IMAD.WIDE R20, R21, 0x4, R12 ;  /* 0x0000000415147825 */ /* 0x000fcc00078e020c */
[----:B------:R-:W2:Y:S01]  /*04f0*/  LDG.E R20, desc[UR6][R20.64] ;  /* 0x0000000614147981 */ /* 0x000ea2000c1e1900 */
[----:B-----5:R-:W-:Y:S01]  /*0500*/  FADD.FTZ R11, -R10, 1 ;  /* 0x3f8000000a0b7421 */ /* 0x020fe20000010100 */
[----:B------:R-:W-:Y:S01]  /*0510*/  FADD.FTZ R26, -R26, R23 ;  /* 0x000000171a1a7221 */ /* 0x000fe20000010100 */
[----:B------:R-:W-:-:S03]  /*0520*/  IMAD R23, R25, UR9, RZ ;  /* 0x0000000919177c24 */ /* 0x000fc6000f8e02ff */
[----:B------:R-:W-:Y:S01]  /*0530*/  FMUL.FTZ R26, R24, R26 ;  /* 0x0000001a181a7220 */ /* 0x000fe20000410000 */
[----:B------:R-:W-:-:S04]  /*0540*/  IMAD.WIDE R22, R23, 0x4, R16 ;  /* 0x0000000417167825 */ /* 0x000fc800078e0210 */
[----:B------:R-:W-:-:S04]  /*0550*/  FMUL.FTZ R8, R26, R8 ;  /* 0x000000081a087220 */ /* 0x000fc80000410000 */
[----:B------:R-:W-:Y:S01]  /*0560*/  FMUL.FTZ R8, R27, R8 ;  /* 0x000000081b087220 */ /* 0x000fe20000410000 */
[----:B--2---:R-:W-:-:S04]  /*0570*/  FMUL.FTZ R28, R20, R29 ;  /* 0x0000001d141c7220 */ /* 0x004fc80000410000 */
[----:B------:R-:W-:-:S04]  /*0580*/  FMUL.FTZ R11, R28, R11 ;  /* 0x0000000b1c0b7220 */ /* 0x000fc80000410000 */
[----:B------:R-:W-:Y:S01]  /*0590*/  FMUL.FTZ R28, R10, R11 ;  /* 0x0000000b0a1c7220 */ /* 0x000fe20000410000 */
[----:B------:R-:W-:-:S05]  /*05a0*/  IADD3 R11, PT, PT, R25, R2, RZ ;  /* 0x00000002190b7210 */ /* 0x000fca0007ffe0ff */
[----:B------:R-:W-:-:S04]  /*05b0*/  IMAD R21, R11, UR9, RZ ;  /* 0x000000090b157c24 */ /* 0x000fc8000f8e02ff */
[----:B------:R-:W-:Y:S01]  /*05c0*/  IMAD.WIDE R20, R21, 0x4, R16 ;  /* 0x0000000415147825 */ /* 0x000fe200078e0210 */
[----:B------:R-:W-:Y:S04]  /*05d0*/  STG.E desc[UR6][R22.64], R28 ;  /* 0x0000001c16007986 */ /* 0x000fe8000c101906 */
[----:B------:R0:W-:Y:S02]  /*05e0*/  STG.E desc[UR6][R20.64], R8 ;  /* 0x0000000814007986 */ /* 0x0001e4000c101906 */
[----:B0-----:R-:W-:Y:S01]  /*05f0*/  IADD3 R20, PT, PT, R11, R2, RZ ;  /* 0x000000020b147210 */ /* 0x001fe20007ffe0ff */
[----:B------:R-:W-:-:S04]  /*0600*/  FMUL.FTZ R21, R27, R24 ;  /* 0x000000181b157220 */ /* 0x000fc80000410000 */
[----:B------:R-:W-:-:S04]  /*0610*/  IMAD R27, R20, UR9, RZ ;  /* 0x00000009141b7c24 */ /* 0x000fc8000f8e02ff */
[----:B------:R-:W-:Y:S02]  /*0620*/  IMAD.WIDE R22, R27, 0x4, R16 ;  /* 0x000000041b167825 */ /* 0x000fe400078e0210 */
[----:B------:R-:W0:Y:S02]  /*0630*/  LDC.64 R26, c[0x0][0x608] ;  /* 0x00018200ff1a7b82 */ /* 0x000e240000000a00 */
[----:B------:R-:W-:Y:S01]  /*0640*/  IMAD R25, R25, UR10, RZ ;  /* 0x0000000a19197c24 */ /* 0x000fe2000f8e02ff */
[----:B------:R1:W-:Y:S01]  /*0650*/  STG.E desc[UR6][R22.64], R29 ;  /* 0x0000001d16007986 */ /* 0x0003e2000c101906 */
[----:B------:R-:W-:Y:S02]  /*0660*/  IMAD R11, R11, UR10, RZ ;  /* 0x0000000a0b0b7c24 */ /* 0x000fe4000f8e02ff */
[----:B------:R-:W-:-:S04]  /*0670*/  IMAD.WIDE R24, R25, 0x4, R18 ;  /* 0x0000000419187825 */ /* 0x000fc800078e0212 */
[----:B-1----:R-:W-:Y:S02]  /*0680*/  IMAD R23, R9, UR11, RZ ;  /* 0x0000000b09177c24 */ /* 0x002fe4000f8e02ff */
[----:B------:R-:W-:Y:S01]  /*0690*/  FMUL.FTZ R29, R10, R29 ;  /* 0x0000001d0a1d7220 */ /* 0x000fe20000410000 */
[----:B------:R-:W-:Y:S01]  /*06a0*/  IMAD R10, R20, UR10, RZ ;  /* 0x0000000a140a7c24 */ /* 0x000fe2000f8e02ff */
[----:B------:R1:W-:Y:S01]  /*06b0*/  STG.E desc[UR6][R24.64], R28 ;  /* 0x0000001c18007986 */ /* 0x0003e2000c101906 */
[----:B0-----:R-:W-:-:S04]  /*06c0*/  IMAD.WIDE R26, R23, 0x4, R26 ;  /* 0x00000004171a7825 */ /* 0x001fc800078e021a */
[----:B------:R-:W-:-:S04]  /*06d0*/  IMAD.WIDE R22, R11, 0x4, R18 ;  /* 0x000000040b167825 */ /* 0x000fc800078e0212 */
[----:B------:R-:W-:Y:S01]  /*06e0*/  IMAD.WIDE R10, R10, 0x4, R18 ;  /* 0x000000040a0a7825 */ /* 0x000fe200078e0212 */
[----:B------:R1:W-:Y:S01]  /*06f0*/  STG.E desc[UR6][R22.64], R8 ;  /* 0x0000000816007986 */ /* 0x0003e2000c101906 */
[----:B------:R-:W-:-:S03]  /*0700*/  IADD3 R9, PT, PT, R5, R9, RZ ;  /* 0x0000000905097210 */ /* 0x000fc60007ffe0ff */
[----:B------:R1:W-:Y:S04]  /*0710*/  STG.E desc[UR6][R10.64], R29 ;  /* 0x0000001d0a007986 */ /* 0x0003e8000c101906 */
[----:B------:R1:W-:Y:S01]  /*0720*/  STG.E desc[UR6][R26.64], R21 ;  /* 0x000000151a007986 */ /* 0x0003e2000c101906 */
[----:B------:R-:W-:-:S13]  /*0730*/  ISETP.GE.AND P1, PT, R9, UR12, PT ;  /* 0x0000000c09007c0c */ /* 0x000fda000bf26270 */
[----:B-1----:R-:W-:Y:S05]  /*0740*/  @!P1 BRA `(.L_x_166) ;  /* 0xfffffff800bc9947 */ /* 0x002fea000383ffff */
[----:B------:R-:W-:Y:S05]  /*0750*/  EXIT ;  /* 0x000000000000794d */ /* 0x000fea0003800000 */
.L_x_167:
        /* <DEDUP_REMOVED lines=10> */
.L_x_1339:


//--------------------- .text._ZN2at6native38_GLOBAL__N__9a469cfd_6_RNN_cu_eca79a6d6kernel17gru_cell_backwardIddlLi2EEEvNS_4cuda6detail10TensorInfoIT_T1_EES9_S9_S9_S9_S8_S8_ --------------------------
	.section	.text._ZN2at6native38_GLOBAL__N__9a469cfd_6_RNN_cu_eca79a6d6kernel17gru_cell_backwardIddlLi2EEEvNS_4cuda6detail10TensorInfoIT_T1_EES9_S9_S9_S9_S8_S8_,"ax",@progbits
	.align	128
.text._ZN2at6native38_GLOBAL__N__9a469cfd_6_RNN_cu_eca79a6d6kernel17gru_cell_backwardIddlLi2EEEvNS_4cuda6detail10TensorInfoIT_T1_EES9_S9_S9_S9_S8_S8_:
        .type           _ZN2at6native38_GLOBAL__N__9a469cfd_6_RNN_cu_eca79a6d6kernel17gru_cell_backwardIddlLi2EEEvNS_4cuda6detail10TensorInfoIT_T1_EES9_S9_S9_S9_S8_S8_,@function
        .size           _ZN2at6native38_GLOBAL__N__9a469cfd_6_RNN_cu_eca79a6d6kernel17gru_cell_backwardIddlLi2EEEvNS_4cuda6detail10TensorInfoIT_T1_EES9_S9_S9_S9_S8_S8_,(.L_x_1340 - _ZN2at6native38_GLOBAL__N__9a469cfd_6_RNN_cu_eca79a6d6kernel17gru_cell_backwardIddlLi2EEEvNS_4cuda6detail10TensorInfoIT_T1_EES9_S9_S9_S9_S8_S8_)
        .other          _ZN2at6native38_GLOBAL__N__9a469cfd_6_RNN_cu_eca79a6d6kernel17gru_cell_backwardIddlLi2EEEvNS_4cuda6detail10TensorInfoIT_T1_EES9_S9_S9_S9_S8_S8_,@"STO_CUDA_ENTRY STV_DEFAULT"
_ZN2at6native38_GLOBAL__N__9a469cfd_6_RNN_cu_eca79a6d6kernel17gru_cell_backwardIddlLi2EEEvNS_4cuda6detail10TensorInfoIT_T1_EES9_S9_S9_S9_S8_S8_:
[----:B------:R-:W0:Y:S01]  /*0000*/  LDC R1, c[0x0][0x37c] ;  /* 0x0000df00ff017b82 */ /* 0x000e220000000800 */
[----:B------:R-:W1:Y:S07]  /*0010*/  S2R R0, SR_TID.X ;  /* 0x0000000000007919 */ /* 0x000e6e0000002100 */
[----:B------:R-:W1:Y:S01]  /*0020*/  S2UR UR4, SR_CTAID.X ;  /* 0x00000000000479c3 */ /* 0x000e620000002500 */
[----:B------:R-:W2:Y:S01]  /*0030*/  LDCU.64 UR6, c[0x0][0xba8] ;  /* 0x00017500ff0677ac */ /* 0x000ea20008000a00 */
[----:B0-----:R-:W-:-:S06]  /*0040*/  VIADD R1, R1, 0xfffffff0 ;  /* 0xfffffff001017836 */ /* 0x001fcc0000000000 */
[----:B------:R-:W1:Y:S02]  /*0050*/  LDC R5, c[0x0][0x360] ;  /* 0x0000d800ff057b82 */ /* 0x000e640000000800 */
[----:B-1----:R-:W-:-:S05]  /*0060*/  IMAD R5, R5, UR4, R0 ;  /* 0x0000000405057c24 */ /* 0x002fca000f8e0200 */
[----:B--2---:R-:W-:-:S04]  /*0070*/  ISETP.GE.U32.AND P0, PT, R5, UR6, PT ;  /* 0x0000000605007c0c */ /* 0x004fc8000bf06070 */
[----:B------:R-:W-:-:S13]  /*0080*/  ISETP.GE.AND.EX P0, PT, RZ, UR7, PT, P0 ;  /* 0x00000007ff007c0c */ /* 0x000fda000bf06300 */
[----:B------:R-:W-:Y:S05]  /*0090*/  @P0 EXIT ;  /* 0x000000000000094d */ /* 0x000fea0003800000 */
[----:B------:R-:W-:Y:S01]  /*00a0*/  BSSY.RECONVERGENT B0, `(.L_x_168) ;  /* 0x000037d000007945 */ /* 0x000fe20003800200 */
[----:B------:R-:W-:Y:S01]  /*00b0*/  IMAD.MOV.U32 R4, RZ, RZ, RZ ;  /* 0x000000ffff047224 */ /* 0x000fe200078e00ff */
        /* <DEDUP_REMOVED lines=30> */
.L_x_211:
[----:B-1----:R-:W-:Y:S01]  /*02a0*/  MOV R3, UR50 ;  /* 0x0000003200037c02 */ /* 0x002fe20008000f00 */
[----:B------:R-:W-:Y:S03]  /*02b0*/  BSSY.RECONVERGENT B1, `(.L_x_169) ;  /* 0x000002f000017945 */ /* 0x000fe60003800200 */
[----:B------:R-:W-:-:S04]  /*02c0*/  LOP3.LUT R0, R4, R3, RZ, 0xfc, !PT ;  /* 0x0000000304007212 */ /* 0x000fc800078efcff */
[----:B------:R-:W-:-:S13]  /*02d0*/  ISETP.NE.U32.AND P0, PT, R0, RZ, PT ;  /* 0x000000ff0000720c */ /* 0x000fda0003f05070 */
[----:B------:R-:W-:Y:S05]  /*02e0*/  @P0 BRA `(.L_x_170) ;  /* 0x0000000000600947 */ /* 0x000fea0003800000 */
[----:B------:R-:W-:Y:S01]  /*02f0*/  IMAD.U32 R0, RZ, RZ, UR51 ;  /* 0x00000033ff007e24 */ /* 0x000fe2000f8e00ff */
[----:B------:R-:W-:Y:S01]  /*0300*/  MOV R20, RZ ;  /* 0x000000ff00147202 */ /* 0x000fe20000000f00 */
[----:B------:R-:W-:Y:S02]  /*0310*/  IMAD.MOV.U32 R15, RZ, RZ, RZ ;  /* 0x000000ffff0f7224 */ /* 0x000fe400078e00ff */
[----:B------:R-:W1:Y:S01]  /*0320*/  I2F.U32.RP R2, R0 ;  /* 0x0000000000027306 */ /* 0x000e620000209000 */
[----:B------:R-:W-:-:S07]  /*0330*/  ISETP.NE.U32.AND P2, PT, R0, RZ, PT ;  /* 0x000000ff0000720c */ /* 0x000fce0003f45070 */
[----:B-1----:R-:W1:Y:S02]  /*0340*/  MUFU.RCP R2, R2 ;  /* 0x0000000200027308 */ /* 0x002e640000001000 */
[----:B-1----:R-:W-:-:S06]  /*0350*/  IADD3 R6, PT, PT, R2, 0xffffffe, RZ ;  /* 0x0ffffffe02067810 */ /* 0x002fcc0007ffe0ff */
[----:B------:R1:W2:Y:S02]  /*0360*/  F2I.FTZ.U32.TRUNC.NTZ R7, R6 ;  /* 0x0000000600077305 */ /* 0x0002a4000021f000 */
[----:B-1----:R-:W-:Y:S02]  /*0370*/  HFMA2 R6, -RZ, RZ, 0, 0 ;  /* 0x00000000ff067431 */ /* 0x002fe400000001ff */
[----:B--2---:R-:W-:-:S04]  /*0380*/  IMAD R8, R7, R0, RZ ;  /* 0x0000000007087224 */ /* 0x004fc800078e02ff */
[----:B------:R-:W-:-:S04]  /*0390*/  IMAD.MOV R9, RZ, RZ, -R8 ;  /* 0x000000ffff097224 */ /* 0x000fc800078e0a08 */
        /* <DEDUP_REMOVED lines=13> */
.L_x_170:
[----:B------:R-:W1:Y:S01]  /*0470*/  LDCU.64 UR62, c[0x0][0xba0] ;  /* 0x00017400ff3e77ac */ /* 0x000e620008000a00 */
[----:B------:R-:W-:Y:S01]  /*0480*/  MOV R7, R5 ;  /* 0x0000000500077202 */ /* 0x000fe20000000f00 */
[----:B------:R-:W-:Y:S01]  /*0490*/  IMAD.MOV.U32 R0, RZ, RZ, R4 ;  /* 0x000000ffff007224 */ /* 0x000fe200078e0004 */
[----:B------:R-:W-:Y:S01]  /*04a0*/  MOV R6, 0x4e0 ;  /* 0x000004e000067802 */ /* 0x000fe20000000f00 */
[----:B-1----:R-:W-:Y:S01]  /*04b0*/  IMAD.U32 R3, RZ, RZ, UR62 ;  /* 0x0000003eff037e24 */ /* 0x002fe2000f8e00ff */
[----:B------:R-:W-:-:S07]  /*04c0*/  MOV R2, UR63 ;  /* 0x0000003f00027c02 */ /* 0x000fce0008000f00 */
[----:B0-----:R-:W-:Y:S05]  /*04d0*/  CALL.REL.NOINC `($__internal_6_$__cuda_sm20_div_s64) ;  /* 0x0000003000ec7944 */ /* 0x001fea0003c00000 */
[-C--:B------:R-:W-:Y:S01]  /*04e0*/  IADD3 R11, P0, PT, RZ, -R9.reuse, RZ ;  /* 0x80000009ff0b7210 */ /* 0x080fe20007f1e0ff */
[----:B------:R-:W-:Y:S01]  /*04f0*/  IMAD.MOV.U32 R6, RZ, RZ, R5 ;  /* 0x000000ffff067224 */ /* 0x000fe200078e0005 */
[----:B------:R-:W-:Y:S01]  /*0500*/  MOV R0, UR26 ;  /* 0x0000001a00007c02 */ /* 0x000fe20008000f00 */
[--C-:B------:R-:W-:Y:S01]  /*0510*/  IMAD.MOV.U32 R15, RZ, RZ, R8.reuse ;  /* 0x000000ffff0f7224 */ /* 0x100fe200078e0008 */
[----:B------:R-:W-:Y:S01]  /*0520*/  MOV R3, UR27 ;  /* 0x0000001b00037c02 */ /* 0x000fe20008000f00 */
[----:B------:R-:W-:Y:S01]  /*0530*/  IMAD.X R7, RZ, RZ, ~R8, P0 ;  /* 0x000000ffff077224 */ /* 0x000fe200000e0e08 */
[----:B------:R-:W-:-:S03]  /*0540*/  MOV R14, R9 ;  /* 0x00000009000e7202 */ /* 0x000fc60000000f00 */
[----:B------:R-:W-:Y:S01]  /*0550*/  IMAD R2, R7, R0, RZ ;  /* 0x0000000007027224 */ /* 0x000fe200078e02ff */
[----:B------:R-:W-:-:S03]  /*0560*/  MOV R7, R4 ;  /* 0x0000000400077202 */ /* 0x000fc60000000f00 */
[----:B------:R-:W-:-:S04]  /*0570*/  IMAD.WIDE.U32 R28, R11, R0, R6 ;  /* 0x000000000b1c7225 */ /* 0x000fc800078e0006 */
[----:B------:R-:W-:-:S04]  /*0580*/  IMAD R7, R11, R3, R2 ;  /* 0x000000030b077224 */ /* 0x000fc800078e0202 */
[----:B------:R-:W-:-:S07]  /*0590*/  IMAD.IADD R20, R29, 0x1, R7 ;  /* 0x000000011d147824 */ /* 0x000fce00078e0207 */
.L_x_171:
[----:B0-----:R-:W-:Y:S05]  /*05a0*/  BSYNC.RECONVERGENT B1 ;  /* 0x0000000000017941 */ /* 0x001fea0003800200 */
.L_x_169:
[-C--:B------:R-:W-:Y:S01]  /*05b0*/  IMAD R2, R15, R0.reuse, RZ ;  /* 0x000000000f027224 */ /* 0x080fe200078e02ff */
[----:B------:R-:W-:Y:S01]  /*05c0*/  MOV R7, UR52 ;  /* 0x0000003400077c02 */ /* 0x000fe20008000f00 */
[C---:B------:R-:W-:Y:S01]  /*05d0*/  IMAD.WIDE.U32 R16, R14.reuse, R0, RZ ;  /* 0x000000000e107225 */ /* 0x040fe200078e00ff */
[----:B------:R-:W-:Y:S03]  /*05e0*/  BSSY.RECONVERGENT B1, `(.L_x_172) ;  /* 0x0000036000017945 */ /* 0x000fe60003800200 */
[----:B------:R-:W-:Y:S02]  /*05f0*/  IMAD R3, R14, R3, R2 ;  /* 0x000000030e037224 */ /* 0x000fe400078e0202 */
[----:B------:R-:W-:-:S03]  /*0600*/  IMAD.MOV.U32 R29, RZ, RZ, R20 ;  /* 0x000000ffff1d7224 */ /* 0x000fc600078e0014 */
[----:B------:R-:W-:Y:S01]  /*0610*/  IADD3 R0, PT, PT, R17, R3, RZ ;  /* 0x0000000311007210 */ /* 0x000fe20007ffe0ff */
[----:B------:R-:W-:-:S04]  /*0620*/  IMAD.WIDE.U32 R16, R16, 0x5, R28 ;  /* 0x0000000510107825 */ /* 0x000fc800078e001c */
[----:B------:R-:W-:-:S04]  /*0630*/  IMAD R3, R0, 0x5, RZ ;  /* 0x0000000500037824 */ /* 0x000fc800078e02ff */
[----:B------:R-:W-:-:S05]  /*0640*/  IMAD.IADD R0, R17, 0x1, R3 ;  /* 0x0000000111007824 */ /* 0x000fca00078e0203 */
[----:B------:R-:W-:-:S04]  /*0650*/  LOP3.LUT R2, R0, R7, RZ, 0xfc, !PT ;  /* 0x0000000700027212 */ /* 0x000fc800078efcff */
[----:B------:R-:W-:-:S13]  /*0660*/  ISETP.NE.U32.AND P0, PT, R2, RZ, PT ;  /* 0x000000ff0200720c */ /* 0x000fda0003f05070 */
[----:B------:R-:W-:Y:S05]  /*0670*/  @P0 BRA `(.L_x_173) ;  /* 0x0000000000600947 */ /* 0x000fea0003800000 */
[----:B------:R-:W-:-:S04]  /*0680*/  MOV R3, UR53 ;  /* 0x0000003500037c02 */ /* 0x000fc80008000f00 */
[----:B------:R-:W0:Y:S01]  /*0690*/  I2F.U32.RP R2, R3 ;  /* 0x0000000300027306 */ /* 0x000e220000209000 */
[----:B------:R-:W-:-:S07]  /*06a0*/  ISETP.NE.U32.AND P2, PT, R3, RZ, PT ;  /* 0x000000ff0300720c */ /* 0x000fce0003f45070 */
[----:B0-----:R-:W0:Y:S02]  /*06b0*/  MUFU.RCP R2, R2 ;  /* 0x0000000200027308 */ /* 0x001e240000001000 */
[----:B0-----:R-:W-:-:S06]  /*06c0*/  VIADD R8, R2, 0xffffffe ;  /* 0x0ffffffe02087836 */ /* 0x001fcc0000000000 */
        /* <DEDUP_REMOVED lines=19> */
.L_x_173:
[----:B------:R-:W0:Y:S01]  /*0800*/  LDCU.64 UR62, c[0x0][0xa10] ;  /* 0x00014200ff3e77ac */ /* 0x000e220008000a00 */
[----:B------:R-:W-:Y:S01]  /*0810*/  IMAD.MOV.U32 R7, RZ, RZ, R16 ;  /* 0x000000ffff077224 */ /* 0x000fe200078e0010 */
[----:B------:R-:W-:Y:S02]  /*0820*/  MOV R6, 0x860 ;  /* 0x0000086000067802 */ /* 0x000fe40000000f00 */
[----:B0-----:R-:W-:Y:S01]  /*0830*/  MOV R3, UR62 ;  /* 0x0000003e00037c02 */ /* 0x001fe20008000f00 */
[----:B------:R-:W-:-:S07]  /*0840*/  IMAD.U32 R2, RZ, RZ, UR63 ;  /* 0x0000003fff027e24 */ /* 0x000fce000f8e00ff */
[----:B------:R-:W-:Y:S05]  /*0850*/  CALL.REL.NOINC `($__internal_6_$__cuda_sm20_div_s64) ;  /* 0x00000030000c7944 */ /* 0x000fea0003c00000 */
[----:B------:R-:W-:Y:S01]  /*0860*/  IADD3 R13, P0, PT, RZ, -R9, RZ ;  /* 0x80000009ff0d7210 */ /* 0x000fe20007f1e0ff */
[----:B------:R-:W-:Y:S01]  /*0870*/  IMAD.MOV.U32 R10, RZ, RZ, R16 ;  /* 0x000000ffff0a7224 */ /* 0x000fe200078e0010 */
[----:B------:R-:W-:Y:S02]  /*0880*/  MOV R3, UR28 ;  /* 0x0000001c00037c02 */ /* 0x000fe40008000f00 */
[----:B------:R-:W-:Y:S01]  /*0890*/  MOV R11, R0 ;  /* 0x00000000000b7202 */ /* 0x000fe20000000f00 */
[----:B------:R-:W-:Y:S01]  /*08a0*/  IMAD.X R2, RZ, RZ, ~R8, P0 ;  /* 0x000000ffff027224 */ /* 0x000fe200000e0e08 */
[----:B------:R-:W-:Y:S02]  /*08b0*/  MOV R7, UR29 ;  /* 0x0000001d00077c02 */ /* 0x000fe40008000f00 */
        /* <DEDUP_REMOVED lines=8> */
.L_x_174:
[----:B------:R-:W-:Y:S05]  /*0940*/  BSYNC.RECONVERGENT B1 ;  /* 0x0000000000017941 */ /* 0x000fea0003800200 */
.L_x_172:
        /* <DEDUP_REMOVED lines=9> */
[----:B------:R-:W-:-:S06]  /*09e0*/  LEA.HI.X R27, R8, UR31, R9, 0x3, P0 ;  /* 0x0000001f081b7c11 */ /* 0x000fcc00080f1c09 */
[----:B------:R-:W5:Y:S01]  /*09f0*/  LDG.E.64 R26, desc[UR24][R26.64] ;  /* 0x000000181a1a7981 */ /* 0x000f62000c1e1b00 */
[----:B------:R-:W-:Y:S01]  /*0a00*/  IADD3 R16, P0, PT, R16, UR26, RZ ;  /* 0x0000001a10107c10 */ /* 0x000fe2000ff1e0ff */
[----:B------:R-:W-:Y:S03]  /*0a10*/  BSSY.RECONVERGENT B1, `(.L_x_175) ;  /* 0x000002f000017945 */ /* 0x000fe60003800200 */
[----:B------:R-:W-:-:S04]  /*0a20*/  IADD3.X R17, PT, PT, R0, UR27, RZ, P0, !PT ;  /* 0x0000001b00117c10 */ /* 0x000fc800087fe4ff */
[----:B------:R-:W-:-:S04]  /*0a30*/  LOP3.LUT R0, R17, R7, RZ, 0xfc, !PT ;  /* 0x0000000711007212 */ /* 0x000fc800078efcff */
[----:B------:R-:W-:-:S13]  /*0a40*/  ISETP.NE.U32.AND P0, PT, R0, RZ, PT ;  /* 0x000000ff0000720c */ /* 0x000fda0003f05070 */
[----:B------:R-:W-:Y:S05]  /*0a50*/  @P0 BRA `(.L_x_176) ;  /* 0x00000000005c0947 */ /* 0x000fea0003800000 */
        /* <DEDUP_REMOVED lines=23> */
.L_x_176:
[----:B------:R-:W0:Y:S01]  /*0bd0*/  LDCU.64 UR62, c[0x0][0xa10] ;  /* 0x00014200ff3e77ac */ /* 0x000e220008000a00 */
[----:B------:R-:W-:Y:S01]  /*0be0*/  IMAD.MOV.U32 R7, RZ, RZ, R16 ;  /* 0x000000ffff077224 */ /* 0x000fe200078e0010 */
[----:B------:R-:W-:Y:S02]  /*0bf0*/  MOV R0, R17 ;  /* 0x0000001100007202 */ /* 0x000fe40000000f00 */
[----:B------:R-:W-:Y:S02]  /*0c00*/  MOV R6, 0xc40 ;  /* 0x00000c4000067802 */ /* 0x000fe40000000f00 */
[----:B0-----:R-:W-:Y:S01]  /*0c10*/  MOV R3, UR62 ;  /* 0x0000003e00037c02 */ /* 0x001fe20008000f00 */
[----:B------:R-:W-:-:S07]  /*0c20*/  IMAD.U32 R2, RZ, RZ, UR63 ;  /* 0x0000003fff027e24 */ /* 0x000fce000f8e00ff */
[----:B-----5:R-:W-:Y:S05]  /*0c30*/  CALL.REL.NOINC `($__internal_6_$__cuda_sm20_div_s64) ;  /* 0x0000002c00147944 */ /* 0x020fea0003c00000 */
        /* <DEDUP_REMOVED lines=12> */
.L_x_177:
[----:B------:R-:W-:Y:S05]  /*0d00*/  BSYNC.RECONVERGENT B1 ;  /* 0x0000000000017941 */ /* 0x000fea0003800200 */
.L_x_175:
        /* <DEDUP_REMOVED lines=40> */
.L_x_179:
[----:B------:R-:W0:Y:S01]  /*0f90*/  LDCU.64 UR62, c[0x0][0xa10] ;  /* 0x00014200ff3e77ac */ /* 0x000e220008000a00 */
[----:B------:R-:W-:Y:S01]  /*0fa0*/  MOV R7, R16 ;  /* 0x0000001000077202 */ /* 0x000fe20000000f00 */
[----:B------:R-:W-:Y:S01]  /*0fb0*/  IMAD.MOV.U32 R0, RZ, RZ, R17 ;  /* 0x000000ffff007224 */ /* 0x000fe200078e0011 */
[----:B------:R-:W-:Y:S01]  /*0fc0*/  MOV R6, 0x1000 ;  /* 0x0000100000067802 */ /* 0x000fe20000000f00 */
[----:B0-----:R-:W-:Y:S01]  /*0fd0*/  IMAD.U32 R3, RZ, RZ, UR62 ;  /* 0x0000003eff037e24 */ /* 0x001fe2000f8e00ff */
[----:B------:R-:W-:-:S07]  /*0fe0*/  MOV R2, UR63 ;  /* 0x0000003f00027c02 */ /* 0x000fce0008000f00 */
[----:B-----5:R-:W-:Y:S05]  /*0ff0*/  CALL.REL.NOINC `($__internal_6_$__cuda_sm20_div_s64) ;  /* 0x0000002800247944 */ /* 0x020fea0003c00000 */
        /* <DEDUP_REMOVED lines=12> */
.L_x_180:
[----:B------:R-:W-:Y:S05]  /*10c0*/  BSYNC.RECONVERGENT B1 ;  /* 0x0000000000017941 */ /* 0x000fea0003800200 */
.L_x_178:
        /* <DEDUP_REMOVED lines=40> */
.L_x_182:
        /* <DEDUP_REMOVED lines=19> */
.L_x_183:
[----:B------:R-:W-:Y:S05]  /*1480*/  BSYNC.RECONVERGENT B1 ;  /* 0x0000000000017941 */ /* 0x000fea0003800200 */
.L_x_181:
        /* <DEDUP_REMOVED lines=10> */
[----:B------:R-:W2:Y:S01]  /*1530*/  LDG.E.64 R8, desc[UR24][R10.64] ;  /* 0x000000180a087981 */ /* 0x000ea2000c1e1b00 */
[----:B------:R-:W-:Y:S01]  /*1540*/  IADD3 R16, P0, PT, R16, UR26, RZ ;  /* 0x0000001a10107c10 */ /* 0x000fe2000ff1e0ff */
[----:B------:R-:W-:Y:S03]  /*1550*/  BSSY.RECONVERGENT B1, `(.L_x_184) ;  /* 0x000002c000017945 */ /* 0x000fe60003800200 */
[----:B------:R-:W-:-:S04]  /*1560*/  IADD3.X R17, PT, PT, R17, UR27, RZ, P0, !PT ;  /* 0x0000001b11117c10 */ /* 0x000fc800087fe4ff */
[----:B------:R-:W-:-:S04]  /*1570*/  LOP3.LUT R7, R17, R7, RZ, 0xfc, !PT ;  /* 0x0000000711077212 */ /* 0x000fc800078efcff */
[----:B------:R-:W-:Y:S01]  /*1580*/  ISETP.NE.U32.AND P0, PT, R7, RZ, PT ;  /* 0x000000ff0700720c */ /* 0x000fe20003f05070 */
[----:B--2---:R0:W-:-:S12]  /*1590*/  STL.64 [R1], R8 ;  /* 0x0000000801007387 */ /* 0x0041d80000100a00 */
[----:B------:R-:W-:Y:S05]  /*15a0*/  @P0 BRA `(.L_x_185) ;  /* 0x00000000005c0947 */ /* 0x000fea0003800000 */
[----:B0-----:R-:W0:Y:S01]  /*15b0*/  I2F.U32.RP R8, R3 ;  /* 0x0000000300087306 */ /* 0x001e220000209000 */
        /* <DEDUP_REMOVED lines=19> */
[----:B------:R-:W-:Y:S02]  /*16f0*/  IMAD R16, R3, R6, R16 ;  /* 0x0000000603107224 */ /* 0x000fe400078e0210 */
[----:B------:R-:W-:Y:S01]  /*1700*/  IMAD.MOV.U32 R3, RZ, RZ, RZ ;  /* 0x000000ffff037224 */ /* 0x000fe200078e00ff */
[----:B------:R-:W-:Y:S06]  /*1710*/  BRA `(.L_x_186) ;  /* 0x00000000003c7947 */ /* 0x000fec0003800000 */
.L_x_185:
[----:B------:R-:W1:Y:S01]  /*1720*/  LDCU.64 UR62, c[0x0][0xa10] ;  /* 0x00014200ff3e77ac */ /* 0x000e620008000a00 */
[----:B------:R-:W-:Y:S01]  /*1730*/  MOV R7, R16 ;  /* 0x0000001000077202 */ /* 0x000fe20000000f00 */
[----:B------:R-:W-:Y:S01]  /*1740*/  IMAD.MOV.U32 R0, RZ, RZ, R17 ;  /* 0x000000ffff007224 */ /* 0x000fe200078e0011 */
[----:B------:R-:W-:Y:S01]  /*1750*/  MOV R6, 0x1790 ;  /* 0x0000179000067802 */ /* 0x000fe20000000f00 */
[----:B-1----:R-:W-:Y:S01]  /*1760*/  IMAD.U32 R3, RZ, RZ, UR62 ;  /* 0x0000003eff037e24 */ /* 0x002fe2000f8e00ff */
[----:B------:R-:W-:-:S07]  /*1770*/  MOV R2, UR63 ;  /* 0x0000003f00027c02 */ /* 0x000fce0008000f00 */
[----:B0----5:R-:W-:Y:S05]  /*1780*/  CALL.REL.NOINC `($__internal_6_$__cuda_sm20_div_s64) ;  /* 0x0000002000407944 */ /* 0x021fea0003c00000 */
[-C--:B------:R-:W-:Y:S02]  /*1790*/  IADD3 R3, P0, PT, RZ, -R9.reuse, RZ ;  /* 0x80000009ff037210 */ /* 0x080fe40007f1e0ff */
[----:B------:R-:W-:Y:S02]  /*17a0*/  MOV R2, R9 ;  /* 0x0000000900027202 */ /* 0x000fe40000000f00 */
[----:B------:R-:W-:Y:S01]  /*17b0*/  IADD3.X R0, PT, PT, RZ, ~R8, RZ, P0, !PT ;  /* 0x80000008ff007210 */ /* 0x000fe200007fe4ff */
[----:B------:R-:W-:-:S04]  /*17c0*/  IMAD.WIDE.U32 R16, R3, UR28, R16 ;  /* 0x0000001c03107c25 */ /* 0x000fc8000f8e0010 */
[----:B------:R-:W-:-:S04]  /*17d0*/  IMAD R0, R0, UR28, RZ ;  /* 0x0000001c00007c24 */ /* 0x000fc8000f8e02ff */
[----:B------:R-:W-:-:S04]  /*17e0*/  IMAD R3, R3, UR29, R0 ;  /* 0x0000001d03037c24 */ /* 0x000fc8000f8e0200 */
[----:B------:R-:W-:Y:S02]  /*17f0*/  IMAD.IADD R0, R3, 0x1, R17 ;  /* 0x0000000103007824 */ /* 0x000fe400078e0211 */
[----:B------:R-:W-:-:S07]  /*1800*/  IMAD.MOV.U32 R3, RZ, RZ, R8 ;  /* 0x000000ffff037224 */ /* 0x000fce00078e0008 */
.L_x_186:
[----:B------:R-:W-:Y:S05]  /*1810*/  BSYNC.RECONVERGENT B1 ;  /* 0x0000000000017941 */ /* 0x000fea0003800200 */
.L_x_184:
        /* <DEDUP_REMOVED lines=11> */
[----:B------:R-:W-:Y:S01]  /*18d0*/  LOP3.LUT R0, R4, UR54, RZ, 0xfc, !PT ;  /* 0x0000003604007c12 */ /* 0x000fe2000f8efcff */
[----:B------:R-:W-:Y:S03]  /*18e0*/  BSSY.RECONVERGENT B1, `(.L_x_187) ;  /* 0x000002c000017945 */ /* 0x000fe60003800200 */
[----:B------:R-:W-:-:S13]  /*18f0*/  ISETP.NE.U32.AND P0, PT, R0, RZ, PT ;  /* 0x000000ff0000720c */ /* 0x000fda0003f05070 */
[----:B------:R-:W-:Y:S05]  /*1900*/  @P0 BRA `(.L_x_188) ;  /* 0x00000000005c0947 */ /* 0x000fea0003800000 */
        /* <DEDUP_REMOVED lines=8> */
[----:B------:R-:W-:-:S06]  /*1990*/  IMAD.HI.U32 R6, R3, R7, R2 ;  /* 0x0000000703067227 */ /* 0x000fcc00078e0002 */
[----:B------:R-:W-:-:S04]  /*19a0*/  IMAD.HI.U32 R2, R6, R5, RZ ;  /* 0x0000000506027227 */ /* 0x000fc800078e00ff */
[----:B------:R-:W-:-:S04]  /*19b0*/  IMAD.MOV R6, RZ, RZ, -R2 ;  /* 0x000000ffff067224 */ /* 0x000fc800078e0a02 */
[----:B------:R-:W-:Y:S01]  /*19c0*/  IMAD R3, R6, UR55, R5 ;  /* 0x0000003706037c24 */ /* 0x000fe2000f8e0205 */
[----:B------:R-:W-:-:S04]  /*19d0*/  MOV R6, RZ ;  /* 0x000000ff00067202 */ /* 0x000fc80000000f00 */
        /* <DEDUP_REMOVED lines=10> */
.L_x_188:
[----:B------:R-:W0:Y:S01]  /*1a80*/  LDCU.64 UR62, c[0x0][0x6d0] ;  /* 0x0000da00ff3e77ac */ /* 0x000e220008000a00 */
[----:B------:R-:W-:Y:S01]  /*1a90*/  MOV R7, R5 ;  /* 0x0000000500077202 */ /* 0x000fe20000000f00 */
[----:B------:R-:W-:Y:S01]  /*1aa0*/  IMAD.MOV.U32 R0, RZ, RZ, R4 ;  /* 0x000000ffff007224 */ /* 0x000fe200078e0004 */
[----:B------:R-:W-:Y:S01]  /*1ab0*/  MOV R6, 0x1af0 ;  /* 0x00001af000067802 */ /* 0x000fe20000000f00 */
[----:B0-----:R-:W-:Y:S01]  /*1ac0*/  IMAD.U32 R3, RZ, RZ, UR62 ;  /* 0x0000003eff037e24 */ /* 0x001fe2000f8e00ff */
[----:B------:R-:W-:-:S07]  /*1ad0*/  MOV R2, UR63 ;  /* 0x0000003f00027c02 */ /* 0x000fce0008000f00 */
[----:B-----5:R-:W-:Y:S05]  /*1ae0*/  CALL.REL.NOINC `($__internal_6_$__cuda_sm20_div_s64) ;  /* 0x0000001c00687944 */ /* 0x020fea0003c00000 */
[----:B------:R-:W-:Y:S01]  /*1af0*/  IADD3 R7, P0, PT, RZ, -R9, RZ ;  /* 0x80000009ff077210 */ /* 0x000fe20007f1e0ff */
[----:B------:R-:W-:Y:S01]  /*1b00*/  IMAD.MOV.U32 R2, RZ, RZ, R5 ;  /* 0x000000ffff027224 */ /* 0x000fe200078e0005 */
[----:B------:R-:W-:Y:S02]  /*1b10*/  MOV R3, R4 ;  /* 0x0000000400037202 */ /* 0x000fe40000000f00 */
[----:B------:R-:W-:Y:S01]  /*1b20*/  IADD3.X R0, PT, PT, RZ, ~R8, RZ, P0, !PT ;  /* 0x80000008ff007210 */ /* 0x000fe200007fe4ff */
[----:B------:R-:W-:-:S04]  /*1b30*/  IMAD.WIDE.U32 R2, R7, UR42, R2 ;  /* 0x0000002a07027c25 */ /* 0x000fc8000f8e0002 */
[----:B------:R-:W-:-:S04]  /*1b40*/  IMAD R0, R0, UR42, RZ ;  /* 0x0000002a00007c24 */ /* 0x000fc8000f8e02ff */
[----:B------:R-:W-:Y:S02]  /*1b50*/  IMAD R7, R7, UR43, R0 ;  /* 0x0000002b07077c24 */ /* 0x000fe4000f8e0200 */
[----:B------:R-:W-:Y:S02]  /*1b60*/  IMAD.MOV.U32 R0, RZ, RZ, R2 ;  /* 0x000000ffff007224 */ /* 0x000fe400078e0002 */
[----:B------:R-:W-:Y:S01]  /*1b70*/  IMAD.MOV.U32 R2, RZ, RZ, R9 ;  /* 0x000000ffff027224 */ /* 0x000fe200078e0009 */
[----:B------:R-:W-:Y:S02]  /*1b80*/  IADD3 R6, PT, PT, R3, R7, RZ ;  /* 0x0000000703067210 */ /* 0x000fe40007ffe0ff */
[----:B------:R-:W-:-:S07]  /*1b90*/  MOV R3, R8 ;  /* 0x0000000800037202 */ /* 0x000fce0000000f00 */
.L_x_189:
[----:B------:R-:W-:Y:S05]  /*1ba0*/  BSYNC.RECONVERGENT B1 ;  /* 0x0000000000017941 */ /* 0x000fea0003800200 */
.L_x_187:
[----:B------:R-:W-:Y:S01]  /*1bb0*/  IMAD R9, R6, UR18, RZ ;  /* 0x0000001206097c24 */ /* 0x000fe2000f8e02ff */
[----:B------:R-:W2:Y:S01]  /*1bc0*/  LDL.LU.64 R12, [R1] ;  /* 0x00000000010c7983 */ /* 0x000ea20000300a00 */
        /* <DEDUP_REMOVED lines=9> */
[----:B------:R-:W3:Y:S01]  /*1c60*/  LDG.E.64 R2, desc[UR24][R22.64] ;  /* 0x0000001816027981 */ /* 0x000ee2000c1e1b00 */
[----:B-----5:R-:W-:Y:S01]  /*1c70*/  DADD R6, -R18, 1 ;  /* 0x3ff0000012067429 */ /* 0x020fe20000000100 */
[----:B------:R-:W-:Y:S01]  /*1c80*/  IMAD R15, R15, UR26, RZ ;  /* 0x0000001a0f0f7c24 */ /* 0x000fe2000f8e02ff */
[----:B------:R-:W-:Y:S01]  /*1c90*/  DFMA R8, -R24, R24, 1 ;  /* 0x3ff000001808742b */ /* 0x000fe20000000118 */
[----:B------:R-:W-:Y:S01]  /*1ca0*/  MOV R29, R20 ;  /* 0x00000014001d7202 */ /* 0x000fe20000000f00 */
[----:B------:R-:W-:Y:S01]  /*1cb0*/  BSSY.RECONVERGENT B1, `(.L_x_190) ;  /* 0x0000044000017945 */ /* 0x000fe20003800200 */
[C---:B------:R-:W-:Y:S02]  /*1cc0*/  IMAD R21, R14.reuse, UR27, R15 ;  /* 0x0000001b0e157c24 */ /* 0x040fe4000f8e020f */
[----:B------:R-:W-:-:S04]  /*1cd0*/  IMAD.WIDE.U32 R14, R14, UR26, RZ ;  /* 0x0000001a0e0e7c25 */ /* 0x000fc8000f8e00ff */
[----:B------:R-:W-:Y:S02]  /*1ce0*/  IMAD.IADD R0, R15, 0x1, R21 ;  /* 0x000000010f007824 */ /* 0x000fe400078e0215 */
[----:B------:R-:W-:Y:S01]  /*1cf0*/  IMAD.WIDE.U32 R14, R14, 0x3, R28 ;  /* 0x000000030e0e7825 */ /* 0x000fe200078e001c */
[----:B--2---:R-:W-:Y:S02]  /*1d00*/  DADD R12, -R24, R12 ;  /* 0x00000000180c7229 */ /* 0x004fe4000000010c */
[----:B---3--:R-:W-:-:S06]  /*1d10*/  DMUL R10, R2, R6 ;  /* 0x00000006020a7228 */ /* 0x008fcc0000000000 */
[----:B------:R-:W-:Y:S02]  /*1d20*/  DMUL R12, R2, R12 ;  /* 0x0000000c020c7228 */ /* 0x000fe40000000000 */
[----:B------:R-:W-:-:S06]  /*1d30*/  DMUL R24, R10, R8 ;  /* 0x000000080a187228 */ /* 0x000fcc0000000000 */
[----:B------:R-:W-:Y:S01]  /*1d40*/  DMUL R12, R12, R6 ;  /* 0x000000060c0c7228 */ /* 0x000fe20000000000 */
[----:B------:R-:W-:Y:S01]  /*1d50*/  IMAD R11, R0, 0x3, RZ ;  /* 0x00000003000b7824 */ /* 0x000fe200078e02ff */
[----:B------:R-:W-:Y:S01]  /*1d60*/  DADD R8, -R26, 1 ;  /* 0x3ff000001a087429 */ /* 0x000fe20000000100 */
[----:B------:R-:W-:-:S03]  /*1d70*/  IMAD.U32 R7, RZ, RZ, UR56 ;  /* 0x00000038ff077e24 */ /* 0x000fc6000f8e00ff */
[----:B------:R-:W-:Y:S01]  /*1d80*/  IADD3 R20, PT, PT, R15, R11, RZ ;  /* 0x0000000b0f147210 */ /* 0x000fe20007ffe0ff */
[C---:B------:R-:W-:Y:S02]  /*1d90*/  DMUL R10, R18.reuse, R2 ;  /* 0x00000002120a7228 */ /* 0x040fe40000000000 */
[----:B------:R-:W-:Y:S01]  /*1da0*/  DMUL R2, R18, R12 ;  /* 0x0000000c12027228 */ /* 0x000fe20000000000 */
[----:B------:R-:W-:Y:S01]  /*1db0*/  LOP3.LUT R0, R20, R7, RZ, 0xfc, !PT ;  /* 0x0000000714007212 */ /* 0x000fe200078efcff */
[----:B------:R-:W-:-:S03]  /*1dc0*/  DMUL R16, R16, R24 ;  /* 0x0000001810107228 */ /* 0x000fc60000000000 */
[----:B------:R0:W-:Y:S01]  /*1dd0*/  STL.64 [R1+0x8], R10 ;  /* 0x0000080a01007387 */ /* 0x0001e20000100a00 */
[----:B------:R-:W-:-:S03]  /*1de0*/  ISETP.NE.U32.AND P0, PT, R0, RZ, PT ;  /* 0x000000ff0000720c */ /* 0x000fc60003f05070 */
[----:B------:R0:W-:Y:S01]  /*1df0*/  STL.64 [R1], R2 ;  /* 0x0000000201007387 */ /* 0x0001e20000100a00 */
[----:B------:R-:W-:-:S08]  /*1e00*/  DMUL R8, R16, R8 ;  /* 0x0000000810087228 */ /* 0x000fd00000000000 */
[----:B------:R-:W-:Y:S01]  /*1e10*/  DMUL R28, R26, R8 ;  /* 0x000000081a1c7228 */ /* 0x000fe20000000000 */
[----:B------:R-:W-:Y:S10]  /*1e20*/  @P0 BRA `(.L_x_191) ;  /* 0x0000000000600947 */ /* 0x000ff40003800000 */
[----:B0-----:R-:W-:-:S04]  /*1e30*/  IMAD.U32 R11, RZ, RZ, UR57 ;  /* 0x00000039ff0b7e24 */ /* 0x001fc8000f8e00ff */
[----:B------:R-:W0:Y:S01]  /*1e40*/  I2F.U32.RP R0, R11 ;  /* 0x0000000b00007306 */ /* 0x000e220000209000 */
[----:B------:R-:W-:-:S07]  /*1e50*/  ISETP.NE.U32.AND P2, PT, R11, RZ, PT ;  /* 0x000000ff0b00720c */ /* 0x000fce0003f45070 */
[----:B0-----:R-:W0:Y:S02]  /*1e60*/  MUFU.RCP R0, R0 ;  /* 0x0000000000007308 */ /* 0x001e240000001000 */
[----:B0-----:R-:W-:Y:S02]  /*1e70*/  IADD3 R2, PT, PT, R0, 0xffffffe, RZ ;  /* 0x0ffffffe00027810 */ /* 0x001fe40007ffe0ff */
[----:B------:R-:W-:-:S04]  /*1e80*/  MOV R0, RZ ;  /* 0x000000ff00007202 */ /* 0x000fc80000000f00 */
[----:B------:R0:W1:Y:S02]  /*1e90*/  F2I.FTZ.U32.TRUNC.NTZ R3, R2 ;  /* 0x0000000200037305 */ /* 0x000064000021f000 */
[----:B0-----:R-:W-:Y:S01]  /*1ea0*/  MOV R2, RZ ;  /* 0x000000ff00027202 */ /* 0x001fe20000000f00 */
[----:B-1----:R-:W-:-:S04]  /*1eb0*/  IMAD R6, R3, R11, RZ ;  /* 0x0000000b03067224 */ /* 0x002fc800078e02ff */
[----:B------:R-:W-:-:S04]  /*1ec0*/  IMAD.MOV R9, RZ, RZ, -R6 ;  /* 0x000000ffff097224 */ /* 0x000fc800078e0a06 */
        /* <DEDUP_REMOVED lines=14> */
.L_x_191:
[----:B------:R-:W0:Y:S01]  /*1fb0*/  LDCU.64 UR62, c[0x0][0x390] ;  /* 0x00007200ff3e77ac */ /* 0x000e220008000a00 */
[----:B------:R-:W-:Y:S01]  /*1fc0*/  MOV R7, R14 ;  /* 0x0000000e00077202 */ /* 0x000fe20000000f00 */
[----:B------:R-:W-:Y:S01]  /*1fd0*/  IMAD.MOV.U32 R0, RZ, RZ, R20 ;  /* 0x000000ffff007224 */ /* 0x000fe200078e0014 */
[----:B------:R-:W-:Y:S01]  /*1fe0*/  MOV R6, 0x2020 ;  /* 0x0000202000067802 */ /* 0x000fe20000000f00 */
[----:B0-----:R-:W-:Y:S01]  /*1ff0*/  IMAD.U32 R3, RZ, RZ, UR62 ;  /* 0x0000003eff037e24 */ /* 0x001fe2000f8e00ff */
[----:B------:R-:W-:-:S07]  /*2000*/  MOV R2, UR63 ;  /* 0x0000003f00027c02 */ /* 0x000fce0008000f00 */
        /* <DEDUP_REMOVED lines=12> */
[----:B------:R-:W-:-:S03]  /*20d0*/  LOP3.LUT R9, R9, R8, RZ, 0x3c, !PT ;  /* 0x0000000809097212 */ /* 0x000fc600078e3cff */
[----:B------:R-:W-:-:S07]  /*20e0*/  IMAD.IADD R0, R3, 0x1, R13 ;  /* 0x0000000103007824 */ /* 0x000fce00078e020d */
.L_x_192:
[----:B------:R-:W-:Y:S05]  /*20f0*/  BSYNC.RECONVERGENT B1 ;  /* 0x0000000000017941 */ /* 0x000fea0003800200 */
.L_x_190:
        /* <DEDUP_REMOVED lines=12> */
[----:B------:R0:W-:Y:S01]  /*21c0*/  STG.E.64 desc[UR24][R2.64], R28 ;  /* 0x0000001c02007986 */ /* 0x0001e2000c101b18 */
        /* <DEDUP_REMOVED lines=27> */
.L_x_194:
[----:B------:R-:W0:Y:S01]  /*2380*/  LDCU.64 UR62, c[0x0][0x390] ;  /* 0x00007200ff3e77ac */ /* 0x000e220008000a00 */
[----:B------:R-:W-:Y:S01]  /*2390*/  MOV R7, R16 ;  /* 0x0000001000077202 */ /* 0x000fe20000000f00 */
[----:B------:R-:W-:Y:S01]  /*23a0*/  IMAD.MOV.U32 R0, RZ, RZ, R17 ;  /* 0x000000ffff007224 */ /* 0x000fe200078e0011 */
[----:B------:R-:W-:Y:S01]  /*23b0*/  MOV R6, 0x23f0 ;  /* 0x000023f000067802 */ /* 0x000fe20000000f00 */
[----:B0-----:R-:W-:Y:S01]  /*23c0*/  IMAD.U32 R3, RZ, RZ, UR62 ;  /* 0x0000003eff037e24 */ /* 0x001fe2000f8e00ff */
[----:B------:R-:W-:-:S07]  /*23d0*/  MOV R2, UR63 ;  /* 0x0000003f00027c02 */ /* 0x000fce0008000f00 */
[----:B------:R-:W-:Y:S05]  /*23e0*/  CALL.REL.NOINC `($__internal_6_$__cuda_sm20_div_s64) ;  /* 0x0000001400287944 */ /* 0x000fea0003c00000 */
[----:B------:R-:W-:Y:S02]  /*23f0*/  IADD3 R0, P0, PT, RZ, -R9, RZ ;  /* 0x80000009ff007210 */ /* 0x000fe40007f1e0ff */
[----:B------:R-:W-:Y:S02]  /*2400*/  MOV R11, UR32 ;  /* 0x00000020000b7c02 */ /* 0x000fe40008000f00 */
[----:B------:R-:W-:Y:S01]  /*2410*/  MOV R7, UR33 ;  /* 0x0000002100077c02 */ /* 0x000fe20008000f00 */
[----:B------:R-:W-:Y:S01]  /*2420*/  IMAD.X R2, RZ, RZ, ~R8, P0 ;  /* 0x000000ffff027224 */ /* 0x000fe200000e0e08 */
[----:B------:R-:W-:-:S03]  /*2430*/  LOP3.LUT R9, R9, R8, RZ, 0x3c, !PT ;  /* 0x0000000809097212 */ /* 0x000fc600078e3cff */
[-C--:B------:R-:W-:Y:S01]  /*2440*/  IMAD R6, R2, R11.reuse, RZ ;  /* 0x0000000b02067224 */ /* 0x080fe200078e02ff */
[----:B------:R-:W-:Y:S01]  /*2450*/  LOP3.LUT R8, R9, R8, RZ, 0x3c, !PT ;  /* 0x0000000809087212 */ /* 0x000fe200078e3cff */
[----:B------:R-:W-:-:S03]  /*2460*/  IMAD.WIDE.U32 R2, R0, R11, R16 ;  /* 0x0000000b00027225 */ /* 0x000fc600078e0010 */
[----:B------:R-:W-:Y:S01]  /*2470*/  LOP3.LUT R9, R9, R8, RZ, 0x3c, !PT ;  /* 0x0000000809097212 */ /* 0x000fe200078e3cff */
[----:B------:R-:W-:-:S04]  /*2480*/  IMAD R13, R0, R7, R6 ;  /* 0x00000007000d7224 */ /* 0x000fc800078e0206 */
[----:B------:R-:W-:-:S07]  /*2490*/  IMAD.IADD R0, R13, 0x1, R3 ;  /* 0x000000010d007824 */ /* 0x000fce00078e0203 */
.L_x_195:
[----:B------:R-:W-:Y:S05]  /*24a0*/  BSYNC.RECONVERGENT B1 ;  /* 0x0000000000017941 */ /* 0x000fea0003800200 */
.L_x_193:
[----:B------:R-:W2:Y:S01]  /*24b0*/  LDL.64 R22, [R1] ;  /* 0x0000000001167983 */ /* 0x000ea20000100a00 */
[----:B------:R-:W-:Y:S01]  /*24c0*/  IMAD R3, R0, UR10, RZ ;  /* 0x0000000a00037c24 */ /* 0x000fe2000f8e02ff */
[----:B------:R-:W-:Y:S01]  /*24d0*/  BSSY.RECONVERGENT B1, `(.L_x_196) ;  /* 0x0000037000017945 */ /* 0x000fe20003800200 */
[----:B------:R-:W-:Y:S02]  /*24e0*/  IMAD R9, R9, UR8, RZ ;  /* 0x0000000809097c24 */ /* 0x000fe4000f8e02ff */
[C---:B------:R-:W-:Y:S02]  /*24f0*/  IMAD R13, R2.reuse, UR11, R3 ;  /* 0x0000000b020d7c24 */ /* 0x040fe4000f8e0203 */
[----:B------:R-:W-:-:S05]  /*2500*/  IMAD.WIDE.U32 R2, R2, UR10, RZ ;  /* 0x0000000a02027c25 */ /* 0x000fca000f8e00ff */
[----:B------:R-:W-:Y:S01]  /*2510*/  IADD3 R3, PT, PT, R3, R13, RZ ;  /* 0x0000000d03037210 */ /* 0x000fe20007ffe0ff */
[C---:B------:R-:W-:Y:S02]  /*2520*/  IMAD R13, R8.reuse, UR9, R9 ;  /* 0x00000009080d7c24 */ /* 0x040fe4000f8e0209 */
[----:B------:R-:W-:-:S04]  /*2530*/  IMAD.WIDE.U32 R8, R8, UR8, R2 ;  /* 0x0000000808087c25 */ /* 0x000fc8000f8e0002 */
[----:B------:R-:W-:Y:S01]  /*2540*/  IMAD.IADD R3, R9, 0x1, R13 ;  /* 0x0000000109037824 */ /* 0x000fe200078e020d */
[----:B------:R-:W-:-:S04]  /*2550*/  LEA R2, P0, R8, UR34, 0x3 ;  /* 0x0000002208027c11 */ /* 0x000fc8000f8018ff */
[----:B------:R-:W-:Y:S02]  /*2560*/  LEA.HI.X R3, R8, UR35, R3, 0x3, P0 ;  /* 0x0000002308037c11 */ /* 0x000fe400080f1c03 */
[----:B------:R-:W-:-:S04]  /*2570*/  IADD3 R18, P0, PT, R16, UR26, RZ ;  /* 0x0000001a10127c10 */ /* 0x000fc8000ff1e0ff */
[----:B------:R-:W-:-:S04]  /*2580*/  IADD3.X R19, PT, PT, R17, UR27, RZ, P0, !PT ;  /* 0x0000001b11137c10 */ /* 0x000fc800087fe4ff */
[----:B------:R-:W-:-:S04]  /*2590*/  LOP3.LUT R7, R19, R7, RZ, 0xfc, !PT ;  /* 0x0000000713077212 */ /* 0x000fc800078efcff */
[----:B------:R-:W-:Y:S01]  /*25a0*/  ISETP.NE.U32.AND P0, PT, R7, RZ, PT ;  /* 0x000000ff0700720c */ /* 0x000fe20003f05070 */
[----:B--2---:R0:W-:-:S12]  /*25b0*/  STG.E.64 desc[UR24][R2.64], R22 ;  /* 0x0000001602007986 */ /* 0x0041d8000c101b18 */
[----:B------:R-:W-:Y:S05]  /*25c0*/  @P0 BRA `(.L_x_197) ;  /* 0x00000000005c0947 */ /* 0x000fea0003800000 */
[----:B------:R-:W1:Y:S01]  /*25d0*/  I2F.U32.RP R6, R11 ;  /* 0x0000000b00067306 */ /* 0x000e620000209000 */
[----:B------:R-:W-:Y:S01]  /*25e0*/  ISETP.NE.U32.AND P2, PT, R11, RZ, PT ;  /* 0x000000ff0b00720c */ /* 0x000fe20003f45070 */
[----:B------:R-:W-:-:S06]  /*25f0*/  IMAD.MOV.U32 R9, RZ, RZ, RZ ;  /* 0x000000ffff097224 */ /* 0x000fcc00078e00ff */
[----:B-1----:R-:W0:Y:S02]  /*2600*/  MUFU.RCP R6, R6 ;  /* 0x0000000600067308 */ /* 0x002e240000001000 */
        /* <DEDUP_REMOVED lines=19> */
.L_x_197:
        /* <DEDUP_REMOVED lines=8> */
[-C--:B------:R-:W-:Y:S02]  /*27c0*/  LOP3.LUT R9, R9, R8.reuse, RZ, 0x3c, !PT ;  /* 0x0000000809097212 */ /* 0x080fe400078e3cff */
[-C--:B------:R-:W-:Y:S02]  /*27d0*/  IADD3.X R0, PT, PT, RZ, ~R8.reuse, RZ, P0, !PT ;  /* 0x80000008ff007210 */ /* 0x080fe400007fe4ff */
[----:B------:R-:W-:-:S03]  /*27e0*/  LOP3.LUT R8, R9, R8, RZ, 0x3c, !PT ;  /* 0x0000000809087212 */ /* 0x000fc600078e3cff */
[----:B------:R-:W-:Y:S01]  /*27f0*/  IMAD R0, R0, UR32, RZ ;  /* 0x0000002000007c24 */ /* 0x000fe2000f8e02ff */
[----:B------:R-:W-:-:S03]  /*2800*/  LOP3.LUT R9, R9, R8, RZ, 0x3c, !PT ;  /* 0x0000000809097212 */ /* 0x000fc600078e3cff */
[C---:B------:R-:W-:Y:S02]  /*2810*/  IMAD R7, R3.reuse, UR33, R0 ;  /* 0x0000002103077c24 */ /* 0x040fe4000f8e0200 */
[----:B------:R-:W-:-:S04]  /*2820*/  IMAD.WIDE.U32 R2, R3, UR32, R18 ;  /* 0x0000002003027c25 */ /* 0x000fc8000f8e0012 */
[----:B------:R-:W-:-:S07]  /*2830*/  IMAD.IADD R0, R7, 0x1, R3 ;  /* 0x0000000107007824 */ /* 0x000fce00078e0203 */
.L_x_198:
[----:B------:R-:W-:Y:S05]  /*2840*/  BSYNC.RECONVERGENT B1 ;  /* 0x0000000000017941 */ /* 0x000fea0003800200 */
.L_x_196:
[----:B------:R-:W-:Y:S01]  /*2850*/  IMAD R3, R0, UR10, RZ ;  /* 0x0000000a00037c24 */ /* 0x000fe2000f8e02ff */
[----:B------:R-:W-:Y:S03]  /*2860*/  BSSY.RECONVERGENT B1, `(.L_x_199) ;  /* 0x000003b000017945 */ /* 0x000fe60003800200 */
[C---:B------:R-:W-:Y:S02]  /*2870*/  IMAD R7, R2.reuse, UR11, R3 ;  /* 0x0000000b02077c24 */ /* 0x040fe4000f8e0203 */
[----:B------:R-:W-:-:S05]  /*2880*/  IMAD.WIDE.U32 R2, R2, UR10, RZ ;  /* 0x0000000a02027c25 */ /* 0x000fca000f8e00ff */
[----:B------:R-:W-:Y:S01]  /*2890*/  IADD3 R3, PT, PT, R3, R7, RZ ;  /* 0x0000000703037210 */ /* 0x000fe20007ffe0ff */
[----:B------:R-:W-:-:S04]  /*28a0*/  IMAD R7, R9, UR8, RZ ;  /* 0x0000000809077c24 */ /* 0x000fc8000f8e02ff */
[C---:B------:R-:W-:Y:S02]  /*28b0*/  IMAD R7, R8.reuse, UR9, R7 ;  /* 0x0000000908077c24 */ /* 0x040fe4000f8e0207 */
[----:B------:R-:W-:-:S04]  /*28c0*/  IMAD.WIDE.U32 R2, R8, UR8, R2 ;  /* 0x0000000808027c25 */ /* 0x000fc8000f8e0002 */
[----:B------:R-:W-:Y:S01]  /*28d0*/  IMAD.IADD R3, R3, 0x1, R7 ;  /* 0x0000000103037824 */ /* 0x000fe200078e0207 */
[C---:B------:R-:W-:Y:S02]  /*28e0*/  LEA R8, P0, R2.reuse, UR34, 0x3 ;  /* 0x0000002202087c11 */ /* 0x040fe4000f8018ff */
[----:B------:R-:W-:Y:S02]  /*28f0*/  MOV R7, UR58 ;  /* 0x0000003a00077c02 */ /* 0x000fe40008000f00 */
[----:B------:R-:W-:Y:S02]  /*2900*/  LEA.HI.X R9, R2, UR35, R3, 0x3, P0 ;  /* 0x0000002302097c11 */ /* 0x000fe400080f1c03 */
[----:B------:R-:W-:-:S03]  /*2910*/  LOP3.LUT R0, R20, R7, RZ, 0xfc, !PT ;  /* 0x0000000714007212 */ /* 0x000fc600078efcff */
[----:B------:R0:W-:Y:S01]  /*2920*/  STG.E.64 desc[UR24][R8.64], R24 ;  /* 0x0000001808007986 */ /* 0x0001e2000c101b18 */
[----:B------:R-:W-:-:S13]  /*2930*/  ISETP.NE.U32.AND P0, PT, R0, RZ, PT ;  /* 0x000000ff0000720c */ /* 0x000fda0003f05070 */
[----:B0-----:R-:W-:Y:S05]  /*2940*/  @P0 BRA `(.L_x_200) ;  /* 0x0000000000600947 */ /* 0x001fea0003800000 */
[----:B------:R-:W-:-:S04]  /*2950*/  IMAD.U32 R3, RZ, RZ, UR59 ;  /* 0x0000003bff037e24 */ /* 0x000fc8000f8e00ff */
[----:B------:R-:W0:Y:S01]  /*2960*/  I2F.U32.RP R0, R3 ;  /* 0x0000000300007306 */ /* 0x000e220000209000 */
[----:B------:R-:W-:-:S07]  /*2970*/  ISETP.NE.U32.AND P2, PT, R3, RZ, PT ;  /* 0x000000ff0300720c */ /* 0x000fce0003f45070 */
[----:B0-----:R-:W0:Y:S02]  /*2980*/  MUFU.RCP R0, R0 ;  /* 0x0000000000007308 */ /* 0x001e240000001000 */
[----:B0-----:R-:W-:Y:S02]  /*2990*/  IADD3 R8, PT, PT, R0, 0xffffffe, RZ ;  /* 0x0ffffffe00087810 */ /* 0x001fe40007ffe0ff */
[----:B------:R-:W-:-:S04]  /*29a0*/  MOV R0, RZ ;  /* 0x000000ff00007202 */ /* 0x000fc80000000f00 */
        /* <DEDUP_REMOVED lines=18> */
.L_x_200:
        /* <DEDUP_REMOVED lines=18> */
[----:B------:R-:W-:-:S03]  /*2bf0*/  LOP3.LUT R9, R9, R8, RZ, 0x3c, !PT ;  /* 0x0000000809097212 */ /* 0x000fc600078e3cff */
[----:B------:R-:W-:-:S07]  /*2c00*/  IMAD.IADD R0, R11, 0x1, R13 ;  /* 0x000000010b007824 */ /* 0x000fce00078e020d */
.L_x_201:
[----:B------:R-:W-:Y:S05]  /*2c10*/  BSYNC.RECONVERGENT B1 ;  /* 0x0000000000017941 */ /* 0x000fea0003800200 */
.L_x_199:
        /* <DEDUP_REMOVED lines=13> */
[----:B------:R0:W-:Y:S10]  /*2cf0*/  STG.E.64 desc[UR24][R10.64], R28 ;  /* 0x0000001c0a007986 */ /* 0x0001f4000c101b18 */
        /* <DEDUP_REMOVED lines=24> */
.L_x_203:
[----:B------:R-:W1:Y:S01]  /*2e80*/  LDCU.64 UR62, c[0x0][0x530] ;  /* 0x0000a600ff3e77ac */ /* 0x000e620008000a00 */
[----:B------:R-:W-:Y:S01]  /*2e90*/  MOV R7, R16 ;  /* 0x0000001000077202 */ /* 0x000fe20000000f00 */
[----:B------:R-:W-:Y:S01]  /*2ea0*/  IMAD.MOV.U32 R0, RZ, RZ, R17 ;  /* 0x000000ffff007224 */ /* 0x000fe200078e0011 */
[----:B------:R-:W-:Y:S01]  /*2eb0*/  MOV R6, 0x2ef0 ;  /* 0x00002ef000067802 */ /* 0x000fe20000000f00 */
[----:B-1----:R-:W-:Y:S01]  /*2ec0*/  IMAD.U32 R3, RZ, RZ, UR62 ;  /* 0x0000003eff037e24 */ /* 0x002fe2000f8e00ff */
[----:B------:R-:W-:-:S07]  /*2ed0*/  MOV R2, UR63 ;  /* 0x0000003f00027c02 */ /* 0x000fce0008000f00 */
[----:B0-----:R-:W-:Y:S05]  /*2ee0*/  CALL.REL.NOINC `($__internal_6_$__cuda_sm20_div_s64) ;  /* 0x0000000800687944 */ /* 0x001fea0003c00000 */
        /* <DEDUP_REMOVED lines=14> */
.L_x_204:
[----:B------:R-:W-:Y:S05]  /*2fd0*/  BSYNC.RECONVERGENT B1 ;  /* 0x0000000000017941 */ /* 0x000fea0003800200 */
.L_x_202:
[----:B------:R-:W2:Y:S01]  /*2fe0*/  LDL.LU.64 R14, [R1] ;  /* 0x00000000010e7983 */ /* 0x000ea20000300a00 */
[----:B------:R-:W-:Y:S01]  /*2ff0*/  IMAD R13, R0, UR14, RZ ;  /* 0x0000000e000d7c24 */ /* 0x000fe2000f8e02ff */
[----:B------:R-:W-:Y:S01]  /*3000*/  LOP3.LUT R7, R19, R7, RZ, 0xfc, !PT ;  /* 0x0000000713077212 */ /* 0x000fe200078efcff */
[C---:B------:R-:W-:Y:S01]  /*3010*/  IMAD.WIDE.U32 R10, R16.reuse, UR14, RZ ;  /* 0x0000000e100a7c25 */ /* 0x040fe2000f8e00ff */
[----:B------:R-:W-:Y:S03]  /*3020*/  BSSY.RECONVERGENT B1, `(.L_x_205) ;  /* 0x0000036000017945 */ /* 0x000fe60003800200 */
[----:B------:R-:W-:Y:S02]  /*3030*/  IMAD R13, R16, UR15, R13 ;  /* 0x0000000f100d7c24 */ /* 0x000fe4000f8e020d */
[----:B------:R-:W-:Y:S02]  /*3040*/  IMAD R9, R9, UR12, RZ ;  /* 0x0000000c09097c24 */ /* 0x000fe4000f8e02ff */
[----:B------:R-:W-:-:S02]  /*3050*/  IMAD.IADD R11, R11, 0x1, R13 ;  /* 0x000000010b0b7824 */ /* 0x000fc400078e020d */
[C---:B------:R-:W-:Y:S02]  /*3060*/  IMAD R13, R8.reuse, UR13, R9 ;  /* 0x0000000d080d7c24 */ /* 0x040fe4000f8e0209 */
[----:B------:R-:W-:-:S05]  /*3070*/  IMAD.WIDE.U32 R8, R8, UR12, R10 ;  /* 0x0000000c08087c25 */ /* 0x000fca000f8e000a */
[----:B------:R-:W-:Y:S02]  /*3080*/  IADD3 R9, PT, PT, R9, R13, RZ ;  /* 0x0000000d09097210 */ /* 0x000fe40007ffe0ff */
[----:B------:R-:W-:-:S04]  /*3090*/  LEA R10, P0, R8, UR38, 0x3 ;  /* 0x00000026080a7c11 */ /* 0x000fc8000f8018ff */
[----:B------:R-:W-:Y:S02]  /*30a0*/  LEA.HI.X R11, R8, UR39, R9, 0x3, P0 ;  /* 0x00000027080b7c11 */ /* 0x000fe400080f1c09 */
[----:B------:R-:W-:-:S03]  /*30b0*/  ISETP.NE.U32.AND P0, PT, R7, RZ, PT ;  /* 0x000000ff0700720c */ /* 0x000fc60003f05070 */
[----:B--2---:R0:W-:Y:S10]  /*30c0*/  STG.E.64 desc[UR24][R10.64], R14 ;  /* 0x0000000e0a007986 */ /* 0x0041f4000c101b18 */
        /* <DEDUP_REMOVED lines=24> */
.L_x_206:
[----:B------:R-:W1:Y:S01]  /*3250*/  LDCU.64 UR62, c[0x0][0x530] ;  /* 0x0000a600ff3e77ac */ /* 0x000e620008000a00 */
[----:B------:R-:W-:Y:S01]  /*3260*/  IMAD.MOV.U32 R7, RZ, RZ, R18 ;  /* 0x000000ffff077224 */ /* 0x000fe200078e0012 */
[----:B------:R-:W-:Y:S02]  /*3270*/  MOV R0, R19 ;  /* 0x0000001300007202 */ /* 0x000fe40000000f00 */
[----:B------:R-:W-:Y:S02]  /*3280*/  MOV R6, 0x32c0 ;  /* 0x000032c000067802 */ /* 0x000fe40000000f00 */
[----:B-1----:R-:W-:Y:S01]  /*3290*/  MOV R3, UR62 ;  /* 0x0000003e00037c02 */ /* 0x002fe20008000f00 */
[----:B------:R-:W-:-:S07]  /*32a0*/  IMAD.U32 R2, RZ, RZ, UR63 ;  /* 0x0000003fff027e24 */ /* 0x000fce000f8e00ff */
[----:B0-----:R-:W-:Y:S05]  /*32b0*/  CALL.REL.NOINC `($__internal_6_$__cuda_sm20_div_s64) ;  /* 0x0000000400747944 */ /* 0x001fea0003c00000 */
        /* <DEDUP_REMOVED lines=8> */
[----:B------:R-:W-:Y:S02]  /*3340*/  MOV R18, R2 ;  /* 0x0000000200127202 */ /* 0x000fe40000000f00 */
[----:B------:R-:W-:Y:S01]  /*3350*/  LOP3.LUT R9, R9, R8, RZ, 0x3c, !PT ;  /* 0x0000000809097212 */ /* 0x000fe200078e3cff */
[----:B------:R-:W-:-:S04]  /*3360*/  IMAD R7, R7, UR37, R0 ;  /* 0x0000002507077c24 */ /* 0x000fc8000f8e0200 */
[----:B------:R-:W-:-:S07]  /*3370*/  IMAD.IADD R0, R7, 0x1, R3 ;  /* 0x0000000107007824 */ /* 0x000fce00078e0203 */
.L_x_207:
[----:B------:R-:W-:Y:S05]  /*3380*/  BSYNC.RECONVERGENT B1 ;  /* 0x0000000000017941 */ /* 0x000fea0003800200 */
.L_x_205:
[----:B------:R-:W-:Y:S01]  /*3390*/  IMAD R7, R0, UR14, RZ ;  /* 0x0000000e00077c24 */ /* 0x000fe2000f8e02ff */
[----:B------:R-:W-:Y:S01]  /*33a0*/  DMUL R24, R26, R24 ;  /* 0x000000181a187228 */ /* 0x000fe20000000000 */
[----:B------:R-:W-:Y:S01]  /*33b0*/  IMAD.WIDE.U32 R2, R18, UR14, RZ ;  /* 0x0000000e12027c25 */ /* 0x000fe2000f8e00ff */
[----:B------:R-:W-:Y:S01]  /*33c0*/  LOP3.LUT R0, R4, UR60, RZ, 0xfc, !PT ;  /* 0x0000003c04007c12 */ /* 0x000fe2000f8efcff */
[----:B------:R-:W-:Y:S02]  /*33d0*/  BSSY.RECONVERGENT B1, `(.L_x_208) ;  /* 0x0000035000017945 */ /* 0x000fe40003800200 */
        /* <DEDUP_REMOVED lines=11> */
[----:B------:R-:W2:Y:S01]  /*3490*/  I2F.U32.RP R0, UR61 ;  /* 0x0000003d00007d06 */ /* 0x000ea20008209000 */
[----:B------:R-:W-:Y:S02]  /*34a0*/  ISETP.NE.U32.AND P2, PT, RZ, UR61, PT ;  /* 0x0000003dff007c0c */ /* 0x000fe4000bf45070 */
[----:B------:R-:W-:-:S05]  /*34b0*/  MOV R9, RZ ;  /* 0x000000ff00097202 */ /* 0x000fca0000000f00 */
[----:B--2---:R-:W1:Y:S02]  /*34c0*/  MUFU.RCP R0, R0 ;  /* 0x0000000000007308 */ /* 0x004e640000001000 */
[----:B-1----:R-:W-:-:S06]  /*34d0*/  IADD3 R2, PT, PT, R0, 0xffffffe, RZ ;  /* 0x0ffffffe00027810 */ /* 0x002fcc0007ffe0ff */
[----:B------:R1:W2:Y:S02]  /*34e0*/  F2I.FTZ.U32.TRUNC.NTZ R3, R2 ;  /* 0x0000000200037305 */ /* 0x0002a4000021f000 */
[----:B-1----:R-:W-:Y:S01]  /*34f0*/  MOV R2, RZ ;  /* 0x000000ff00027202 */ /* 0x002fe20000000f00 */
        /* <DEDUP_REMOVED lines=15> */
.L_x_209:
        /* <DEDUP_REMOVED lines=19> */
.L_x_210:
[----:B------:R-:W-:Y:S05]  /*3720*/  BSYNC.RECONVERGENT B1 ;  /* 0x0000000000017941 */ /* 0x000fea0003800200 */
.L_x_208:
[----:B0-----:R-:W2:Y:S01]  /*3730*/  LDL.LU.64 R10, [R1+0x8] ;  /* 0x00000800010a7983 */ /* 0x001ea20000300a00 */
[----:B------:R-:W-:Y:S01]  /*3740*/  IMAD R7, R2, UR22, RZ ;  /* 0x0000001602077c24 */ /* 0x000fe2000f8e02ff */
[----:B------:R-:W0:Y:S01]  /*3750*/  LDCU UR62, c[0x0][0x370] ;  /* 0x00006e00ff3e77ac */ /* 0x000e220008000800 */
[----:B------:R-:W-:-:S04]  /*3760*/  IMAD.WIDE.U32 R2, R0, UR22, RZ ;  /* 0x0000001600027c25 */ /* 0x000fc8000f8e00ff */
[----:B------:R-:W-:Y:S02]  /*3770*/  IMAD R7, R0, UR23, R7 ;  /* 0x0000001700077c24 */ /* 0x000fe4000f8e0207 */
[----:B------:R-:W0:Y:S01]  /*3780*/  LDC R0, c[0x0][0x360] ;  /* 0x0000d800ff007b82 */ /* 0x000e220000000800 */
[----:B------:R-:W-:Y:S02]  /*3790*/  IMAD R9, R9, UR20, RZ ;  /* 0x0000001409097c24 */ /* 0x000fe4000f8e02ff */
[----:B------:R-:W-:Y:S02]  /*37a0*/  IADD3 R3, PT, PT, R3, R7, RZ ;  /* 0x0000000703037210 */ /* 0x000fe40007ffe0ff */
[C---:B------:R-:W-:Y:S02]  /*37b0*/  IMAD R7, R8.reuse, UR21, R9 ;  /* 0x0000001508077c24 */ /* 0x040fe4000f8e0209 */
[----:B------:R-:W-:-:S04]  /*37c0*/  IMAD.WIDE.U32 R8, R8, UR20, R2 ;  /* 0x0000001408087c25 */ /* 0x000fc8000f8e0002 */
[----:B------:R-:W-:Y:S01]  /*37d0*/  IMAD.IADD R3, R9, 0x1, R7 ;  /* 0x0000000109037824 */ /* 0x000fe200078e0207 */
[----:B------:R-:W-:-:S04]  /*37e0*/  LEA R2, P0, R8, UR48, 0x3 ;  /* 0x0000003008027c11 */ /* 0x000fc8000f8018ff */
[----:B------:R-:W-:Y:S01]  /*37f0*/  LEA.HI.X R3, R8, UR49, R3, 0x3, P0 ;  /* 0x0000003108037c11 */ /* 0x000fe200080f1c03 */
[----:B0-----:R-:W-:-:S05]  /*3800*/  IMAD R0, R0, UR62, RZ ;  /* 0x0000003e00007c24 */ /* 0x001fca000f8e02ff */
[----:B------:R-:W-:-:S04]  /*3810*/  IADD3 R5, P0, PT, R0, R5, RZ ;  /* 0x0000000500057210 */ /* 0x000fc80007f1e0ff */
[----:B------:R-:W-:Y:S02]  /*3820*/  IADD3.X R4, PT, PT, RZ, R4, RZ, P0, !PT ;  /* 0x00000004ff047210 */ /* 0x000fe400007fe4ff */
[----:B------:R-:W-:-:S04]  /*3830*/  ISETP.GE.U32.AND P0, PT, R5, UR40, PT ;  /* 0x0000002805007c0c */ /* 0x000fc8000bf06070 */
[----:B------:R-:W-:Y:S01]  /*3840*/  ISETP.GE.AND.EX P0, PT, R4, UR41, PT, P0 ;  /* 0x0000002904007c0c */ /* 0x000fe2000bf06300 */
[----:B--2---:R1:W-:-:S12]  /*3850*/  STG.E.64 desc[UR24][R2.64], R10 ;  /* 0x0000000a02007986 */ /* 0x0043d8000c101b18 */
[----:B------:R-:W-:Y:S05]  /*3860*/  @!P0 BRA `(.L_x_211) ;  /* 0xffffffc8008c8947 */ /* 0x000fea000383ffff */
[----:B------:R-:W-:Y:S05]  /*3870*/  BSYNC.RECONVERGENT B0 ;  /* 0x0000000000007941 */ /* 0x000fea0003800200 */
.L_x_168:
[----:B------:R-:W-:Y:S05]  /*3880*/  EXIT ;  /* 0x000000000000794d */ /* 0x000fea0003800000 */
        .weak           $__internal_6_$__cuda_sm20_div_s64
        .type           $__internal_6_$__cuda_sm20_div_s64,@function
        .size           $__internal_6_$__cuda_sm20_div_s64,(.L_x_1340 - $__internal_6_$__cuda_sm20_div_s64)
$__internal_6_$__cuda_sm20_div_s64:
        /* <DEDUP_REMOVED lines=18> */
[----:B------:R-:W-:-:S04]  /*39b0*/  IMAD.HI.U32 R10, R11, R21, RZ ;  /* 0x000000150b0a7227 */ /* 0x000fc800078e00ff */
[----:B------:R-:W-:-:S04]  /*39c0*/  IMAD.HI.U32 R12, P1, R11, R22, R12 ;  /* 0x000000160b0c7227 */ /* 0x000fc8000782000c */
[----:B------:R-:W-:Y:S02]  /*39d0*/  IMAD.X R13, R10, 0x1, R11, P0 ;  /* 0x000000010a0d7824 */ /* 0x000fe400000e060b */
[----:B------:R-:W-:Y:S01]  /*39e0*/  IMAD R10, R11, R21, RZ ;  /* 0x000000150b0a7224 */ /* 0x000fe200078e02ff */
[----:B------:R-:W-:-:S04]  /*39f0*/  IADD3 R21, P3, PT, RZ, -R7, RZ ;  /* 0x80000007ff157210 */ /* 0x000fc80007f7e0ff */
[----:B------:R-:W-:Y:S02]  /*3a00*/  IADD3 R11, P0, PT, R10, R12, RZ ;  /* 0x0000000c0a0b7210 */ /* 0x000fe40007f1e0ff */
[----:B------:R-:W-:Y:S02]  /*3a10*/  SEL R21, R21, R7, !P2 ;  /* 0x0000000715157207 */ /* 0x000fe40005000000 */
[----:B------:R-:W-:Y:S01]  /*3a20*/  IADD3.X R12, PT, PT, RZ, RZ, R13, P0, P1 ;  /* 0x000000ffff0c7210 */ /* 0x000fe200007e240d */
[----:B------:R-:W-:-:S04]  /*3a30*/  IMAD.WIDE.U32 R22, R11, R8, RZ ;  /* 0x000000080b167225 */ /* 0x000fc800078e00ff */
[----:B------:R-:W-:Y:S01]  /*3a40*/  IMAD R13, R11, R9, R23 ;  /* 0x000000090b0d7224 */ /* 0x000fe200078e0217 */
[----:B------:R-:W-:-:S03]  /*3a50*/  IADD3 R22, P0, PT, RZ, -R22, RZ ;  /* 0x80000016ff167210 */ /* 0x000fc60007f1e0ff */
[----:B------:R-:W-:Y:S02]  /*3a60*/  IMAD R13, R12, R8, R13 ;  /* 0x000000080c0d7224 */ /* 0x000fe400078e020d */
[----:B------:R-:W-:-:S03]  /*3a70*/  IMAD.HI.U32 R10, R11, R22, RZ ;  /* 0x000000160b0a7227 */ /* 0x000fc600078e00ff */
[----:B------:R-:W-:-:S05]  /*3a80*/  IADD3.X R13, PT, PT, RZ, ~R13, RZ, P0, !PT ;  /* 0x8000000dff0d7210 */ /* 0x000fca00007fe4ff */
[----:B------:R-:W-:-:S04]  /*3a90*/  IMAD.WIDE.U32 R10, P1, R11, R13, R10 ;  /* 0x0000000d0b0a7225 */ /* 0x000fc8000782000a */
[----:B------:R-:W-:-:S04]  /*3aa0*/  IMAD.HI.U32 R11, P0, R12, R22, R10 ;  /* 0x000000160c0b7227 */ /* 0x000fc8000780000a */
[----:B------:R-:W-:-:S04]  /*3ab0*/  IMAD.HI.U32 R10, R12, R13, RZ ;  /* 0x0000000d0c0a7227 */ /* 0x000fc800078e00ff */
[----:B------:R-:W-:Y:S02]  /*3ac0*/  IMAD R13, R12, R13, RZ ;  /* 0x0000000d0c0d7224 */ /* 0x000fe400078e02ff */
[----:B------:R-:W-:Y:S01]  /*3ad0*/  IMAD.X R22, R10, 0x1, R12, P1 ;  /* 0x000000010a167824 */ /* 0x000fe200008e060c */
[-C--:B------:R-:W-:Y:S02]  /*3ae0*/  IADD3.X R12, PT, PT, RZ, ~R0.reuse, RZ, P3, !PT ;  /* 0x80000000ff0c7210 */ /* 0x080fe40001ffe4ff */
[----:B------:R-:W-:Y:S01]  /*3af0*/  IADD3 R13, P1, PT, R13, R11, RZ ;  /* 0x0000000b0d0d7210 */ /* 0x000fe20007f3e0ff */
[----:B------:R-:W-:Y:S01]  /*3b00*/  IMAD.MOV.U32 R11, RZ, RZ, RZ ;  /* 0x000000ffff0b7224 */ /* 0x000fe200078e00ff */
[----:B------:R-:W-:-:S03]  /*3b10*/  SEL R12, R12, R0, !P2 ;  /* 0x000000000c0c7207 */ /* 0x000fc60005000000 */
[----:B------:R-:W-:-:S04]  /*3b20*/  IMAD.HI.U32 R10, R13, R21, RZ ;  /* 0x000000150d0a7227 */ /* 0x000fc800078e00ff */
[----:B------:R-:W-:Y:S01]  /*3b30*/  IMAD.WIDE.U32 R10, R13, R12, R10 ;  /* 0x0000000c0d0a7225 */ /* 0x000fe200078e000a */
[----:B------:R-:W-:-:S05]  /*3b40*/  IADD3.X R13, PT, PT, RZ, RZ, R22, P1, P0 ;  /* 0x000000ffff0d7210 */ /* 0x000fca0000fe0416 */
[----:B------:R-:W-:-:S04]  /*3b50*/  IMAD.HI.U32 R10, P0, R13, R21, R10 ;  /* 0x000000150d0a7227 */ /* 0x000fc8000780000a */
[CC--:B------:R-:W-:Y:S02]  /*3b60*/  IMAD R7, R13.reuse, R12.reuse, RZ ;  /* 0x0000000c0d077224 */ /* 0x0c0fe400078e02ff */
[----:B------:R-:W-:-:S03]  /*3b70*/  IMAD.HI.U32 R13, R13, R12, RZ ;  /* 0x0000000c0d0d7227 */ /* 0x000fc600078e00ff */
[----:B------:R-:W-:-:S05]  /*3b80*/  IADD3 R7, P1, PT, R7, R10, RZ ;  /* 0x0000000a07077210 */ /* 0x000fca0007f3e0ff */
[----:B------:R-:W-:-:S04]  /*3b90*/  IMAD.WIDE.U32 R10, R7, R8, RZ ;  /* 0x00000008070a7225 */ /* 0x000fc800078e00ff */
[----:B------:R-:W-:Y:S01]  /*3ba0*/  IMAD R22, R7, R9, R11 ;  /* 0x0000000907167224 */ /* 0x000fe200078e020b */
[----:B------:R-:W-:Y:S02]  /*3bb0*/  IADD3.X R11, PT, PT, R13, RZ, RZ, P0, !PT ;  /* 0x000000ff0d0b7210 */ /* 0x000fe400007fe4ff */
[----:B------:R-:W-:-:S03]  /*3bc0*/  IADD3 R10, P2, PT, -R10, R21, RZ ;  /* 0x000000150a0a7210 */ /* 0x000fc60007f5e1ff */
[----:B------:R-:W-:Y:S01]  /*3bd0*/  IMAD.X R11, RZ, RZ, R11, P1 ;  /* 0x000000ffff0b7224 */ /* 0x000fe200008e060b */
[----:B------:R-:W-:-:S03]  /*3be0*/  ISETP.GE.U32.AND P0, PT, R10, R8, PT ;  /* 0x000000080a00720c */ /* 0x000fc60003f06070 */
[----:B------:R-:W-:-:S05]  /*3bf0*/  IMAD R13, R11, R8, R22 ;  /* 0x000000080b0d7224 */ /* 0x000fca00078e0216 */
[----:B------:R-:W-:Y:S02]  /*3c00*/  IADD3.X R12, PT, PT, ~R13, R12, RZ, P2, !PT ;  /* 0x0000000c0d0c7210 */ /* 0x000fe400017fe5ff */
[----:B------:R-:W-:Y:S02]  /*3c10*/  IADD3 R13, P2, PT, R10, -R8, RZ ;  /* 0x800000080a0d7210 */ /* 0x000fe40007f5e0ff */
[----:B------:R-:W-:-:S04]  /*3c20*/  ISETP.GE.U32.AND.EX P0, PT, R12, R9, PT, P0 ;  /* 0x000000090c00720c */ /* 0x000fc80003f06100 */
[----:B------:R-:W-:-:S04]  /*3c30*/  SEL R10, R13, R10, P0 ;  /* 0x0000000a0d0a7207 */ /* 0x000fc80000000000 */
[----:B------:R-:W-:Y:S01]  /*3c40*/  ISETP.GE.U32.AND P1, PT, R10, R8, PT ;  /* 0x000000080a00720c */ /* 0x000fe20003f26070 */
[----:B------:R-:W-:Y:S01]  /*3c50*/  IMAD.X R8, R12, 0x1, ~R9, P2 ;  /* 0x000000010c087824 */ /* 0x000fe200010e0e09 */
[----:B------:R-:W-:-:S04]  /*3c60*/  IADD3 R10, P2, PT, R7, 0x1, RZ ;  /* 0x00000001070a7810 */ /* 0x000fc80007f5e0ff */
[----:B------:R-:W-:Y:S02]  /*3c70*/  SEL R12, R8, R12, P0 ;  /* 0x0000000c080c7207 */ /* 0x000fe40000000000 */
[----:B------:R-:W-:Y:S02]  /*3c80*/  IADD3.X R8, PT, PT, RZ, R11, RZ, P2, !PT ;  /* 0x0000000bff087210 */ /* 0x000fe400017fe4ff */
[----:B------:R-:W-:Y:S02]  /*3c90*/  SEL R7, R10, R7, P0 ;  /* 0x000000070a077207 */ /* 0x000fe40000000000 */
[----:B------:R-:W-:Y:S02]  /*3ca0*/  SEL R11, R8, R11, P0 ;  /* 0x0000000b080b7207 */ /* 0x000fe40000000000 */
[----:B------:R-:W-:Y:S02]  /*3cb0*/  ISETP.GE.U32.AND.EX P0, PT, R12, R9, PT, P1 ;  /* 0x000000090c00720c */ /* 0x000fe40003f06110 */
[----:B------:R-:W-:-:S04]  /*3cc0*/  IADD3 R9, P1, PT, R7, 0x1, RZ ;  /* 0x0000000107097810 */ /* 0x000fc80007f3e0ff */
[----:B------:R-:W-:Y:S01]  /*3cd0*/  SEL R9, R9, R7, P0 ;  /* 0x0000000709097207 */ /* 0x000fe20000000000 */
[----:B------:R-:W-:Y:S01]  /*3ce0*/  IMAD.X R8, RZ, RZ, R11, P1 ;  /* 0x000000ffff087224 */ /* 0x000fe200008e060b */
[----:B------:R-:W-:Y:S02]  /*3cf0*/  LOP3.LUT R7, R2, R0, RZ, 0x3c, !PT ;  /* 0x0000000002077212 */ /* 0x000fe400078e3cff */
[----:B------:R-:W-:Y:S02]  /*3d00*/  IADD3 R10, P2, PT, RZ, -R9, RZ ;  /* 0x80000009ff0a7210 */ /* 0x000fe40007f5e0ff */
[----:B------:R-:W-:Y:S02]  /*3d10*/  SEL R8, R8, R11, P0 ;  /* 0x0000000b08087207 */ /* 0x000fe40000000000 */
        /* <DEDUP_REMOVED lines=9> */
[----:B------:R-:W-:Y:S06]  /*3db0*/  RET.REL.NODEC R6 `(_ZN2at6native38_GLOBAL__N__9a469cfd_6_RNN_cu_eca79a6d6kernel17gru_cell_backwardIddlLi2EEEvNS_4cuda6detail10TensorInfoIT_T1_EES9_S9_S9_S9_S8_S8_) ;  /* 0xffffffc006907950 */ /* 0x000fec0003c3ffff */
.L_x_212:
        /* <DEDUP_REMOVED lines=12> */
.L_x_1340:


//--------------------- .text._ZN2at6native38_GLOBAL__N__9a469cfd_6_RNN_cu_eca79a6d6kernel17gru_cell_backwardIddlLi1EEEvNS_4cuda6detail10TensorInfoIT_T1_EES9_S9_S9_S9_S8_S8_ --------------------------
	.section	.text._ZN2at6native38_GLOBAL__N__9a469cfd_6_RNN_cu_eca79a6d6kernel17gru_cell_backwardIddlLi1EEEvNS_4cuda6detail10TensorInfoIT_T1_EES9_S9_S9_S9_S8_S8_,"ax",@progbits
	.align	128
.text._ZN2at6native38_GLOBAL__N__9a469cfd_6_RNN_cu_eca79a6d6kernel17gru_cell_backwardIddlLi1EEEvNS_4cuda6detail10TensorInfoIT_T1_EES9_S9_S9_S9_S8_S8_:
        .type           _ZN2at6native38_GLOBAL__N__9a469cfd_6_RNN_cu_eca79a6d6kernel17gru_cell_backwardIddlLi1EEEvNS_4cuda6detail10TensorInfoIT_T1_EES9_S9_S9_S9_S8_S8_,@function
        .size           _ZN2at6native38_GLOBAL__N__9a469cfd_6_RNN_cu_eca79a6d6kernel17gru_cell_backwardIddlLi1EEEvNS_4cuda6detail10TensorInfoIT_T1_EES9_S9_S9_S9_S8_S8_,(.L_x_1342 - _ZN2at6native38_GLOBAL__N__9a469cfd_6_RNN_cu_eca79a6d6kernel17gru_cell_backwardIddlLi1EEEvNS_4cuda6detail10TensorInfoIT_T1_EES9_S9_S9_S9_S8_S8_)
        .other          _ZN2at6native38_GLOBAL__N__9a469cfd_6_RNN_cu_eca79a6d6kernel17gru_cell_backwardIddlLi1EEEvNS_4cuda6detail10TensorInfoIT_T1_EES9_S9_S9_S9_S8_S8_,@"STO_CUDA_ENTRY STV_DEFAULT"
_ZN2at6native38_GLOBAL__N__9a469cfd_6_RNN_cu_eca79a6d6kernel17gru_cell_backwardIddlLi1EEEvNS_4cuda6detail10TensorInfoIT_T1_EES9_S9_S9_S9_S8_S8_:
        /* <DEDUP_REMOVED lines=10> */
[----:B------:R-:W-:Y:S01]  /*00a0*/  IMAD.MOV.U32 R3, RZ, RZ, RZ ;  /* 0x000000ffff037224 */ /* 0x000fe200078e00ff */
[----:B------:R-:W-:Y:S01]  /*00b0*/  BSSY.RECONVERGENT B0, `(.L_x_213) ;  /* 0x00000d2000007945 */ /* 0x000fe20003800200 */
[----:B------:R-:W1:Y:S01]  /*00c0*/  LDCU.64 UR12, c[0x0][0x790] ;  /* 0x0000f200ff0c77ac */ /* 0x000e620008000a00 */
[----:B------:R-:W2:Y:S01]  /*00d0*/  LDCU.64 UR10, c[0x0][0x860] ;  /* 0x00010c00ff0a77ac */ /* 0x000ea20008000a00 */
[----:B------:R-:W3:Y:S01]  /*00e0*/  LDCU.64 UR14, c[0x0][0x6c0] ;  /* 0x0000d800ff0e77ac */ /* 0x000ee20008000a00 */
[----:B------:R-:W4:Y:S01]  /*00f0*/  LDCU UR4, c[0x0][0x370] ;  /* 0x00006e00ff0477ac */ /* 0x000f220008000800 */
[C---:B0-----:R-:W-:Y:S02]  /*0100*/  IMAD R7, R3.reuse, UR8, RZ ;  /* 0x0000000803077c24 */ /* 0x041fe4000f8e02ff */
[C---:B------:R-:W-:Y:S01]  /*0110*/  IMAD.WIDE.U32 R4, R6.reuse, UR8, RZ ;  /* 0x0000000806047c25 */ /* 0x040fe2000f8e00ff */
[----:B------:R-:W0:Y:S03]  /*0120*/  LDCU.64 UR6, c[0x0][0x358] ;  /* 0x00006b00ff0677ac */ /* 0x000e260008000a00 */
[----:B-1----:R-:W-:Y:S01]  /*0130*/  IMAD R11, R3, UR12, RZ ;  /* 0x0000000c030b7c24 */ /* 0x002fe2000f8e02ff */
[----:B------:R-:W1:Y:S01]  /*0140*/  LDCU UR32, c[0x0][0xba4] ;  /* 0x00017480ff2077ac */ /* 0x000e620008000800 */
[----:B------:R-:W-:Y:S01]  /*0150*/  IMAD R7, R6, UR9, R7 ;  /* 0x0000000906077c24 */ /* 0x000fe2000f8e0207 */
[----:B--2---:R-:W-:Y:S01]  /*0160*/  LEA R0, P0, R4, UR10, 0x3 ;  /* 0x0000000a04007c11 */ /* 0x004fe2000f8018ff */
[C---:B------:R-:W-:Y:S01]  /*0170*/  IMAD.WIDE.U32 R8, R6.reuse, UR12, RZ ;  /* 0x0000000c06087c25 */ /* 0x040fe2000f8e00ff */
[----:B------:R-:W2:Y:S03]  /*0180*/  LDCU UR33, c[0x0][0xba0] ;  /* 0x00017400ff2177ac */ /* 0x000ea60008000800 */
[----:B------:R-:W-:Y:S01]  /*0190*/  IMAD R11, R6, UR13, R11 ;  /* 0x0000000d060b7c24 */ /* 0x000fe2000f8e020b */
[----:B---3--:R-:W-:Y:S01]  /*01a0*/  LEA R2, P1, R8, UR14, 0x3 ;  /* 0x0000000e08027c11 */ /* 0x008fe2000f8218ff */
[----:B------:R-:W-:Y:S01]  /*01b0*/  IMAD.IADD R7, R5, 0x1, R7 ;  /* 0x0000000105077824 */ /* 0x000fe200078e0207 */
[----:B------:R-:W3:Y:S02]  /*01c0*/  LDCU.64 UR34, c[0x0][0xba0] ;  /* 0x00017400ff2277ac */ /* 0x000ee40008000a00 */
[----:B------:R-:W-:-:S02]  /*01d0*/  IADD3 R5, PT, PT, R9, R11, RZ ;  /* 0x0000000b09057210 */ /* 0x000fc40007ffe0ff */
[----:B------:R-:W-:Y:S01]  /*01e0*/  LEA.HI.X R7, R4, UR11, R7, 0x3, P0 ;  /* 0x0000000b04077c11 */ /* 0x000fe200080f1c07 */
[----:B----4-:R-:W-:Y:S01]  /*01f0*/  IMAD R4, R10, UR4, RZ ;  /* 0x000000040a047c24 */ /* 0x010fe2000f8e02ff */
[----:B------:R-:W-:Y:S01]  /*0200*/  LEA.HI.X R5, R8, UR15, R5, 0x3, P1 ;  /* 0x0000000f08057c11 */ /* 0x000fe200088f1c05 */
[----:B------:R-:W4:Y:S01]  /*0210*/  LDCU.64 UR26, c[0x0][0x930] ;  /* 0x00012600ff1a77ac */ /* 0x000f220008000a00 */
[----:B------:R-:W0:Y:S01]  /*0220*/  LDCU.64 UR28, c[0x0][0x790] ;  /* 0x0000f200ff1c77ac */ /* 0x000e220008000a00 */
[----:B------:R-:W0:Y:S01]  /*0230*/  LDCU.64 UR30, c[0x0][0xba8] ;  /* 0x00017500ff1e77ac */ /* 0x000e220008000a00 */
[----:B------:R-:W0:Y:S01]  /*0240*/  LDCU.64 UR16, c[0x0][0xad0] ;  /* 0x00015a00ff1077ac */ /* 0x000e220008000a00 */
[----:B------:R-:W0:Y:S01]  /*0250*/  LDCU.64 UR18, c[0x0][0xa00] ;  /* 0x00014000ff1277ac */ /* 0x000e220008000a00 */
[----:B------:R-:W0:Y:S01]  /*0260*/  LDCU.64 UR20, c[0x0][0x450] ;  /* 0x00008a00ff1477ac */ /* 0x000e220008000a00 */
[----:B------:R-:W0:Y:S01]  /*0270*/  LDCU.64 UR22, c[0x0][0x380] ;  /* 0x00007000ff1677ac */ /* 0x000e220008000a00 */
[----:B------:R-:W0:Y:S01]  /*0280*/  LDCU.64 UR24, c[0x0][0x5f0] ;  /* 0x0000be00ff1877ac */ /* 0x000e220008000a00 */
[----:B-12---:R-:W0:Y:S02]  /*0290*/  LDCU.64 UR8, c[0x0][0x520] ;  /* 0x0000a400ff0877ac */ /* 0x006e240008000a00 */
.L_x_217:
[----:B------:R-:W-:Y:S01]  /*02a0*/  IMAD.U32 R22, RZ, RZ, UR32 ;  /* 0x00000020ff167e24 */ /* 0x000fe2000f8e00ff */
[----:B------:R-:W-:Y:S04]  /*02b0*/  BSSY.RECONVERGENT B1, `(.L_x_214) ;  /* 0x000002b000017945 */ /* 0x000fe80003800200 */
[----:B------:R-:W-:-:S04]  /*02c0*/  LOP3.LUT R8, R3, R22, RZ, 0xfc, !PT ;  /* 0x0000001603087212 */ /* 0x000fc800078efcff */
[----:B------:R-:W-:-:S13]  /*02d0*/  ISETP.NE.U32.AND P0, PT, R8, RZ, PT ;  /* 0x000000ff0800720c */ /* 0x000fda0003f05070 */
[----:B------:R-:W-:Y:S05]  /*02e0*/  @P0 BRA `(.L_x_215) ;  /* 0x0000000000600947 */ /* 0x000fea0003800000 */
[----:B------:R-:W-:-:S04]  /*02f0*/  MOV R23, UR33 ;  /* 0x0000002100177c02 */ /* 0x000fc80008000f00 */
        /* <DEDUP_REMOVED lines=8> */
[----:B------:R-:W-:-:S04]  /*0380*/  IMAD.HI.U32 R9, R9, R11, R8 ;  /* 0x0000000b09097227 */ /* 0x000fc800078e0008 */
[----:B------:R-:W-:Y:S02]  /*0390*/  IMAD.MOV.U32 R11, RZ, RZ, RZ ;  /* 0x000000ffff0b7224 */ /* 0x000fe400078e00ff */
        /* <DEDUP_REMOVED lines=13> */
.L_x_215:
[----:B------:R-:W-:-:S07]  /*0470*/  MOV R10, 0x490 ;  /* 0x00000490000a7802 */ /* 0x000fce0000000f00 */
[----:B0--34-:R-:W-:Y:S05]  /*0480*/  CALL.REL.NOINC `($__internal_7_$__cuda_sm20_div_s64) ;  /* 0x0000000800587944 */ /* 0x019fea0003c00000 */
[----:B------:R-:W-:Y:S01]  /*0490*/  IADD3 R10, P0, PT, RZ, -R12, RZ ;  /* 0x8000000cff0a7210 */ /* 0x000fe20007f1e0ff */
[----:B------:R-:W-:Y:S02]  /*04a0*/  IMAD.U32 R23, RZ, RZ, UR34 ;  /* 0x00000022ff177e24 */ /* 0x000fe4000f8e00ff */
[----:B------:R-:W-:Y:S01]  /*04b0*/  IMAD.MOV.U32 R9, RZ, RZ, R3 ;  /* 0x000000ffff097224 */ /* 0x000fe200078e0003 */
[----:B------:R-:W-:Y:S01]  /*04c0*/  IADD3.X R8, PT, PT, RZ, ~R13, RZ, P0, !PT ;  /* 0x8000000dff087210 */ /* 0x000fe200007fe4ff */
[----:B------:R-:W-:-:S04]  /*04d0*/  IMAD.U32 R22, RZ, RZ, UR35 ;  /* 0x00000023ff167e24 */ /* 0x000fc8000f8e00ff */
[----:B------:R-:W-:Y:S01]  /*04e0*/  IMAD R11, R8, R23, RZ ;  /* 0x00000017080b7224 */ /* 0x000fe200078e02ff */
[----:B------:R-:W-:-:S03]  /*04f0*/  MOV R8, R6 ;  /* 0x0000000600087202 */ /* 0x000fc60000000f00 */
[C---:B------:R-:W-:Y:S02]  /*0500*/  IMAD R11, R10.reuse, R22, R11 ;  /* 0x000000160a0b7224 */ /* 0x040fe400078e020b */
[----:B------:R-:W-:-:S04]  /*0510*/  IMAD.WIDE.U32 R8, R10, R23, R8 ;  /* 0x000000170a087225 */ /* 0x000fc800078e0008 */
[----:B------:R-:W-:Y:S01]  /*0520*/  IMAD.IADD R11, R9, 0x1, R11 ;  /* 0x00000001090b7824 */ /* 0x000fe200078e020b */
[----:B------:R-:W-:Y:S01]  /*0530*/  MOV R10, R8 ;  /* 0x00000008000a7202 */ /* 0x000fe20000000f00 */
[----:B------:R-:W-:Y:S01]  /*0540*/  IMAD.MOV.U32 R9, RZ, RZ, R13 ;  /* 0x000000ffff097224 */ /* 0x000fe200078e000d */
[----:B------:R-:W-:-:S07]  /*0550*/  MOV R8, R12 ;  /* 0x0000000c00087202 */ /* 0x000fce0000000f00 */
.L_x_216:
[----:B0--34-:R-:W-:Y:S05]  /*0560*/  BSYNC.RECONVERGENT B1 ;  /* 0x0000000000017941 */ /* 0x019fea0003800200 */
.L_x_214:
[-C--:B------:R-:W-:Y:S02]  /*0570*/  IMAD R9, R9, R23.reuse, RZ ;  /* 0x0000001709097224 */ /* 0x080fe400078e02ff */
[----:B------:R-:W-:-:S04]  /*0580*/  IMAD.WIDE.U32 R12, R8, R23, RZ ;  /* 0x00000017080c7225 */ /* 0x000fc800078e00ff */
[----:B------:R-:W-:Y:S02]  /*0590*/  IMAD R9, R8, R22, R9 ;  /* 0x0000001608097224 */ /* 0x000fe400078e0209 */
[----:B------:R-:W-:-:S03]  /*05a0*/  IMAD.MOV.U32 R8, RZ, RZ, R10 ;  /* 0x000000ffff087224 */ /* 0x000fc600078e000a */
[----:B------:R-:W-:Y:S02]  /*05b0*/  IADD3 R24, PT, PT, R13, R9, RZ ;  /* 0x000000090d187210 */ /* 0x000fe40007ffe0ff */
[----:B------:R-:W-:-:S03]  /*05c0*/  MOV R9, R11 ;  /* 0x0000000b00097202 */ /* 0x000fc60000000f00 */
[----:B------:R-:W-:Y:S02]  /*05d0*/  IMAD R13, R24, 0x5, RZ ;  /* 0x00000005180d7824 */ /* 0x000fe400078e02ff */
[----:B------:R-:W-:-:S04]  /*05e0*/  IMAD.WIDE.U32 R10, R12, 0x5, R8 ;  /* 0x000000050c0a7825 */ /* 0x000fc800078e0008 */
[----:B------:R-:W-:Y:S01]  /*05f0*/  IMAD.IADD R11, R11, 0x1, R13 ;  /* 0x000000010b0b7824 */ /* 0x000fe200078e020d */
[----:B------:R-:W-:Y:S01]  /*0600*/  IADD3 R18, P0, PT, R10, R23, RZ ;  /* 0x000000170a127210 */ /* 0x000fe20007f1e0ff */
[----:B------:R-:W-:-:S03]  /*0610*/  IMAD.WIDE.U32 R8, R12, 0x3, R8 ;  /* 0x000000030c087825 */ /* 0x000fc600078e0008 */
[----:B------:R-:W-:Y:S01]  /*0620*/  IADD3.X R27, PT, PT, R11, R22, RZ, P0, !PT ;  /* 0x000000160b1b7210 */ /* 0x000fe200007fe4ff */
[C---:B------:R-:W-:Y:S01]  /*0630*/  IMAD.WIDE.U32 R14, R18.reuse, UR16, RZ ;  /* 0x00000010120e7c25 */ /* 0x040fe2000f8e00ff */
[----:B------:R-:W-:-:S03]  /*0640*/  IADD3 R16, P0, PT, R18, R23, RZ ;  /* 0x0000001712107210 */ /* 0x000fc60007f1e0ff */
[C---:B------:R-:W-:Y:S01]  /*0650*/  IMAD R13, R27.reuse, UR16, RZ ;  /* 0x000000101b0d7c24 */ /* 0x040fe2000f8e02ff */
[----:B------:R-:W-:Y:S01]  /*0660*/  IADD3 R26, P1, PT, R16, R23, RZ ;  /* 0x00000017101a7210 */ /* 0x000fe20007f3e0ff */
[----:B------:R-:W-:Y:S01]  /*0670*/  IMAD.X R27, R27, 0x1, R22, P0 ;  /* 0x000000011b1b7824 */ /* 0x000fe200000e0616 */
[----:B------:R-:W-:Y:S01]  /*0680*/  LEA R12, P0, R14, UR18, 0x3 ;  /* 0x000000120e0c7c11 */ /* 0x000fe2000f8018ff */
[----:B------:R-:W-:Y:S02]  /*0690*/  IMAD R13, R18, UR17, R13 ;  /* 0x00000011120d7c24 */ /* 0x000fe4000f8e020d */
[C---:B------:R-:W-:Y:S01]  /*06a0*/  IMAD R17, R27.reuse, UR16, RZ ;  /* 0x000000101b117c24 */ /* 0x040fe2000f8e02ff */
[----:B------:R-:W-:Y:S01]  /*06b0*/  IADD3.X R27, PT, PT, R27, R22, RZ, P1, !PT ;  /* 0x000000161b1b7210 */ /* 0x000fe20000ffe4ff */
[----:B------:R-:W-:Y:S02]  /*06c0*/  IMAD.IADD R13, R15, 0x1, R13 ;  /* 0x000000010f0d7824 */ /* 0x000fe400078e020d */
[----:B------:R-:W-:-:S02]  /*06d0*/  IMAD R15, R16, UR17, R17 ;  /* 0x00000011100f7c24 */ /* 0x000fc4000f8e0211 */
[----:B------:R-:W-:Y:S01]  /*06e0*/  IMAD.WIDE.U32 R16, R16, UR16, RZ ;  /* 0x0000001010107c25 */ /* 0x000fe2000f8e00ff */
[----:B------:R-:W-:-:S03]  /*06f0*/  LEA.HI.X R13, R14, UR19, R13, 0x3, P0 ;  /* 0x000000130e0d7c11 */ /* 0x000fc600080f1c0d */
[----:B------:R-:W-:Y:S01]  /*0700*/  IMAD R19, R27, UR16, RZ ;  /* 0x000000101b137c24 */ /* 0x000fe2000f8e02ff */
[----:B------:R-:W-:Y:S01]  /*0710*/  IADD3 R17, PT, PT, R17, R15, RZ ;  /* 0x0000000f11117210 */ /* 0x000fe20007ffe0ff */
[----:B------:R-:W-:Y:S01]  /*0720*/  IMAD.WIDE.U32 R14, R26, UR16, RZ ;  /* 0x000000101a0e7c25 */ /* 0x000fe2000f8e00ff */
[----:B------:R-:W-:Y:S01]  /*0730*/  LEA R20, P0, R16, UR18, 0x3 ;  /* 0x0000001210147c11 */ /* 0x000fe2000f8018ff */
[----:B------:R-:W2:Y:S02]  /*0740*/  LDG.E.64 R12, desc[UR6][R12.64] ;  /* 0x000000060c0c7981 */ /* 0x000ea4000c1e1b00 */
[----:B------:R-:W-:Y:S01]  /*0750*/  IMAD R19, R26, UR17, R19 ;  /* 0x000000111a137c24 */ /* 0x000fe2000f8e0213 */
[----:B------:R-:W-:Y:S02]  /*0760*/  LEA.HI.X R21, R16, UR19, R17, 0x3, P0 ;  /* 0x0000001310157c11 */ /* 0x000fe400080f1c11 */
[----:B------:R-:W-:Y:S01]  /*0770*/  LEA R16, P0, R14, UR18, 0x3 ;  /* 0x000000120e107c11 */ /* 0x000fe2000f8018ff */
[----:B------:R-:W-:Y:S01]  /*0780*/  IMAD.IADD R15, R15, 0x1, R19 ;  /* 0x000000010f0f7824 */ /* 0x000fe200078e0213 */
[----:B------:R-:W-:-:S02]  /*0790*/  MOV R18, R2 ;  /* 0x0000000200127202 */ /* 0x000fc40000000f00 */
[----:B------:R-:W3:Y:S02]  /*07a0*/  LDG.E.64 R20, desc[UR6][R20.64] ;  /* 0x0000000614147981 */ /* 0x000ee4000c1e1b00 */
[----:B------:R-:W-:Y:S01]  /*07b0*/  LEA.HI.X R17, R14, UR19, R15, 0x3, P0 ;  /* 0x000000130e117c11 */ /* 0x000fe200080f1c0f */
[----:B------:R-:W-:-:S04]  /*07c0*/  IMAD.MOV.U32 R19, RZ, RZ, R5 ;  /* 0x000000ffff137224 */ /* 0x000fc800078e0005 */
[----:B------:R2:W3:Y:S04]  /*07d0*/  LDG.E.64 R14, desc[UR6][R16.64] ;  /* 0x00000006100e7981 */ /* 0x0004e8000c1e1b00 */
[----:B------:R-:W4:Y:S01]  /*07e0*/  LDG.E.64 R18, desc[UR6][R18.64] ;  /* 0x0000000612127981 */ /* 0x000f22000c1e1b00 */
[----:B------:R-:W-:-:S04]  /*07f0*/  IMAD R11, R11, UR16, RZ ;  /* 0x000000100b0b7c24 */ /* 0x000fc8000f8e02ff */
[C---:B------:R-:W-:Y:S02]  /*0800*/  IMAD R25, R10.reuse, UR17, R11 ;  /* 0x000000110a197c24 */ /* 0x040fe4000f8e020b */
[----:B------:R-:W-:-:S05]  /*0810*/  IMAD.WIDE.U32 R10, R10, UR16, RZ ;  /* 0x000000100a0a7c25 */ /* 0x000fca000f8e00ff */
[----:B------:R-:W-:Y:S01]  /*0820*/  IADD3 R11, PT, PT, R11, R25, RZ ;  /* 0x000000190b0b7210 */ /* 0x000fe20007ffe0ff */
[----:B--2---:R-:W-:Y:S02]  /*0830*/  DADD R16, -R12, 1 ;  /* 0x3ff000000c107429 */ /* 0x004fe40000000100 */
[----:B---3--:R-:W-:Y:S01]  /*0840*/  DADD R28, -R20, R14 ;  /* 0x00000000141c7229 */ /* 0x008fe2000000010e */
[----:B------:R-:W-:-:S04]  /*0850*/  LEA R14, P0, R10, UR18, 0x3 ;  /* 0x000000120a0e7c11 */ /* 0x000fc8000f8018ff */
[----:B------:R-:W-:-:S03]  /*0860*/  LEA.HI.X R15, R10, UR19, R11, 0x3, P0 ;  /* 0x000000130a0f7c11 */ /* 0x000fc600080f1c0b */
[----:B----4-:R-:W-:Y:S01]  /*0870*/  DMUL R10, R18, R28 ;  /* 0x0000001c120a7228 */ /* 0x010fe20000000000 */
[----:B------:R-:W-:Y:S02]  /*0880*/  IADD3 R25, P0, PT, R26, R23, RZ ;  /* 0x000000171a197210 */ /* 0x000fe40007f1e0ff */
[----:B------:R-:W2:Y:S03]  /*0890*/  LDG.E.64 R14, desc[UR6][R14.64] ;  /* 0x000000060e0e7981 */ /* 0x000ea6000c1e1b00 */
[----:B------:R-:W-:Y:S02]  /*08a0*/  IMAD.X R26, R27, 0x1, R22, P0 ;  /* 0x000000011b1a7824 */ /* 0x000fe400000e0616 */
[-C--:B------:R-:W-:Y:S02]  /*08b0*/  DMUL R10, R10, R16.reuse ;  /* 0x000000100a0a7228 */ /* 0x080fe40000000000 */
[----:B------:R-:W-:Y:S01]  /*08c0*/  IMAD R26, R26, UR16, RZ ;  /* 0x000000101a1a7c24 */ /* 0x000fe2000f8e02ff */
[----:B------:R-:W-:-:S05]  /*08d0*/  DMUL R16, R18, R16 ;  /* 0x0000001012107228 */ /* 0x000fca0000000000 */
[C---:B------:R-:W-:Y:S02]  /*08e0*/  DMUL R10, R12.reuse, R10 ;  /* 0x0000000a0c0a7228 */ /* 0x040fe40000000000 */
[----:B------:R-:W-:Y:S01]  /*08f0*/  DMUL R12, R12, R18 ;  /* 0x000000120c0c7228 */ /* 0x000fe20000000000 */
[C---:B------:R-:W-:Y:S02]  /*0900*/  IMAD R19, R25.reuse, UR17, R26 ;  /* 0x0000001119137c24 */ /* 0x040fe4000f8e021a */
[----:B------:R-:W-:-:S05]  /*0910*/  IMAD.WIDE.U32 R26, R25, UR16, RZ ;  /* 0x00000010191a7c25 */ /* 0x000fca000f8e00ff */
[----:B------:R-:W-:Y:S02]  /*0920*/  IADD3 R19, PT, PT, R27, R19, RZ ;  /* 0x000000131b137210 */ /* 0x000fe40007ffe0ff */
[----:B------:R-:W-:-:S04]  /*0930*/  LEA R18, P0, R26, UR18, 0x3 ;  /* 0x000000121a127c11 */ /* 0x000fc8000f8018ff */
[----:B------:R-:W-:-:S06]  /*0940*/  LEA.HI.X R19, R26, UR19, R19, 0x3, P0 ;  /* 0x000000131a137c11 */ /* 0x000fcc00080f1c13 */
[----:B------:R-:W3:Y:S01]  /*0950*/  LDG.E.64 R18, desc[UR6][R18.64] ;  /* 0x0000000612127981 */ /* 0x000ee2000c1e1b00 */
[----:B------:R-:W-:Y:S01]  /*0960*/  IMAD R25, R24, 0x3, RZ ;  /* 0x0000000318197824 */ /* 0x000fe200078e02ff */
[----:B------:R-:W-:-:S03]  /*0970*/  DFMA R20, -R20, R20, 1 ;  /* 0x3ff000001414742b */ /* 0x000fc60000000114 */
[----:B------:R-:W-:-:S04]  /*0980*/  IMAD.IADD R25, R9, 0x1, R25 ;  /* 0x0000000109197824 */ /* 0x000fc800078e0219 */
[----:B------:R-:W-:Y:S02]  /*0990*/  IMAD R9, R25, UR20, RZ ;  /* 0x0000001419097c24 */ /* 0x000fe4000f8e02ff */
[----:B------:R-:W-:Y:S01]  /*09a0*/  IMAD.WIDE.U32 R26, R8, UR20, RZ ;  /* 0x00000014081a7c25 */ /* 0x000fe2000f8e00ff */
[----:B------:R-:W-:-:S03]  /*09b0*/  DMUL R16, R16, R20 ;  /* 0x0000001410107228 */ /* 0x000fc60000000000 */
[----:B------:R-:W-:Y:S01]  /*09c0*/  IMAD R9, R8, UR21, R9 ;  /* 0x0000001508097c24 */ /* 0x000fe2000f8e0209 */
[----:B------:R-:W-:-:S04]  /*09d0*/  LEA R20, P0, R26, UR22, 0x3 ;  /* 0x000000161a147c11 */ /* 0x000fc8000f8018ff */
[----:B------:R-:W-:-:S04]  /*09e0*/  IADD3 R9, PT, PT, R27, R9, RZ ;  /* 0x000000091b097210 */ /* 0x000fc80007ffe0ff */
[----:B------:R-:W-:Y:S02]  /*09f0*/  LEA.HI.X R21, R26, UR23, R9, 0x3, P0 ;  /* 0x000000171a157c11 */ /* 0x000fe400080f1c09 */
[----:B------:R-:W-:-:S05]  /*0a00*/  IADD3 R9, P0, PT, R8, R23, RZ ;  /* 0x0000001708097210 */ /* 0x000fca0007f1e0ff */
[C---:B------:R-:W-:Y:S02]  /*0a10*/  IMAD.X R24, R25.reuse, 0x1, R22, P0 ;  /* 0x0000000119187824 */ /* 0x040fe400000e0616 */
[----:B------:R-:W-:Y:S01]  /*0a20*/  IMAD R25, R25, UR24, RZ ;  /* 0x0000001819197c24 */ /* 0x000fe2000f8e02ff */
[----:B---3--:R-:W-:Y:S02]  /*0a30*/  DMUL R26, R18, R16 ;  /* 0x00000010121a7228 */ /* 0x008fe40000000000 */
[----:B--2---:R-:W-:-:S08]  /*0a40*/  DADD R18, -R14, 1 ;  /* 0x3ff000000e127429 */ /* 0x004fd00000000100 */
[----:B------:R-:W-:Y:S01]  /*0a50*/  DMUL R18, R26, R18 ;  /* 0x000000121a127228 */ /* 0x000fe20000000000 */
[----:B------:R-:W-:-:S07]  /*0a60*/  IMAD R26, R24, UR20, RZ ;  /* 0x00000014181a7c24 */ /* 0x000fce000f8e02ff */
[----:B------:R-:W-:Y:S01]  /*0a70*/  DMUL R18, R14, R18 ;  /* 0x000000120e127228 */ /* 0x000fe20000000000 */
[----:B------:R-:W-:-:S06]  /*0a80*/  IMAD R27, R9, UR21, R26 ;  /* 0x00000015091b7c24 */ /* 0x000fcc000f8e021a */
[----:B------:R0:W-:Y:S02]  /*0a90*/  STG.E.64 desc[UR6][R20.64], R18 ;  /* 0x0000001214007986 */ /* 0x0001e4000c101b06 */
[----:B0-----:R-:W-:-:S05]  /*0aa0*/  IMAD.WIDE.U32 R20, R9, UR20, RZ ;  /* 0x0000001409147c25 */ /* 0x001fca000f8e00ff */
[----:B------:R-:W-:Y:S02]  /*0ab0*/  IADD3 R27, PT, PT, R21, R27, RZ ;  /* 0x0000001b151b7210 */ /* 0x000fe40007ffe0ff */
[----:B------:R-:W-:-:S04]  /*0ac0*/  LEA R28, P0, R20, UR22, 0x3 ;  /* 0x00000016141c7c11 */ /* 0x000fc8000f8018ff */
[----:B------:R-:W-:Y:S02]  /*0ad0*/  LEA.HI.X R29, R20, UR23, R27, 0x3, P0 ;  /* 0x00000017141d7c11 */ /* 0x000fe400080f1c1b */
[----:B------:R-:W-:-:S05]  /*0ae0*/  IADD3 R26, P0, PT, R9, R23, RZ ;  /* 0x00000017091a7210 */ /* 0x000fca0007f1e0ff */
[----:B------:R-:W-:-:S04]  /*0af0*/  IMAD.X R27, R24, 0x1, R22, P0 ;  /* 0x00000001181b7824 */ /* 0x000fc800000e0616 */
[----:B------:R-:W-:Y:S02]  /*0b00*/  IMAD R23, R27, UR20, RZ ;  /* 0x000000141b177c24 */ /* 0x000fe4000f8e02ff */
[----:B------:R-:W-:-:S04]  /*0b10*/  IMAD.WIDE.U32 R20, R26, UR20, RZ ;  /* 0x000000141a147c25 */ /* 0x000fc8000f8e00ff */
[----:B------:R-:W-:Y:S01]  /*0b20*/  IMAD R23, R26, UR21, R23 ;  /* 0x000000151a177c24 */ /* 0x000fe2000f8e0217 */
[----:B------:R-:W-:Y:S01]  /*0b30*/  LEA R22, P0, R20, UR22, 0x3 ;  /* 0x0000001614167c11 */ /* 0x000fe2000f8018ff */
[----:B------:R-:W-:-:S03]  /*0b40*/  IMAD R24, R24, UR24, RZ ;  /* 0x0000001818187c24 */ /* 0x000fc6000f8e02ff */
[----:B------:R-:W-:Y:S01]  /*0b50*/  IADD3 R21, PT, PT, R21, R23, RZ ;  /* 0x0000001715157210 */ /* 0x000fe20007ffe0ff */
[----:B------:R0:W-:Y:S01]  /*0b60*/  STG.E.64 desc[UR6][R28.64], R10 ;  /* 0x0000000a1c007986 */ /* 0x0001e2000c101b06 */
[----:B------:R-:W-:Y:S02]  /*0b70*/  IMAD R27, R27, UR24, RZ ;  /* 0x000000181b1b7c24 */ /* 0x000fe4000f8e02ff */
[----:B------:R-:W-:Y:S01]  /*0b80*/  LEA.HI.X R23, R20, UR23, R21, 0x3, P0 ;  /* 0x0000001714177c11 */ /* 0x000fe200080f1c15 */
[----:B------:R-:W-:Y:S01]  /*0b90*/  IMAD.WIDE.U32 R20, R8, UR24, RZ ;  /* 0x0000001808147c25 */ /* 0x000fe2000f8e00ff */
[----:B------:R-:W-:-:S03]  /*0ba0*/  DMUL R14, R14, R16 ;  /* 0x000000100e0e7228 */ /* 0x000fc60000000000 */
[----:B0-----:R-:W-:Y:S02]  /*0bb0*/  IMAD R28, R8, UR25, R25 ;  /* 0x00000019081c7c24 */ /* 0x001fe4000f8e0219 */
[C---:B------:R-:W-:Y:S02]  /*0bc0*/  IMAD R29, R9.reuse, UR25, R24 ;  /* 0x00000019091d7c24 */ /* 0x040fe4000f8e0218 */
[----:B------:R-:W-:Y:S01]  /*0bd0*/  IMAD.WIDE.U32 R24, R9, UR24, RZ ;  /* 0x0000001809187c25 */ /* 0x000fe2000f8e00ff */
[----:B------:R-:W-:-:S03]  /*0be0*/  LEA R8, P0, R20, UR8, 0x3 ;  /* 0x0000000814087c11 */ /* 0x000fc6000f8018ff */
[----:B------:R-:W-:Y:S02]  /*0bf0*/  IMAD.IADD R9, R21, 0x1, R28 ;  /* 0x0000000115097824 */ /* 0x000fe400078e021c */
[C---:B------:R-:W-:Y:S02]  /*0c00*/  IMAD R21, R26.reuse, UR25, R27 ;  /* 0x000000191a157c24 */ /* 0x040fe4000f8e021b */
[----:B------:R-:W-:Y:S01]  /*0c10*/  IMAD.WIDE.U32 R26, R26, UR24, RZ ;  /* 0x000000181a1a7c25 */ /* 0x000fe2000f8e00ff */
[----:B------:R0:W-:Y:S01]  /*0c20*/  STG.E.64 desc[UR6][R22.64], R16 ;  /* 0x0000001016007986 */ /* 0x0001e2000c101b06 */
[----:B------:R-:W-:Y:S02]  /*0c30*/  LEA.HI.X R9, R20, UR9, R9, 0x3, P0 ;  /* 0x0000000914097c11 */ /* 0x000fe400080f1c09 */
[----:B------:R-:W-:Y:S02]  /*0c40*/  LEA R20, P0, R24, UR8, 0x3 ;  /* 0x0000000818147c11 */ /* 0x000fe4000f8018ff */
[----:B------:R-:W-:Y:S01]  /*0c50*/  IADD3 R29, PT, PT, R25, R29, RZ ;  /* 0x0000001d191d7210 */ /* 0x000fe20007ffe0ff */
[----:B------:R1:W-:Y:S01]  /*0c60*/  STG.E.64 desc[UR6][R8.64], R18 ;  /* 0x0000001208007986 */ /* 0x0003e2000c101b06 */
[----:B0-----:R-:W-:Y:S01]  /*0c70*/  IMAD.IADD R17, R27, 0x1, R21 ;  /* 0x000000011b117824 */ /* 0x001fe200078e0215 */
[----:B------:R-:W-:-:S02]  /*0c80*/  LEA R16, P1, R26, UR8, 0x3 ;  /* 0x000000081a107c11 */ /* 0x000fc4000f8218ff */
[----:B------:R-:W-:Y:S02]  /*0c90*/  LEA.HI.X R21, R24, UR9, R29, 0x3, P0 ;  /* 0x0000000918157c11 */ /* 0x000fe400080f1c1d */
[----:B------:R-:W-:Y:S01]  /*0ca0*/  LEA.HI.X R17, R26, UR9, R17, 0x3, P1 ;  /* 0x000000091a117c11 */ /* 0x000fe200088f1c11 */
[----:B-1----:R-:W-:Y:S01]  /*0cb0*/  IMAD.MOV.U32 R9, RZ, RZ, R7 ;  /* 0x000000ffff097224 */ /* 0x002fe200078e0007 */
[----:B------:R-:W-:Y:S02]  /*0cc0*/  MOV R8, R0 ;  /* 0x0000000000087202 */ /* 0x000fe40000000f00 */
[----:B------:R-:W-:Y:S01]  /*0cd0*/  IADD3 R6, P0, PT, R4, R6, RZ ;  /* 0x0000000604067210 */ /* 0x000fe20007f1e0ff */
[----:B------:R0:W-:Y:S03]  /*0ce0*/  STG.E.64 desc[UR6][R20.64], R10 ;  /* 0x0000000a14007986 */ /* 0x0001e6000c101b06 */
[----:B------:R-:W-:Y:S01]  /*0cf0*/  IADD3.X R3, PT, PT, RZ, R3, RZ, P0, !PT ;  /* 0x00000003ff037210 */ /* 0x000fe200007fe4ff */
[----:B------:R1:W-:Y:S01]  /*0d00*/  STG.E.64 desc[UR6][R16.64], R14 ;  /* 0x0000000e10007986 */ /* 0x0003e2000c101b06 */
[----:B------:R-:W-:-:S03]  /*0d10*/  ISETP.GE.U32.AND P0, PT, R6, UR30, PT ;  /* 0x0000001e06007c0c */ /* 0x000fc6000bf06070 */
[----:B------:R1:W-:Y:S01]  /*0d20*/  STG.E.64 desc[UR6][R8.64], R12 ;  /* 0x0000000c08007986 */ /* 0x0003e2000c101b06 */
[----:B------:R-:W-:Y:S01]  /*0d30*/  ISETP.GE.AND.EX P0, PT, R3, UR31, PT, P0 ;  /* 0x0000001f03007c0c */ /* 0x000fe2000bf06300 */
[----:B------:R-:W-:-:S04]  /*0d40*/  IMAD.WIDE.U32 R22, R4, UR26, RZ ;  /* 0x0000001a04167c25 */ /* 0x000fc8000f8e00ff */
[----:B------:R-:W-:Y:S01]  /*0d50*/  IMAD.WIDE.U32 R24, R4, UR28, RZ ;  /* 0x0000001c04187c25 */ /* 0x000fe2000f8e00ff */
[----:B------:R-:W-:-:S03]  /*0d60*/  LEA R0, P1, R22, R0, 0x3 ;  /* 0x0000000016007211 */ /* 0x000fc600078218ff */
[----:B0-----:R-:W-:Y:S01]  /*0d70*/  IMAD R11, R4, UR27, R23 ;  /* 0x0000001b040b7c24 */ /* 0x001fe2000f8e0217 */
[----:B------:R-:W-:Y:S01]  /*0d80*/  LEA R2, P2, R24, R2, 0x3 ;  /* 0x0000000218027211 */ /* 0x000fe200078418ff */
[----:B------:R-:W-:-:S03]  /*0d90*/  IMAD R10, R4, UR29, R25 ;  /* 0x0000001d040a7c24 */ /* 0x000fc6000f8e0219 */
[----:B------:R-:W-:Y:S02]  /*0da0*/  LEA.HI.X R7, R22, R7, R11, 0x3, P1 ;  /* 0x0000000716077211 */ /* 0x000fe400008f1c0b */
[----:B------:R-:W-:Y:S01]  /*0db0*/  LEA.HI.X R5, R24, R5, R10, 0x3, P2 ;  /* 0x0000000518057211 */ /* 0x000fe200010f1c0a */
[----:B-1----:R-:W-:Y:S06]  /*0dc0*/  @!P0 BRA `(.L_x_217) ;  /* 0xfffffff400348947 */ /* 0x002fec000383ffff */
[----:B------:R-:W-:Y:S05]  /*0dd0*/  BSYNC.RECONVERGENT B0 ;  /* 0x0000000000007941 */ /* 0x000fea0003800200 */
.L_x_213:
[----:B------:R-:W-:Y:S05]  /*0de0*/  EXIT ;  /* 0x000000000000794d */ /* 0x000fea0003800000 */
        .weak           $__internal_7_$__cuda_sm20_div_s64
        .type           $__internal_7_$__cuda_sm20_div_s64,@function
        .size           $__internal_7_$__cuda_sm20_div_s64,(.L_x_1342 - $__internal_7_$__cuda_sm20_div_s64)
$__internal_7_$__cuda_sm20_div_s64:
        /* <DEDUP_REMOVED lines=16> */
[----:B------:R-:W-:Y:S01]  /*0ef0*/  IADD3.X R17, PT, PT, RZ, ~R13, RZ, P0, !PT ;  /* 0x8000000dff117210 */ /* 0x000fe200007fe4ff */
[----:B------:R-:W-:-:S04]  /*0f00*/  IMAD.MOV.U32 R13, RZ, RZ, R8 ;  /* 0x000000ffff0d7224 */ /* 0x000fc800078e0008 */
[----:B------:R-:W-:-:S04]  /*0f10*/  IMAD.WIDE.U32 R12, P0, R8, R17, R12 ;  /* 0x00000011080c7225 */ /* 0x000fc8000780000c */
[C---:B------:R-:W-:Y:S02]  /*0f20*/  IMAD R19, R9.reuse, R17, RZ ;  /* 0x0000001109137224 */ /* 0x040fe400078e02ff */
[----:B------:R-:W-:-:S04]  /*0f30*/  IMAD.HI.U32 R12, P1, R9, R15, R12 ;  /* 0x0000000f090c7227 */ /* 0x000fc8000782000c */
[----:B------:R-:W-:Y:S01]  /*0f40*/  IMAD.HI.U32 R11, R9, R17, RZ ;  /* 0x00000011090b7227 */ /* 0x000fe200078e00ff */
[----:B------:R-:W-:-:S04]  /*0f50*/  IADD3 R13, P2, PT, R19, R12, RZ ;  /* 0x0000000c130d7210 */ /* 0x000fc80007f5e0ff */
[----:B------:R-:W-:Y:S01]  /*0f60*/  IADD3.X R11, PT, PT, R11, R9, RZ, P0, !PT ;  /* 0x000000090b0b7210 */ /* 0x000fe200007fe4ff */
[----:B------:R-:W-:-:S03]  /*0f70*/  IMAD.WIDE.U32 R8, R13, UR4, RZ ;  /* 0x000000040d087c25 */ /* 0x000fc6000f8e00ff */
[----:B------:R-:W-:Y:S01]  /*0f80*/  IADD3.X R15, PT, PT, RZ, RZ, R11, P2, P1 ;  /* 0x000000ffff0f7210 */ /* 0x000fe200017e240b */
[----:B------:R-:W-:Y:S01]  /*0f90*/  IMAD R12, R13, UR5, R9 ;  /* 0x000000050d0c7c24 */ /* 0x000fe2000f8e0209 */
[----:B------:R-:W-:Y:S02]  /*0fa0*/  IADD3 R9, P0, PT, RZ, -R8, RZ ;  /* 0x80000008ff097210 */ /* 0x000fe40007f1e0ff */
[-C--:B------:R-:W-:Y:S01]  /*0fb0*/  IADD3 R11, P4, PT, RZ, -R6.reuse, RZ ;  /* 0x80000006ff0b7210 */ /* 0x080fe20007f9e0ff */
[----:B------:R-:W-:Y:S02]  /*0fc0*/  IMAD R8, R15, UR4, R12 ;  /* 0x000000040f087c24 */ /* 0x000fe4000f8e020c */
[----:B------:R-:W-:Y:S01]  /*0fd0*/  IMAD.HI.U32 R12, R13, R9, RZ ;  /* 0x000000090d0c7227 */ /* 0x000fe200078e00ff */
[----:B------:R-:W-:Y:S02]  /*0fe0*/  SEL R11, R11, R6, !P3 ;  /* 0x000000060b0b7207 */ /* 0x000fe40005800000 */
[----:B------:R-:W-:Y:S01]  /*0ff0*/  IADD3.X R16, PT, PT, RZ, ~R3, RZ, P4, !PT ;  /* 0x80000003ff107210 */ /* 0x000fe200027fe4ff */
[----:B------:R-:W-:-:S03]  /*1000*/  IMAD.X R8, RZ, RZ, ~R8, P0 ;  /* 0x000000ffff087224 */ /* 0x000fc600000e0e08 */
[----:B------:R-:W-:Y:S01]  /*1010*/  SEL R16, R16, R3, !P3 ;  /* 0x0000000310107207 */ /* 0x000fe20005800000 */
[----:B------:R-:W-:-:S04]  /*1020*/  IMAD.WIDE.U32 R12, P0, R13, R8, R12 ;  /* 0x000000080d0c7225 */ /* 0x000fc8000780000c */
[----:B------:R-:W-:-:S04]  /*1030*/  IMAD.HI.U32 R12, P1, R15, R9, R12 ;  /* 0x000000090f0c7227 */ /* 0x000fc8000782000c */
[CC--:B------:R-:W-:Y:S02]  /*1040*/  IMAD R9, R15.reuse, R8.reuse, RZ ;  /* 0x000000080f097224 */ /* 0x0c0fe400078e02ff */
[----:B------:R-:W-:-:S03]  /*1050*/  IMAD.HI.U32 R8, R15, R8, RZ ;  /* 0x000000080f087227 */ /* 0x000fc600078e00ff */
[----:B------:R-:W-:Y:S01]  /*1060*/  IADD3 R12, P2, PT, R9, R12, RZ ;  /* 0x0000000c090c7210 */ /* 0x000fe20007f5e0ff */
[----:B------:R-:W-:Y:S02]  /*1070*/  HFMA2 R9, -RZ, RZ, 0, 0 ;  /* 0x00000000ff097431 */ /* 0x000fe400000001ff */
[----:B------:R-:W-:Y:S02]  /*1080*/  IMAD.X R15, R8, 0x1, R15, P0 ;  /* 0x00000001080f7824 */ /* 0x000fe400000e060f */
[----:B------:R-:W-:-:S03]  /*1090*/  IMAD.HI.U32 R8, R12, R11, RZ ;  /* 0x0000000b0c087227 */ /* 0x000fc600078e00ff */
[----:B------:R-:W-:Y:S01]  /*10a0*/  IADD3.X R15, PT, PT, RZ, RZ, R15, P2, P1 ;  /* 0x000000ffff0f7210 */ /* 0x000fe200017e240f */
[----:B------:R-:W-:-:S04]  /*10b0*/  IMAD.WIDE.U32 R8, R12, R16, R8 ;  /* 0x000000100c087225 */ /* 0x000fc800078e0008 */
[C---:B------:R-:W-:Y:S02]  /*10c0*/  IMAD R13, R15.reuse, R16, RZ ;  /* 0x000000100f0d7224 */ /* 0x040fe400078e02ff */
[----:B------:R-:W-:-:S04]  /*10d0*/  IMAD.HI.U32 R8, P0, R15, R11, R8 ;  /* 0x0000000b0f087227 */ /* 0x000fc80007800008 */
[----:B------:R-:W-:Y:S01]  /*10e0*/  IMAD.HI.U32 R12, R15, R16, RZ ;  /* 0x000000100f0c7227 */ /* 0x000fe200078e00ff */
[----:B------:R-:W-:-:S03]  /*10f0*/  IADD3 R13, P1, PT, R13, R8, RZ ;  /* 0x000000080d0d7210 */ /* 0x000fc60007f3e0ff */
[----:B------:R-:W-:Y:S02]  /*1100*/  IMAD.X R12, RZ, RZ, R12, P0 ;  /* 0x000000ffff0c7224 */ /* 0x000fe400000e060c */
[----:B------:R-:W-:-:S03]  /*1110*/  IMAD.WIDE.U32 R8, R13, UR4, RZ ;  /* 0x000000040d087c25 */ /* 0x000fc6000f8e00ff */
[----:B------:R-:W-:Y:S01]  /*1120*/  IADD3.X R12, PT, PT, RZ, R12, RZ, P1, !PT ;  /* 0x0000000cff0c7210 */ /* 0x000fe20000ffe4ff */
[C---:B------:R-:W-:Y:S01]  /*1130*/  IMAD R9, R13.reuse, UR5, R9 ;  /* 0x000000050d097c24 */ /* 0x040fe2000f8e0209 */
[----:B------:R-:W-:Y:S02]  /*1140*/  IADD3 R11, P1, PT, -R8, R11, RZ ;  /* 0x0000000b080b7210 */ /* 0x000fe40007f3e1ff */
[----:B------:R-:W-:Y:S01]  /*1150*/  IADD3 R8, P2, PT, R13, 0x1, RZ ;  /* 0x000000010d087810 */ /* 0x000fe20007f5e0ff */
[----:B------:R-:W-:Y:S01]  /*1160*/  IMAD R9, R12, UR4, R9 ;  /* 0x000000040c097c24 */ /* 0x000fe2000f8e0209 */
[----:B------:R-:W-:-:S03]  /*1170*/  ISETP.GE.U32.AND P0, PT, R11, UR4, PT ;  /* 0x000000040b007c0c */ /* 0x000fc6000bf06070 */
[----:B------:R-:W-:Y:S01]  /*1180*/  IMAD.X R16, R16, 0x1, ~R9, P1 ;  /* 0x0000000110107824 */ /* 0x000fe200008e0e09 */
[----:B------:R-:W-:-:S04]  /*1190*/  IADD3 R14, P1, PT, R11, -UR4, RZ ;  /* 0x800000040b0e7c10 */ /* 0x000fc8000ff3e0ff */
[C---:B------:R-:W-:Y:S02]  /*11a0*/  ISETP.GE.U32.AND.EX P0, PT, R16.reuse, UR5, PT, P0 ;  /* 0x0000000510007c0c */ /* 0x040fe4000bf06100 */
[----:B------:R-:W-:Y:S02]  /*11b0*/  IADD3.X R15, PT, PT, R16, ~UR5, RZ, P1, !PT ;  /* 0x80000005100f7c10 */ /* 0x000fe40008ffe4ff */
[----:B------:R-:W-:Y:S02]  /*11c0*/  SEL R14, R14, R11, P0 ;  /* 0x0000000b0e0e7207 */ /* 0x000fe40000000000 */
[----:B------:R-:W-:Y:S02]  /*11d0*/  IADD3.X R11, PT, PT, RZ, R12, RZ, P2, !PT ;  /* 0x0000000cff0b7210 */ /* 0x000fe400017fe4ff */
[----:B------:R-:W-:Y:S02]  /*11e0*/  SEL R9, R8, R13, P0 ;  /* 0x0000000d08097207 */ /* 0x000fe40000000000 */
[----:B------:R-:W-:-:S02]  /*11f0*/  SEL R15, R15, R16, P0 ;  /* 0x000000100f0f7207 */ /* 0x000fc40000000000 */
[----:B------:R-:W-:Y:S02]  /*1200*/  ISETP.GE.U32.AND P1, PT, R14, UR4, PT ;  /* 0x000000040e007c0c */ /* 0x000fe4000bf26070 */
[----:B------:R-:W-:Y:S02]  /*1210*/  SEL R8, R11, R12, P0 ;  /* 0x0000000c0b087207 */ /* 0x000fe40000000000 */
[----:B------:R-:W-:Y:S02]  /*1220*/  IADD3 R12, P2, PT, R9, 0x1, RZ ;  /* 0x00000001090c7810 */ /* 0x000fe40007f5e0ff */
[----:B------:R-:W-:Y:S02]  /*1230*/  ISETP.GE.U32.AND.EX P0, PT, R15, UR5, PT, P1 ;  /* 0x000000050f007c0c */ /* 0x000fe4000bf06110 */
[----:B------:R-:W-:Y:S01]  /*1240*/  LOP3.LUT R11, R3, UR11, RZ, 0x3c, !PT ;  /* 0x0000000b030b7c12 */ /* 0x000fe2000f8e3cff */
[----:B------:R-:W-:Y:S01]  /*1250*/  IMAD.X R13, RZ, RZ, R8, P2 ;  /* 0x000000ffff0d7224 */ /* 0x000fe200010e0608 */
[----:B------:R-:W-:-:S02]  /*1260*/  SEL R12, R12, R9, P0 ;  /* 0x000000090c0c7207 */ /* 0x000fc40000000000 */
[----:B------:R-:W-:Y:S02]  /*1270*/  ISETP.GE.AND P1, PT, R11, RZ, PT ;  /* 0x000000ff0b00720c */ /* 0x000fe40003f26270 */
[----:B------:R-:W-:Y:S02]  /*1280*/  SEL R13, R13, R8, P0 ;  /* 0x000000080d0d7207 */ /* 0x000fe40000000000 */
[----:B------:R-:W-:Y:S02]  /*1290*/  IADD3 R9, P2, PT, RZ, -R12, RZ ;  /* 0x8000000cff097210 */ /* 0x000fe40007f5e0ff */
[----:B------:R-:W-:Y:S02]  /*12a0*/  ISETP.NE.U32.AND P0, PT, RZ, UR10, PT ;  /* 0x0000000aff007c0c */ /* 0x000fe4000bf05070 */
[----:B------:R-:W-:Y:S02]  /*12b0*/  IADD3.X R8, PT, PT, RZ, ~R13, RZ, P2, !PT ;  /* 0x8000000dff087210 */ /* 0x000fe400017fe4ff */
[----:B------:R-:W-:-:S02]  /*12c0*/  MOV R11, 0x0 ;  /* 0x00000000000b7802 */ /* 0x000fc40000000f00 */
[----:B------:R-:W-:Y:S02]  /*12d0*/  ISETP.NE.AND.EX P0, PT, RZ, UR11, PT, P0 ;  /* 0x0000000bff007c0c */ /* 0x000fe4000bf05300 */
[----:B------:R-:W-:Y:S02]  /*12e0*/  SEL R12, R9, R12, !P1 ;  /* 0x0000000c090c7207 */ /* 0x000fe40004800000 */
[----:B------:R-:W-:Y:S02]  /*12f0*/  SEL R13, R8, R13, !P1 ;  /* 0x0000000d080d7207 */ /* 0x000fe40004800000 */
[----:B------:R-:W-:Y:S02]  /*1300*/  SEL R12, R12, 0xffffffff, P0 ;  /* 0xffffffff0c0c7807 */ /* 0x000fe40000000000 */
[----:B------:R-:W-:Y:S01]  /*1310*/  SEL R13, R13, 0xffffffff, P0 ;  /* 0xffffffff0d0d7807 */ /* 0x000fe20000000000 */
[----:B------:R-:W-:Y:S06]  /*1320*/  RET.REL.NODEC R10 `(_ZN2at6native38_GLOBAL__N__9a469cfd_6_RNN_cu_eca79a6d6kernel17gru_cell_backwardIddlLi1EEEvNS_4cuda6detail10TensorInfoIT_T1_EES9_S9_S9_S9_S8_S8_) ;  /* 0xffffffec0a347950 */ /* 0x000fec0003c3ffff */
.L_x_218:
        /* <DEDUP_REMOVED lines=13> */
.L_x_1342:


//--------------------- .text._ZN2at6native38_GLOBAL__N__9a469cfd_6_RNN_cu_eca79a6d6kernel17gru_cell_backwardIddiLi2EEEvNS_4cuda6detail10TensorInfoIT_T1_EES9_S9_S9_S9_S8_S8_ --------------------------
	.section	.text._ZN2at6native38_GLOBAL__N__9a469cfd_6_RNN_cu_eca79a6d6kernel17gru_cell_backwardIddiLi2EEEvNS_4cuda6detail10TensorInfoIT_T1_EES9_S9_S9_S9_S8_S8_,"ax",@progbits
	.align	128
.text._ZN2at6native38_GLOBAL__N__9a469cfd_6_RNN_cu_eca79a6d6kernel17gru_cell_backwardIddiLi2EEEvNS_4cuda6detail10TensorInfoIT_T1_EES9_S9_S9_S9_S8_S8_:
        .type           _ZN2at6native38_GLOBAL__N__9a469cfd_6_RNN_cu_eca79a6d6kernel17gru_cell_backwardIddiLi2EEEvNS_4cuda6detail10TensorInfoIT_T1_EES9_S9_S9_S9_S8_S8_,@function
        .size           _ZN2at6native38_GLOBAL__N__9a469cfd_6_RNN_cu_eca79a6d6kernel17gru_cell_backwardIddiLi2EEEvNS_4cuda6detail10TensorInfoIT_T1_EES9_S9_S9_S9_S8_S8_,(.L_x_1344 - _ZN2at6native38_GLOBAL__N__9a469cfd_6_RNN_cu_eca79a6d6kernel17gru_cell_backwardIddiLi2EEEvNS_4cuda6detail10TensorInfoIT_T1_EES9_S9_S9_S9_S8_S8_)
        .other          _ZN2at6native38_GLOBAL__N__9a469cfd_6_RNN_cu_eca79a6d6kernel17gru_cell_backwardIddiLi2EEEvNS_4cuda6detail10TensorInfoIT_T1_EES9_S9_S9_S9_S8_S8_,@"STO_CUDA_ENTRY STV_DEFAULT"
_ZN2at6native38_GLOBAL__N__9a469cfd_6_RNN_cu_eca79a6d6kernel17gru_cell_backwardIddiLi2EEEvNS_4cuda6detail10TensorInfoIT_T1_EES9_S9_S9_S9_S8_S8_:
[----:B------:R-:W0:Y:S01]  /*0000*/  LDC R1, c[0x0][0x37c] ;  /* 0x0000df00ff017b82 */ /* 0x000e220000000800 */
[----:B------:R-:W1:Y:S07]  /*0010*/  S2R R0, SR_TID.X ;  /* 0x0000000000007919 */ /* 0x000e6e0000002100 */
[----:B------:R-:W1:Y:S01]  /*0020*/  S2UR UR4, SR_CTAID.X ;  /* 0x00000000000479c3 */ /* 0x000e620000002500 */
[----:B------:R-:W2:Y:S01]  /*0030*/  LDCU UR5, c[0x0][0x7bc] ;  /* 0x0000f780ff0577ac */ /* 0x000ea20008000800 */
[----:B0-----:R-:W-:-:S06]  /*0040*/  VIADD R1, R1, 0xfffffff0 ;  /* 0xfffffff001017836 */ /* 0x001fcc0000000000 */
[----:B------:R-:W1:Y:S02]  /*0050*/  LDC R5, c[0x0][0x360] ;  /* 0x0000d800ff057b82 */ /* 0x000e640000000800 */
[----:B-1----:R-:W-:-:S05]  /*0060*/  IMAD R0, R5, UR4, R0 ;  /* 0x0000000405007c24 */ /* 0x002fca000f8e0200 */
[----:B--2---:R-:W-:-:S13]  /*0070*/  ISETP.GE.AND P0, PT, R0, UR5, PT ;  /* 0x0000000500007c0c */ /* 0x004fda000bf06270 */
        /* <DEDUP_REMOVED lines=11> */
[----:B------:R-:W0:Y:S04]  /*0130*/  LDCU UR10, c[0x0][0x5a0] ;  /* 0x0000b400ff0a77ac */ /* 0x000e280008000800 */
[----:B------:R-:W-:Y:S01]  /*0140*/  IMAD.MOV.U32 R6, RZ, RZ, R2 ;  /* 0x000000ffff067224 */ /* 0x000fe200078e0002 */
[----:B------:R-:W2:Y:S03]  /*0150*/  LDCU UR11, c[0x0][0x59c] ;  /* 0x0000b380ff0b77ac */ /* 0x000ea60008000800 */
[----:B------:R-:W5:Y:S01]  /*0160*/  I2F.RP R4, R6 ;  /* 0x0000000600047306 */ /* 0x000f620000209400 */
[----:B------:R-:W0:Y:S01]  /*0170*/  LDCU UR12, c[0x0][0x3f0] ;  /* 0x00007e00ff0c77ac */ /* 0x000e220008000800 */
[----:B------:R-:W0:Y:S01]  /*0180*/  LDCU UR13, c[0x0][0x3ec] ;  /* 0x00007d80ff0d77ac */ /* 0x000e220008000800 */
[----:B------:R-:W0:Y:S01]  /*0190*/  LDCU UR14, c[0x0][0x4c8] ;  /* 0x00009900ff0e77ac */ /* 0x000e220008000800 */
[----:B------:R-:W0:Y:S04]  /*01a0*/  LDCU UR15, c[0x0][0x4c4] ;  /* 0x00009880ff0f77ac */ /* 0x000e280008000800 */
[----:B-----5:R-:W5:Y:S01]  /*01b0*/  MUFU.RCP R4, R4 ;  /* 0x0000000400047308 */ /* 0x020f620000001000 */
[----:B------:R-:W0:Y:S01]  /*01c0*/  LDCU UR16, c[0x0][0x678] ;  /* 0x0000cf00ff1077ac */ /* 0x000e220008000800 */
[----:B------:R-:W0:Y:S01]  /*01d0*/  LDCU UR17, c[0x0][0x674] ;  /* 0x0000ce80ff1177ac */ /* 0x000e220008000800 */
[----:B-----5:R-:W-:-:S05]  /*01e0*/  IADD3 R2, PT, PT, R4, 0xffffffe, RZ ;  /* 0x0ffffffe04027810 */ /* 0x020fca0007ffe0ff */
[----:B------:R5:W1:Y:S02]  /*01f0*/  F2I.FTZ.U32.TRUNC.NTZ R3, R2 ;  /* 0x0000000200037305 */ /* 0x000a64000021f000 */
[----:B-----5:R-:W-:Y:S02]  /*0200*/  HFMA2 R2, -RZ, RZ, 0, 0 ;  /* 0x00000000ff027431 */ /* 0x020fe400000001ff */
[----:B-1----:R-:W-:-:S04]  /*0210*/  IMAD.MOV R29, RZ, RZ, -R3 ;  /* 0x000000ffff1d7224 */ /* 0x002fc800078e0a03 */
[----:B------:R-:W-:-:S04]  /*0220*/  IMAD R29, R29, R6, RZ ;  /* 0x000000061d1d7224 */ /* 0x000fc800078e02ff */
[----:B------:R-:W-:-:S04]  /*0230*/  IMAD.HI.U32 R29, R3, R29, R2 ;  /* 0x0000001d031d7227 */ /* 0x000fc800078e0002 */
[----:B------:R-:W-:Y:S02]  /*0240*/  IMAD R3, R5, UR4, RZ ;  /* 0x0000000405037c24 */ /* 0x000fe4000f8e02ff */
[----:B------:R-:W-:Y:S01]  /*0250*/  IMAD.MOV.U32 R2, RZ, RZ, R0 ;  /* 0x000000ffff027224 */ /* 0x000fe200078e0000 */
[----:B------:R-:W-:Y:S02]  /*0260*/  LOP3.LUT R0, RZ, UR5, RZ, 0x33, !PT ;  /* 0x00000005ff007c12 */ /* 0x000fe4000f8e33ff */
[----:B0-234-:R1:W-:Y:S05]  /*0270*/  STL [R1], R3 ;  /* 0x0000000301007387 */ /* 0x01d3ea0000100800 */
.L_x_220:
[----:B------:R-:W0:Y:S01]  /*0280*/  LDC R24, c[0x0][0x7b8] ;  /* 0x0001ee00ff187b82 */ /* 0x000e220000000800 */
[----:B------:R-:W-:Y:S01]  /*0290*/  IABS R28, R2 ;  /* 0x00000002001c7213 */ /* 0x000fe20000000000 */
[----:B------:R-:W2:Y:S04]  /*02a0*/  LDCU UR4, c[0x0][0x614] ;  /* 0x0000c280ff0477ac */ /* 0x000ea80008000800 */
[----:B------:R-:W-:Y:S01]  /*02b0*/  IMAD.HI.U32 R0, R29, R28, RZ ;  /* 0x0000001c1d007227 */ /* 0x000fe200078e00ff */
[----:B------:R3:W-:Y:S01]  /*02c0*/  STL.64 [R1+0x8], R28 ;  /* 0x0000081c01007387 */ /* 0x0007e20000100a00 */
[----:B------:R-:W4:Y:S03]  /*02d0*/  LDC R7, c[0x0][0x7b8] ;  /* 0x0001ee00ff077b82 */ /* 0x000f260000000800 */
[----:B-1----:R-:W-:-:S05]  /*02e0*/  IADD3 R3, PT, PT, -R0, RZ, RZ ;  /* 0x000000ff00037210 */ /* 0x002fca0007ffe1ff */
[----:B------:R-:W1:Y:S01]  /*02f0*/  LDC R5, c[0x0][0x6ec] ;  /* 0x0001bb00ff057b82 */ /* 0x000e620000000800 */
[----:B0-----:R-:W-:-:S07]  /*0300*/  IABS R10, R24 ;  /* 0x00000018000a7213 */ /* 0x001fce0000000000 */
[----:B------:R-:W0:Y:S01]  /*0310*/  LDC R9, c[0x0][0x53c] ;  /* 0x00014f00ff097b82 */ /* 0x000e220000000800 */
[----:B------:R-:W-:Y:S01]  /*0320*/  IMAD R3, R10, R3, R28 ;  /* 0x000000030a037224 */ /* 0x000fe200078e021c */
[----:B----4-:R-:W-:-:S06]  /*0330*/  IABS R7, R7 ;  /* 0x0000000700077213 */ /* 0x010fcc0000000000 */
[----:B---3--:R-:W3:Y:S01]  /*0340*/  LDC R29, c[0x0][0x38c] ;  /* 0x0000e300ff1d7b82 */ /* 0x008ee20000000800 */
[----:B------:R-:W-:Y:S02]  /*0350*/  ISETP.GT.U32.AND P2, PT, R7, R3, PT ;  /* 0x000000030700720c */ /* 0x000fe40003f44070 */
[----:B-1----:R-:W-:-:S04]  /*0360*/  IABS R6, R5 ;  /* 0x0000000500067213 */ /* 0x002fc80000000000 */
[----:B------:R-:W1:Y:S07]  /*0370*/  I2F.RP R4, R6 ;  /* 0x0000000600047306 */ /* 0x000e6e0000209400 */
[----:B------:R-:W-:Y:S01]  /*0380*/  @!P2 IMAD.IADD R3, R3, 0x1, -R10 ;  /* 0x000000010303a824 */ /* 0x000fe200078e0a0a */
[----:B------:R-:W-:Y:S02]  /*0390*/  @!P2 IADD3 R0, PT, PT, R0, 0x1, RZ ;  /* 0x000000010000a810 */ /* 0x000fe40007ffe0ff */
[----:B0-----:R-:W-:-:S02]  /*03a0*/  IABS R21, R9 ;  /* 0x0000000900157213 */ /* 0x001fc40000000000 */
[----:B------:R-:W-:Y:S02]  /*03b0*/  ISETP.GE.U32.AND P1, PT, R3, R7, PT ;  /* 0x000000070300720c */ /* 0x000fe40003f26070 */
[----:B------:R-:W-:Y:S01]  /*03c0*/  LOP3.LUT R3, R2, R24, RZ, 0x3c, !PT ;  /* 0x0000001802037212 */ /* 0x000fe200078e3cff */
[----:B------:R-:W0:Y:S01]  /*03d0*/  I2F.RP R8, R21 ;  /* 0x0000001500087306 */ /* 0x000e220000209400 */
[----:B------:R-:W-:Y:S02]  /*03e0*/  ISETP.NE.AND P2, PT, R24, RZ, PT ;  /* 0x000000ff1800720c */ /* 0x000fe40003f45270 */
[----:B------:R-:W-:-:S05]  /*03f0*/  ISETP.GE.AND P3, PT, R3, RZ, PT ;  /* 0x000000ff0300720c */ /* 0x000fca0003f66270 */
[----:B-1----:R-:W1:Y:S02]  /*0400*/  MUFU.RCP R4, R4 ;  /* 0x0000000400047308 */ /* 0x002e640000001000 */
[----:B------:R-:W-:-:S06]  /*0410*/  @P1 VIADD R0, R0, 0x1 ;  /* 0x0000000100001836 */ /* 0x000fcc0000000000 */
[----:B------:R-:W-:Y:S01]  /*0420*/  @!P3 IMAD.MOV R0, RZ, RZ, -R0 ;  /* 0x000000ffff00b224 */ /* 0x000fe200078e0a00 */
[-C--:B------:R-:W-:Y:S01]  /*0430*/  @!P2 LOP3.LUT R0, RZ, R24.reuse, RZ, 0x33, !PT ;  /* 0x00000018ff00a212 */ /* 0x080fe200078e33ff */
[----:B0-----:R-:W0:Y:S04]  /*0440*/  MUFU.RCP R8, R8 ;  /* 0x0000000800087308 */ /* 0x001e280000001000 */
[----:B------:R-:W-:Y:S01]  /*0450*/  IMAD R7, R0, R24, RZ ;  /* 0x0000001800077224 */ /* 0x000fe200078e02ff */
[----:B-1----:R-:W-:-:S04]  /*0460*/  IADD3 R16, PT, PT, R4, 0xffffffe, RZ ;  /* 0x0ffffffe04107810 */ /* 0x002fc80007ffe0ff */
[C---:B------:R-:W-:Y:S01]  /*0470*/  IADD3 R0, PT, PT, -R7.reuse, R2, RZ ;  /* 0x0000000207007210 */ /* 0x040fe20007ffe1ff */
[----:B------:R1:W4:Y:S04]  /*0480*/  F2I.FTZ.U32.TRUNC.NTZ R17, R16 ;  /* 0x0000001000117305 */ /* 0x000328000021f000 */
[----:B------:R-:W-:Y:S02]  /*0490*/  IMAD R12, R7, 0x5, R0 ;  /* 0x00000005070c7824 */ /* 0x000fe400078e0200 */
[----:B0-----:R-:W-:Y:S02]  /*04a0*/  VIADD R14, R8, 0xffffffe ;  /* 0x0ffffffe080e7836 */ /* 0x001fe40000000000 */
[----:B------:R-:W-:Y:S01]  /*04b0*/  IMAD.IADD R11, R12, 0x1, R24 ;  /* 0x000000010c0b7824 */ /* 0x000fe200078e0218 */
[----:B-1----:R-:W-:Y:S01]  /*04c0*/  MOV R16, RZ ;  /* 0x000000ff00107202 */ /* 0x002fe20000000f00 */
[----:B------:R-:W0:Y:S03]  /*04d0*/  F2I.FTZ.U32.TRUNC.NTZ R15, R14 ;  /* 0x0000000e000f7305 */ /* 0x000e26000021f000 */
[----:B------:R-:W-:-:S02]  /*04e0*/  IABS R8, R11 ;  /* 0x0000000b00087213 */ /* 0x000fc40000000000 */
[----:B----4-:R-:W-:-:S05]  /*04f0*/  IADD3 R3, PT, PT, RZ, -R17, RZ ;  /* 0x80000011ff037210 */ /* 0x010fca0007ffe0ff */
[----:B------:R-:W-:-:S04]  /*0500*/  IMAD R3, R3, R6, RZ ;  /* 0x0000000603037224 */ /* 0x000fc800078e02ff */
[----:B------:R-:W-:Y:S01]  /*0510*/  IMAD.HI.U32 R4, R17, R3, R16 ;  /* 0x0000000311047227 */ /* 0x000fe200078e0010 */
[----:B------:R-:W-:-:S03]  /*0520*/  IADD3 R17, PT, PT, R11, R24, RZ ;  /* 0x000000180b117210 */ /* 0x000fc60007ffe0ff */
[----:B------:R-:W-:Y:S01]  /*0530*/  IMAD.MOV.U32 R3, RZ, RZ, R8 ;  /* 0x000000ffff037224 */ /* 0x000fe200078e0008 */
[C---:B------:R-:W-:Y:S01]  /*0540*/  IADD3 R10, PT, PT, R17.reuse, R24, RZ ;  /* 0x00000018110a7210 */ /* 0x040fe20007ffe0ff */
[----:B0-----:R-:W-:Y:S01]  /*0550*/  IMAD.MOV R14, RZ, RZ, -R15 ;  /* 0x000000ffff0e7224 */ /* 0x001fe200078e0a0f */
[----:B------:R-:W-:Y:S01]  /*0560*/  IABS R13, R17 ;  /* 0x00000011000d7213 */ /* 0x000fe20000000000 */
[----:B------:R-:W-:Y:S01]  /*0570*/  IMAD.HI.U32 R19, R4, R3, RZ ;  /* 0x0000000304137227 */ /* 0x000fe200078e00ff */
[----:B------:R-:W-:Y:S02]  /*0580*/  IABS R23, R10 ;  /* 0x0000000a00177213 */ /* 0x000fe40000000000 */
[----:B------:R-:W-:Y:S01]  /*0590*/  LOP3.LUT R22, R17, R5, RZ, 0x3c, !PT ;  /* 0x0000000511167212 */ /* 0x000fe200078e3cff */
[----:B------:R-:W-:Y:S02]  /*05a0*/  IMAD.MOV R8, RZ, RZ, -R19 ;  /* 0x000000ffff087224 */ /* 0x000fe400078e0a13 */
[----:B------:R-:W-:Y:S01]  /*05b0*/  IMAD R25, R14, R21, RZ ;  /* 0x000000150e197224 */ /* 0x000fe200078e02ff */
[----:B------:R-:W-:Y:S01]  /*05c0*/  MOV R14, RZ ;  /* 0x000000ff000e7202 */ /* 0x000fe20000000f00 */
[----:B------:R-:W-:-:S02]  /*05d0*/  IMAD R3, R6, R8, R3 ;  /* 0x0000000806037224 */ /* 0x000fc400078e0203 */
[----:B------:R-:W-:-:S03]  /*05e0*/  IMAD.HI.U32 R20, R4, R13, RZ ;  /* 0x0000000d04147227 */ /* 0x000fc600078e00ff */
[----:B------:R-:W-:Y:S01]  /*05f0*/  ISETP.GT.U32.AND P1, PT, R6, R3, PT ;  /* 0x000000030600720c */ /* 0x000fe20003f24070 */
[----:B------:R-:W-:-:S04]  /*0600*/  IMAD.HI.U32 R18, R4, R23, RZ ;  /* 0x0000001704127227 */ /* 0x000fc800078e00ff */
[----:B------:R-:W-:Y:S01]  /*0610*/  IMAD.HI.U32 R15, R15, R25, R14 ;  /* 0x000000190f0f7227 */ /* 0x000fe200078e000e */
[----:B------:R-:W-:-:S03]  /*0620*/  IADD3 R14, PT, PT, -R18, RZ, RZ ;  /* 0x000000ff120e7210 */ /* 0x000fc60007ffe1ff */
[----:B------:R-:W-:-:S04]  /*0630*/  IMAD.MOV R8, RZ, RZ, -R20 ;  /* 0x000000ffff087224 */ /* 0x000fc800078e0a14 */
[----:B------:R-:W-:Y:S02]  /*0640*/  IMAD R13, R6, R8, R13 ;  /* 0x00000008060d7224 */ /* 0x000fe400078e020d */
[----:B------:R-:W-:-:S03]  /*0650*/  IMAD.HI.U32 R8, R15, R28, RZ ;  /* 0x0000001c0f087227 */ /* 0x000fc600078e00ff */
[----:B------:R-:W-:Y:S01]  /*0660*/  ISETP.GT.U32.AND P5, PT, R6, R13, PT ;  /* 0x0000000d0600720c */ /* 0x000fe20003fa4070 */
[----:B------:R-:W-:Y:S01]  /*0670*/  @!P1 IMAD.IADD R3, R3, 0x1, -R6 ;  /* 0x0000000103039824 */ /* 0x000fe200078e0a06 */
[----:B------:R-:W-:Y:S01]  /*0680*/  IADD3 R16, PT, PT, -R8, RZ, RZ ;  /* 0x000000ff08107210 */ /* 0x000fe20007ffe1ff */
[C---:B------:R-:W-:Y:S01]  /*0690*/  IMAD R15, R6.reuse, R14, R23 ;  /* 0x0000000e060f7224 */ /* 0x040fe200078e0217 */
[----:B------:R-:W-:Y:S01]  /*06a0*/  IABS R23, R12 ;  /* 0x0000000c00177213 */ /* 0x000fe20000000000 */
[----:B------:R-:W-:Y:S01]  /*06b0*/  @!P1 VIADD R19, R19, 0x1 ;  /* 0x0000000113139836 */ /* 0x000fe20000000000 */
[----:B------:R-:W-:Y:S01]  /*06c0*/  ISETP.GE.U32.AND P3, PT, R3, R6, PT ;  /* 0x000000060300720c */ /* 0x000fe20003f66070 */
[----:B------:R-:W-:Y:S01]  /*06d0*/  IMAD R16, R21, R16, R28 ;  /* 0x0000001015107224 */ /* 0x000fe200078e021c */
[----:B------:R-:W-:Y:S02]  /*06e0*/  LOP3.LUT R3, R11, R5, RZ, 0x3c, !PT ;  /* 0x000000050b037212 */ /* 0x000fe400078e3cff */
[----:B------:R-:W-:-:S02]  /*06f0*/  ISETP.GT.U32.AND P2, PT, R6, R15, PT ;  /* 0x0000000f0600720c */ /* 0x000fc40003f44070 */
[----:B------:R-:W-:Y:S01]  /*0700*/  ISETP.GE.AND P4, PT, R3, RZ, PT ;  /* 0x000000ff0300720c */ /* 0x000fe20003f86270 */
[----:B------:R-:W-:Y:S01]  /*0710*/  IMAD.HI.U32 R3, R4, R23, RZ ;  /* 0x0000001704037227 */ /* 0x000fe200078e00ff */
[----:B------:R-:W-:Y:S02]  /*0720*/  @!P5 IADD3 R13, PT, PT, R13, -R6, RZ ;  /* 0x800000060d0dd210 */ /* 0x000fe40007ffe0ff */
[----:B------:R-:W-:Y:S01]  /*0730*/  ISETP.GT.U32.AND P1, PT, R21, R16, PT ;  /* 0x000000101500720c */ /* 0x000fe20003f24070 */
[----:B------:R-:W-:Y:S01]  /*0740*/  @!P5 VIADD R20, R20, 0x1 ;  /* 0x000000011414d836 */ /* 0x000fe20000000000 */
[----:B------:R-:W-:Y:S01]  /*0750*/  IADD3 R14, PT, PT, -R3, RZ, RZ ;  /* 0x000000ff030e7210 */ /* 0x000fe20007ffe1ff */
[----:B------:R-:W-:Y:S01]  /*0760*/  @P3 VIADD R19, R19, 0x1 ;  /* 0x0000000113133836 */ /* 0x000fe20000000000 */
[----:B------:R-:W-:Y:S02]  /*0770*/  ISETP.GE.U32.AND P6, PT, R13, R6, PT ;  /* 0x000000060d00720c */ /* 0x000fe40003fc6070 */
[----:B------:R-:W-:Y:S01]  /*0780*/  ISETP.GE.AND P3, PT, R22, RZ, PT ;  /* 0x000000ff1600720c */ /* 0x000fe20003f66270 */
[----:B------:R-:W-:Y:S01]  /*0790*/  @!P2 IMAD.IADD R15, R15, 0x1, -R6 ;  /* 0x000000010f0fa824 */ /* 0x000fe200078e0a06 */
[----:B------:R-:W-:Y:S01]  /*07a0*/  LOP3.LUT R22, R2, R9, RZ, 0x3c, !PT ;  /* 0x0000000902167212 */ /* 0x000fe200078e3cff */
[----:B------:R-:W-:Y:S01]  /*07b0*/  IMAD R13, R6, R14, R23 ;  /* 0x0000000e060d7224 */ /* 0x000fe200078e0217 */
[----:B------:R-:W-:Y:S01]  /*07c0*/  @!P4 IADD3 R19, PT, PT, -R19, RZ, RZ ;  /* 0x000000ff1313c210 */ /* 0x000fe20007ffe1ff */
[----:B------:R-:W-:Y:S01]  /*07d0*/  @!P2 VIADD R18, R18, 0x1 ;  /* 0x000000011212a836 */ /* 0x000fe20000000000 */
[----:B------:R-:W-:Y:S01]  /*07e0*/  ISETP.GE.U32.AND P4, PT, R15, R6, PT ;  /* 0x000000060f00720c */ /* 0x000fe20003f86070 */
[----:B------:R-:W-:Y:S01]  /*07f0*/  @!P1 VIADD R8, R8, 0x1 ;  /* 0x0000000108089836 */ /* 0x000fe20000000000 */
[----:B------:R-:W-:-:S02]  /*0800*/  LOP3.LUT R14, R10, R5, RZ, 0x3c, !PT ;  /* 0x000000050a0e7212 */ /* 0x000fc400078e3cff */
[-C--:B------:R-:W-:Y:S02]  /*0810*/  @!P1 IADD3 R16, PT, PT, R16, -R21.reuse, RZ ;  /* 0x8000001510109210 */ /* 0x080fe40007ffe0ff */
[----:B------:R-:W-:Y:S01]  /*0820*/  ISETP.GE.AND P5, PT, R14, RZ, PT ;  /* 0x000000ff0e00720c */ /* 0x000fe20003fa6270 */
[----:B------:R-:W-:Y:S01]  /*0830*/  IMAD.IADD R14, R10, 0x1, R24 ;  /* 0x000000010a0e7824 */ /* 0x000fe200078e0218 */
[----:B------:R-:W-:Y:S02]  /*0840*/  @P6 IADD3 R20, PT, PT, R20, 0x1, RZ ;  /* 0x0000000114146810 */ /* 0x000fe40007ffe0ff */
[----:B------:R-:W-:Y:S02]  /*0850*/  ISETP.GE.U32.AND P6, PT, R16, R21, PT ;  /* 0x000000151000720c */ /* 0x000fe40003fc6070 */
[----:B------:R-:W-:Y:S01]  /*0860*/  IABS R15, R14 ;  /* 0x0000000e000f7213 */ /* 0x000fe20000000000 */
[----:B------:R-:W-:Y:S01]  /*0870*/  @!P3 IMAD.MOV R20, RZ, RZ, -R20 ;  /* 0x000000ffff14b224 */ /* 0x000fe200078e0a14 */
[----:B------:R-:W-:-:S02]  /*0880*/  @P4 IADD3 R18, PT, PT, R18, 0x1, RZ ;  /* 0x0000000112124810 */ /* 0x000fc40007ffe0ff */
[----:B------:R-:W-:Y:S01]  /*0890*/  ISETP.NE.AND P4, PT, R5, RZ, PT ;  /* 0x000000ff0500720c */ /* 0x000fe20003f85270 */
[----:B------:R-:W-:Y:S01]  /*08a0*/  IMAD.HI.U32 R4, R4, R15, RZ ;  /* 0x0000000f04047227 */ /* 0x000fe200078e00ff */
[----:B------:R-:W-:Y:S02]  /*08b0*/  LOP3.LUT R16, RZ, R5, RZ, 0x33, !PT ;  /* 0x00000005ff107212 */ /* 0x000fe400078e33ff */
[----:B------:R-:W-:Y:S01]  /*08c0*/  ISETP.GE.AND P2, PT, R22, RZ, PT ;  /* 0x000000ff1600720c */ /* 0x000fe20003f46270 */
[----:B------:R-:W-:Y:S01]  /*08d0*/  @!P5 IMAD.MOV R18, RZ, RZ, -R18 ;  /* 0x000000ffff12d224 */ /* 0x000fe200078e0a12 */
[----:B------:R-:W-:Y:S01]  /*08e0*/  ISETP.NE.AND P1, PT, R9, RZ, PT ;  /* 0x000000ff0900720c */ /* 0x000fe20003f25270 */
[----:B------:R-:W0:Y:S01]  /*08f0*/  LDC.64 R22, c[0x0][0x6e0] ;  /* 0x0001b800ff167b82 */ /* 0x000e220000000a00 */
[----:B------:R-:W-:Y:S02]  /*0900*/  SEL R19, R16, R19, !P4 ;  /* 0x0000001310137207 */ /* 0x000fe40006000000 */
[----:B------:R-:W-:-:S02]  /*0910*/  IADD3 R26, PT, PT, -R4, RZ, RZ ;  /* 0x000000ff041a7210 */ /* 0x000fc40007ffe1ff */
[----:B------:R-:W-:Y:S02]  /*0920*/  IADD3 R21, PT, PT, -R19, RZ, RZ ;  /* 0x000000ff13157210 */ /* 0x000fe40007ffe1ff */
[----:B------:R-:W-:Y:S01]  /*0930*/  SEL R18, R16, R18, !P4 ;  /* 0x0000001210127207 */ /* 0x000fe20006000000 */
[----:B------:R-:W-:Y:S01]  /*0940*/  IMAD R15, R6, R26, R15 ;  /* 0x0000001a060f7224 */ /* 0x000fe200078e020f */
[----:B------:R-:W-:Y:S01]  /*0950*/  @P6 IADD3 R8, PT, PT, R8, 0x1, RZ ;  /* 0x0000000108086810 */ /* 0x000fe20007ffe0ff */
[----:B------:R-:W-:Y:S01]  /*0960*/  IMAD R21, R5, R21, R11 ;  /* 0x0000001505157224 */ /* 0x000fe200078e020b */
[----:B------:R-:W1:Y:S01]  /*0970*/  LDC.64 R26, c[0x0][0x530] ;  /* 0x00014c00ff1a7b82 */ /* 0x000e620000000a00 */
[----:B------:R-:W-:Y:S01]  /*0980*/  SEL R20, R16, R20, !P4 ;  /* 0x0000001410147207 */ /* 0x000fe20006000000 */
[----:B------:R-:W-:Y:S01]  /*0990*/  IMAD.MOV R11, RZ, RZ, -R18 ;  /* 0x000000ffff0b7224 */ /* 0x000fe200078e0a12 */
[----:B------:R-:W-:Y:S01]  /*09a0*/  @!P2 IADD3 R8, PT, PT, -R8, RZ, RZ ;  /* 0x000000ff0808a210 */ /* 0x000fe20007ffe1ff */
[----:B------:R-:W-:Y:S01]  /*09b0*/  IMAD R21, R21, UR8, RZ ;  /* 0x0000000815157c24 */ /* 0x000fe2000f8e02ff */
[----:B------:R-:W-:Y:S01]  /*09c0*/  @!P1 LOP3.LUT R8, RZ, R9, RZ, 0x33, !PT ;  /* 0x00000009ff089212 */ /* 0x000fe200078e33ff */
[----:B------:R-:W-:Y:S01]  /*09d0*/  IMAD R11, R5, R11, R10 ;  /* 0x0000000b050b7224 */ /* 0x000fe200078e020a */
[----:B------:R-:W-:Y:S01]  /*09e0*/  ISETP.GT.U32.AND P6, PT, R6, R13, PT ;  /* 0x0000000d0600720c */ /* 0x000fe20003fc4070 */
[----:B------:R-:W-:Y:S01]  /*09f0*/  IMAD.MOV R25, RZ, RZ, -R20 ;  /* 0x000000ffff197224 */ /* 0x000fe200078e0a14 */
[----:B------:R-:W-:-:S02]  /*0a00*/  IADD3 R10, PT, PT, -R8, RZ, RZ ;  /* 0x000000ff080a7210 */ /* 0x000fc40007ffe1ff */
[----:B------:R-:W-:Y:S01]  /*0a10*/  ISETP.GT.U32.AND P5, PT, R6, R15, PT ;  /* 0x0000000f0600720c */ /* 0x000fe20003fa4070 */
[----:B------:R-:W-:Y:S02]  /*0a20*/  IMAD R25, R5, R25, R17 ;  /* 0x0000001905197224 */ /* 0x000fe400078e0211 */
[----:B------:R-:W-:Y:S02]  /*0a30*/  IMAD R9, R9, R10, R2 ;  /* 0x0000000a09097224 */ /* 0x000fe400078e0202 */
[----:B------:R-:W-:Y:S02]  /*0a40*/  IMAD R10, R19, UR9, R21 ;  /* 0x00000009130a7c24 */ /* 0x000fe4000f8e0215 */
[----:B------:R-:W-:Y:S02]  /*0a50*/  IMAD R25, R25, UR8, RZ ;  /* 0x0000000819197c24 */ /* 0x000fe4000f8e02ff */
[----:B------:R-:W-:Y:S02]  /*0a60*/  IMAD R17, R11, UR8, RZ ;  /* 0x000000080b117c24 */ /* 0x000fe4000f8e02ff */
[----:B------:R-:W-:-:S02]  /*0a70*/  IMAD R9, R9, UR10, RZ ;  /* 0x0000000a09097c24 */ /* 0x000fc4000f8e02ff */
[----:B0-----:R-:W-:-:S04]  /*0a80*/  IMAD.WIDE R10, R10, 0x8, R22 ;  /* 0x000000080a0a7825 */ /* 0x001fc800078e0216 */
[----:B------:R-:W-:Y:S02]  /*0a90*/  IMAD R20, R20, UR9, R25 ;  /* 0x0000000914147c24 */ /* 0x000fe4000f8e0219 */
[----:B------:R-:W-:Y:S01]  /*0aa0*/  IMAD R18, R18, UR9, R17 ;  /* 0x0000000912127c24 */ /* 0x000fe2000f8e0211 */
[----:B------:R-:W4:Y:S01]  /*0ab0*/  LDG.E.64 R10, desc[UR6][R10.64] ;  /* 0x000000060a0a7981 */ /* 0x000f22000c1e1b00 */
[----:B------:R-:W-:Y:S02]  /*0ac0*/  IMAD R8, R8, UR11, R9 ;  /* 0x0000000b08087c24 */ /* 0x000fe4000f8e0209 */
[----:B------:R-:W-:-:S04]  /*0ad0*/  IMAD.WIDE R20, R20, 0x8, R22 ;  /* 0x0000000814147825 */ /* 0x000fc800078e0216 */
[----:B------:R-:W-:Y:S02]  /*0ae0*/  IMAD.WIDE R18, R18, 0x8, R22 ;  /* 0x0000000812127825 */ /* 0x000fe400078e0216 */
[----:B------:R-:W5:Y:S02]  /*0af0*/  LDG.E.64 R20, desc[UR6][R20.64] ;  /* 0x0000000614147981 */ /* 0x000f64000c1e1b00 */
[----:B-1----:R-:W-:Y:S02]  /*0b00*/  IMAD.WIDE R8, R8, 0x8, R26 ;  /* 0x0000000808087825 */ /* 0x002fe400078e021a */
[----:B------:R-:W5:Y:S04]  /*0b10*/  LDG.E.64 R18, desc[UR6][R18.64] ;  /* 0x0000000612127981 */ /* 0x000f68000c1e1b00 */
[----:B------:R-:W2:Y:S01]  /*0b20*/  LDG.E.64 R8, desc[UR6][R8.64] ;  /* 0x0000000608087981 */ /* 0x000ea2000c1e1b00 */
[----:B------:R-:W-:Y:S01]  /*0b30*/  @!P6 IMAD.IADD R13, R13, 0x1, -R6 ;  /* 0x000000010d0de824 */ /* 0x000fe200078e0a06 */
[----:B------:R-:W-:-:S04]  /*0b40*/  @!P5 IADD3 R15, PT, PT, R15, -R6, RZ ;  /* 0x800000060f0fd210 */ /* 0x000fc80007ffe0ff */
[-C--:B------:R-:W-:Y:S02]  /*0b50*/  ISETP.GE.U32.AND P3, PT, R13, R6.reuse, PT ;  /* 0x000000060d00720c */ /* 0x080fe40003f66070 */
[----:B------:R-:W-:Y:S02]  /*0b60*/  ISETP.GE.U32.AND P2, PT, R15, R6, PT ;  /* 0x000000060f00720c */ /* 0x000fe40003f46070 */
[-C--:B------:R-:W-:Y:S02]  /*0b70*/  LOP3.LUT R6, R12, R5.reuse, RZ, 0x3c, !PT ;  /* 0x000000050c067212 */ /* 0x080fe400078e3cff */
[----:B------:R-:W-:Y:S01]  /*0b80*/  LOP3.LUT R13, R14, R5, RZ, 0x3c, !PT ;  /* 0x000000050e0d7212 */ /* 0x000fe200078e3cff */
[----:B------:R-:W-:Y:S01]  /*0b90*/  @!P6 VIADD R3, R3, 0x1 ;  /* 0x000000010303e836 */ /* 0x000fe20000000000 */
[----:B------:R-:W-:Y:S02]  /*0ba0*/  ISETP.GE.AND P1, PT, R6, RZ, PT ;  /* 0x000000ff0600720c */ /* 0x000fe40003f26270 */
[----:B------:R-:W-:-:S02]  /*0bb0*/  ISETP.GE.AND P6, PT, R13, RZ, PT ;  /* 0x000000ff0d00720c */ /* 0x000fc40003fc6270 */
[----:B------:R-:W-:Y:S01]  /*0bc0*/  @!P5 IADD3 R4, PT, PT, R4, 0x1, RZ ;  /* 0x000000010404d810 */ /* 0x000fe20007ffe0ff */
[----:B------:R-:W-:-:S03]  /*0bd0*/  @P3 VIADD R3, R3, 0x1 ;  /* 0x0000000103033836 */ /* 0x000fc60000000000 */
[----:B------:R-:W-:-:S05]  /*0be0*/  @P2 IADD3 R4, PT, PT, R4, 0x1, RZ ;  /* 0x0000000104042810 */ /* 0x000fca0007ffe0ff */
[----:B------:R-:W-:Y:S02]  /*0bf0*/  @!P1 IMAD.MOV R3, RZ, RZ, -R3 ;  /* 0x000000ffff039224 */ /* 0x000fe400078e0a03 */
[----:B------:R-:W-:-:S03]  /*0c00*/  @!P6 IADD3 R4, PT, PT, -R4, RZ, RZ ;  /* 0x000000ff0404e210 */ /* 0x000fc60007ffe1ff */
[C---:B------:R-:W-:Y:S02]  /*0c10*/  SEL R3, R16.reuse, R3, !P4 ;  /* 0x0000000310037207 */ /* 0x040fe40006000000 */
[----:B------:R-:W-:-:S03]  /*0c20*/  SEL R16, R16, R4, !P4 ;  /* 0x0000000410107207 */ /* 0x000fc60006000000 */
[----:B------:R-:W-:Y:S01]  /*0c30*/  IMAD.MOV R4, RZ, RZ, -R3 ;  /* 0x000000ffff047224 */ /* 0x000fe200078e0a03 */
[----:B------:R-:W-:-:S03]  /*0c40*/  IADD3 R6, PT, PT, -R16, RZ, RZ ;  /* 0x000000ff10067210 */ /* 0x000fc60007ffe1ff */
[C---:B------:R-:W-:Y:S02]  /*0c50*/  IMAD R12, R5.reuse, R4, R12 ;  /* 0x00000004050c7224 */ /* 0x040fe400078e020c */
[----:B------:R-:W-:Y:S02]  /*0c60*/  IMAD R5, R5, R6, R14 ;  /* 0x0000000605057224 */ /* 0x000fe400078e020e */
[----:B------:R-:W-:Y:S02]  /*0c70*/  IMAD R12, R12, UR8, RZ ;  /* 0x000000080c0c7c24 */ /* 0x000fe4000f8e02ff */
[----:B------:R-:W-:Y:S02]  /*0c80*/  IMAD R5, R5, UR8, RZ ;  /* 0x0000000805057c24 */ /* 0x000fe4000f8e02ff */
[----:B------:R-:W-:Y:S02]  /*0c90*/  IMAD R13, R3, UR9, R12 ;  /* 0x00000009030d7c24 */ /* 0x000fe4000f8e020c */
[----:B------:R-:W-:-:S02]  /*0ca0*/  IMAD R5, R16, UR9, R5 ;  /* 0x0000000910057c24 */ /* 0x000fc4000f8e0205 */
[----:B------:R-:W-:-:S04]  /*0cb0*/  IMAD.WIDE R12, R13, 0x8, R22 ;  /* 0x000000080d0c7825 */ /* 0x000fc800078e0216 */
[----:B------:R-:W-:Y:S02]  /*0cc0*/  IMAD.WIDE R14, R5, 0x8, R22 ;  /* 0x00000008050e7825 */ /* 0x000fe400078e0216 */
[----:B------:R-:W2:Y:S04]  /*0cd0*/  LDG.E.64 R12, desc[UR6][R12.64] ;  /* 0x000000060c0c7981 */ /* 0x000ea8000c1e1b00 */
[----:B------:R-:W2:Y:S01]  /*0ce0*/  LDG.E.64 R14, desc[UR6][R14.64] ;  /* 0x000000060e0e7981 */ /* 0x000ea2000c1e1b00 */
[----:B---3--:R-:W-:-:S04]  /*0cf0*/  IABS R25, R29 ;  /* 0x0000001d00197213 */ /* 0x008fc80000000000 */
[----:B------:R-:W0:Y:S08]  /*0d00*/  I2F.RP R6, R25 ;  /* 0x0000001900067306 */ /* 0x000e300000209400 */
[----:B0-----:R-:W0:Y:S02]  /*0d10*/  MUFU.RCP R6, R6 ;  /* 0x0000000600067308 */ /* 0x001e240000001000 */
[----:B0-----:R-:W-:-:S06]  /*0d20*/  VIADD R22, R6, 0xffffffe ;  /* 0x0ffffffe06167836 */ /* 0x001fcc0000000000 */
[----:B------:R-:W0:Y:S01]  /*0d30*/  F2I.FTZ.U32.TRUNC.NTZ R5, R22 ;  /* 0x0000001600057305 */ /* 0x000e22000021f000 */
[----:B------:R-:W-:-:S05]  /*0d40*/  IMAD R7, R7, 0x3, R0 ;  /* 0x0000000307077824 */ /* 0x000fca00078e0200 */
[----:B------:R-:W-:Y:S02]  /*0d50*/  IABS R0, R7 ;  /* 0x0000000700007213 */ /* 0x000fe40000000000 */
[----:B0-----:R-:W-:-:S05]  /*0d60*/  IADD3 R4, PT, PT, RZ, -R5, RZ ;  /* 0x80000005ff047210 */ /* 0x001fca0007ffe0ff */
[----:B------:R-:W-:Y:S02]  /*0d70*/  IMAD R3, R4, R25, RZ ;  /* 0x0000001904037224 */ /* 0x000fe400078e02ff */
[----:B------:R-:W-:-:S04]  /*0d80*/  IMAD.MOV.U32 R4, RZ, RZ, RZ ;  /* 0x000000ffff047224 */ /* 0x000fc800078e00ff */
[----:B------:R-:W-:Y:S01]  /*0d90*/  IMAD.HI.U32 R3, R5, R3, R4 ;  /* 0x0000000305037227 */ /* 0x000fe200078e0004 */
[----:B------:R-:W-:-:S05]  /*0da0*/  MOV R5, R0 ;  /* 0x0000000000057202 */ /* 0x000fca0000000f00 */
[----:B------:R-:W-:-:S04]  /*0db0*/  IMAD.HI.U32 R4, R3, R5, RZ ;  /* 0x0000000503047227 */ /* 0x000fc800078e00ff */
[----:B------:R-:W-:-:S04]  /*0dc0*/  IMAD.MOV R0, RZ, RZ, -R4 ;  /* 0x000000ffff007224 */ /* 0x000fc800078e0a04 */
[----:B------:R-:W-:Y:S01]  /*0dd0*/  IMAD R0, R25, R0, R5 ;  /* 0x0000000019007224 */ /* 0x000fe200078e0205 */
[----:B------:R-:W-:-:S04]  /*0de0*/  IADD3 R6, PT, PT, R7, R24, RZ ;  /* 0x0000001807067210 */ /* 0x000fc80007ffe0ff */
[----:B------:R-:W-:-:S13]  /*0df0*/  ISETP.GT.U32.AND P5, PT, R25, R0, PT ;  /* 0x000000001900720c */ /* 0x000fda0003fa4070 */
[----:B------:R-:W-:-:S04]  /*0e00*/  @!P5 IADD3 R0, PT, PT, R0, -R25, RZ ;  /* 0x800000190000d210 */ /* 0x000fc80007ffe0ff */
[----:B------:R-:W-:Y:S01]  /*0e10*/  ISETP.GE.U32.AND P6, PT, R0, R25, PT ;  /* 0x000000190000720c */ /* 0x000fe20003fc6070 */
[----:B------:R-:W-:-:S12]  /*0e20*/  @!P5 VIADD R4, R4, 0x1 ;  /* 0x000000010404d836 */ /* 0x000fd80000000000 */
[----:B------:R-:W-:Y:S01]  /*0e30*/  @P6 IADD3 R4, PT, PT, R4, 0x1, RZ ;  /* 0x0000000104046810 */ /* 0x000fe20007ffe0ff */
[----:B----4-:R-:W-:Y:S02]  /*0e40*/  DADD R16, -R10, 1 ;  /* 0x3ff000000a107429 */ /* 0x010fe40000000100 */
[C---:B-----5:R-:W-:Y:S02]  /*0e50*/  DADD R18, -R20.reuse, R18 ;  /* 0x0000000014127229 */ /* 0x060fe40000000112 */
[----:B------:R-:W-:-:S04]  /*0e60*/  DFMA R20, -R20, R20, 1 ;  /* 0x3ff000001414742b */ /* 0x000fc80000000114 */
[C---:B--2---:R-:W-:Y:S02]  /*0e70*/  DMUL R22, R8.reuse, R16 ;  /* 0x0000001008167228 */ /* 0x044fe40000000000 */
[----:B------:R-:W-:-:S06]  /*0e80*/  DMUL R18, R8, R18 ;  /* 0x0000001208127228 */ /* 0x000fcc0000000000 */
[----:B------:R-:W-:Y:S01]  /*0e90*/  DMUL R20, R22, R20 ;  /* 0x0000001416147228 */ /* 0x000fe20000000000 */
[----:B------:R-:W-:Y:S01]  /*0ea0*/  IMAD.IADD R22, R6, 0x1, R24 ;  /* 0x0000000106167824 */ /* 0x000fe200078e0218 */
[----:B------:R-:W-:Y:S01]  /*0eb0*/  IABS R24, R6 ;  /* 0x0000000600187213 */ /* 0x000fe20000000000 */
[----:B------:R-:W-:Y:S01]  /*0ec0*/  DMUL R18, R18, R16 ;  /* 0x0000001012127228 */ /* 0x000fe20000000000 */
[----:B------:R-:W0:Y:S03]  /*0ed0*/  LDC R17, c[0x0][0x464] ;  /* 0x00011900ff117b82 */ /* 0x000e260000000800 */
[----:B------:R-:W-:Y:S01]  /*0ee0*/  IMAD.HI.U32 R16, R3, R24, RZ ;  /* 0x0000001803107227 */ /* 0x000fe200078e00ff */
[----:B------:R-:W-:-:S03]  /*0ef0*/  IABS R23, R22 ;  /* 0x0000001600177213 */ /* 0x000fc60000000000 */
[----:B------:R-:W-:Y:S02]  /*0f00*/  IMAD.MOV R0, RZ, RZ, -R16 ;  /* 0x000000ffff007224 */ /* 0x000fe400078e0a10 */
[----:B------:R-:W-:-:S04]  /*0f10*/  IMAD.HI.U32 R3, R3, R23, RZ ;  /* 0x0000001703037227 */ /* 0x000fc800078e00ff */
[----:B------:R-:W-:Y:S01]  /*0f20*/  IMAD R0, R25, R0, R24 ;  /* 0x0000000019007224 */ /* 0x000fe200078e0218 */
[----:B------:R-:W-:-:S04]  /*0f30*/  IADD3 R26, PT, PT, -R3, RZ, RZ ;  /* 0x000000ff031a7210 */ /* 0x000fc80007ffe1ff */
[C---:B------:R-:W-:Y:S01]  /*0f40*/  ISETP.GT.U32.AND P2, PT, R25.reuse, R0, PT ;  /* 0x000000001900720c */ /* 0x040fe20003f44070 */
[----:B------:R-:W-:-:S05]  /*0f50*/  IMAD R26, R25, R26, R23 ;  /* 0x0000001a191a7224 */ /* 0x000fca00078e0217 */
[----:B------:R-:W-:-:S07]  /*0f60*/  ISETP.GT.U32.AND P3, PT, R25, R26, PT ;  /* 0x0000001a1900720c */ /* 0x000fce0003f64070 */
[----:B------:R-:W-:-:S05]  /*0f70*/  @!P2 IMAD.IADD R0, R0, 0x1, -R25 ;  /* 0x000000010000a824 */ /* 0x000fca00078e0a19 */
[-C--:B------:R-:W-:Y:S01]  /*0f80*/  ISETP.GE.U32.AND P4, PT, R0, R25.reuse, PT ;  /* 0x000000190000720c */ /* 0x080fe20003f86070 */
[----:B------:R-:W-:Y:S01]  /*0f90*/  @!P2 VIADD R16, R16, 0x1 ;  /* 0x000000011010a836 */ /* 0x000fe20000000000 */
[----:B------:R-:W-:Y:S01]  /*0fa0*/  @!P3 IADD3 R26, PT, PT, R26, -R25, RZ ;  /* 0x800000191a1ab210 */ /* 0x000fe20007ffe0ff */
[C---:B------:R-:W-:Y:S01]  /*0fb0*/  DMUL R18, R10.reuse, R18 ;  /* 0x000000120a127228 */ /* 0x040fe20000000000 */
[----:B------:R-:W-:Y:S02]  /*0fc0*/  LOP3.LUT R0, R7, R29, RZ, 0x3c, !PT ;  /* 0x0000001d07007212 */ /* 0x000fe400078e3cff */
[----:B------:R-:W-:Y:S01]  /*0fd0*/  ISETP.GE.U32.AND P1, PT, R26, R25, PT ;  /* 0x000000191a00720c */ /* 0x000fe20003f26070 */
[----:B------:R-:W-:Y:S01]  /*0fe0*/  DMUL R26, R10, R8 ;  /* 0x000000080a1a7228 */ /* 0x000fe20000000000 */
[----:B------:R-:W-:Y:S01]  /*0ff0*/  LOP3.LUT R10, R6, R29, RZ, 0x3c, !PT ;  /* 0x0000001d060a7212 */ /* 0x000fe200078e3cff */
[----:B------:R-:W-:-:S04]  /*1000*/  DADD R8, -R12, 1 ;  /* 0x3ff000000c087429 */ /* 0x000fc80000000100 */
[----:B------:R-:W-:Y:S01]  /*1010*/  @P4 IADD3 R16, PT, PT, R16, 0x1, RZ ;  /* 0x0000000110104810 */ /* 0x000fe20007ffe0ff */
[----:B------:R-:W-:Y:S01]  /*1020*/  DMUL R14, R14, R20 ;  /* 0x000000140e0e7228 */ /* 0x000fe20000000000 */
[----:B------:R-:W-:Y:S02]  /*1030*/  ISETP.GE.AND P5, PT, R0, RZ, PT ;  /* 0x000000ff0000720c */ /* 0x000fe40003fa6270 */
[----:B------:R-:W-:Y:S01]  /*1040*/  ISETP.GE.AND P6, PT, R10, RZ, PT ;  /* 0x000000ff0a00720c */ /* 0x000fe20003fc6270 */
[----:B------:R-:W-:Y:S02]  /*1050*/  IMAD.MOV.U32 R10, RZ, RZ, R16 ;  /* 0x000000ffff0a7224 */ /* 0x000fe400078e0010 */
[----:B------:R-:W1:Y:S02]  /*1060*/  LDC R16, c[0x0][0x38c] ;  /* 0x0000e300ff107b82 */ /* 0x000e640000000800 */
[----:B------:R-:W-:Y:S01]  /*1070*/  DMUL R8, R14, R8 ;  /* 0x000000080e087228 */ /* 0x000fe20000000000 */
[----:B------:R-:W-:-:S02]  /*1080*/  MOV R14, R4 ;  /* 0x00000004000e7202 */ /* 0x000fc40000000f00 */
[----:B0-----:R-:W-:Y:S02]  /*1090*/  IABS R0, R17 ;  /* 0x0000001100007213 */ /* 0x001fe40000000000 */
[----:B------:R-:W-:Y:S01]  /*10a0*/  ISETP.NE.AND P2, PT, R29, RZ, PT ;  /* 0x000000ff1d00720c */ /* 0x000fe20003f45270 */
[----:B------:R-:W-:Y:S01]  /*10b0*/  @!P5 IMAD.MOV R14, RZ, RZ, -R14 ;  /* 0x000000ffff0ed224 */ /* 0x000fe200078e0a0e */
[----:B------:R-:W-:Y:S01]  /*10c0*/  LOP3.LUT R25, RZ, R29, RZ, 0x33, !PT ;  /* 0x0000001dff197212 */ /* 0x000fe200078e33ff */
[----:B------:R-:W0:Y:S01]  /*10d0*/  I2F.RP R4, R0 ;  /* 0x0000000000047306 */ /* 0x000e220000209400 */
[----:B------:R-:W-:Y:S01]  /*10e0*/  @!P6 IMAD.MOV R10, RZ, RZ, -R10 ;  /* 0x000000ffff0ae224 */ /* 0x000fe200078e0a0a */
[----:B------:R-:W2:Y:S01]  /*10f0*/  LDC.64 R28, c[0x0][0x380] ;  /* 0x0000e000ff1c7b82 */ /* 0x000ea20000000a00 */
[----:B------:R-:W-:-:S04]  /*1100*/  SEL R14, R25, R14, !P2 ;  /* 0x0000000e190e7207 */ /* 0x000fc80005000000 */
[----:B------:R-:W-:-:S05]  /*1110*/  IADD3 R11, PT, PT, -R14, RZ, RZ ;  /* 0x000000ff0e0b7210 */ /* 0x000fca0007ffe1ff */
[----:B-1----:R-:W-:Y:S01]  /*1120*/  IMAD R11, R16, R11, R7 ;  /* 0x0000000b100b7224 */ /* 0x002fe200078e0207 */
[----:B0-----:R-:W0:Y:S01]  /*1130*/  MUFU.RCP R4, R4 ;  /* 0x0000000400047308 */ /* 0x001e220000001000 */
[----:B------:R-:W-:Y:S02]  /*1140*/  SEL R10, R25, R10, !P2 ;  /* 0x0000000a190a7207 */ /* 0x000fe40005000000 */
[----:B------:R-:W-:-:S04]  /*1150*/  IMAD R11, R11, UR12, RZ ;  /* 0x0000000c0b0b7c24 */ /* 0x000fc8000f8e02ff */
[----:B------:R-:W-:Y:S01]  /*1160*/  IMAD R14, R14, UR13, R11 ;  /* 0x0000000d0e0e7c24 */ /* 0x000fe2000f8e020b */
[----:B------:R-:W-:-:S05]  /*1170*/  IADD3 R11, PT, PT, -R10, RZ, RZ ;  /* 0x000000ff0a0b7210 */ /* 0x000fca0007ffe1ff */
[----:B------:R-:W-:-:S04]  /*1180*/  IMAD R11, R16, R11, R6 ;  /* 0x0000000b100b7224 */ /* 0x000fc800078e0206 */
[----:B------:R-:W-:Y:S02]  /*1190*/  IMAD R11, R11, UR12, RZ ;  /* 0x0000000c0b0b7c24 */ /* 0x000fe4000f8e02ff */
[----:B0-----:R-:W-:Y:S01]  /*11a0*/  VIADD R15, R4, 0xffffffe ;  /* 0x0ffffffe040f7836 */ /* 0x001fe20000000000 */
[----:B------:R-:W-:Y:S01]  /*11b0*/  DMUL R8, R12, R8 ;  /* 0x000000080c087228 */ /* 0x000fe20000000000 */
[----:B------:R-:W-:Y:S02]  /*11c0*/  IMAD R4, R10, UR13, R11 ;  /* 0x0000000d0a047c24 */ /* 0x000fe4000f8e020b */
[----:B------:R2:W0:Y:S02]  /*11d0*/  F2I.FTZ.U32.TRUNC.NTZ R11, R15 ;  /* 0x0000000f000b7305 */ /* 0x000424000021f000 */
[----:B--2---:R-:W-:Y:S02]  /*11e0*/  IMAD.WIDE R14, R14, 0x8, R28 ;  /* 0x000000080e0e7825 */ /* 0x004fe400078e021c */
[----:B------:R-:W2:Y:S04]  /*11f0*/  LDL.LU.64 R28, [R1+0x8] ;  /* 0x00000800011c7983 */ /* 0x000ea80000300a00 */
[----:B------:R1:W-:Y:S02]  /*1200*/  STG.E.64 desc[UR6][R14.64], R8 ;  /* 0x000000080e007986 */ /* 0x0003e4000c101b06 */
[----:B-1----:R-:W1:Y:S01]  /*1210*/  LDC.64 R14, c[0x0][0x380] ;  /* 0x0000e000ff0e7b82 */ /* 0x002e620000000a00 */
[----:B0-----:R-:W-:Y:S01]  /*1220*/  IADD3 R10, PT, PT, RZ, -R11, RZ ;  /* 0x8000000bff0a7210 */ /* 0x001fe20007ffe0ff */
[----:B-1----:R-:W-:-:S05]  /*1230*/  IMAD.WIDE R14, R4, 0x8, R14 ;  /* 0x00000008040e7825 */ /* 0x002fca00078e020e */
[----:B------:R0:W-:Y:S01]  /*1240*/  STG.E.64 desc[UR6][R14.64], R18 ;  /* 0x000000120e007986 */ /* 0x0001e2000c101b06 */
[----:B------:R-:W-:Y:S01]  /*1250*/  LOP3.LUT R4, R22, R16, RZ, 0x3c, !PT ;  /* 0x0000001016047212 */ /* 0x000fe200078e3cff */
[----:B0-----:R-:W-:Y:S02]  /*1260*/  IMAD R14, R10, R0, RZ ;  /* 0x000000000a0e7224 */ /* 0x001fe400078e02ff */
[----:B------:R-:W-:-:S04]  /*1270*/  IMAD.MOV.U32 R10, RZ, RZ, RZ ;  /* 0x000000ffff0a7224 */ /* 0x000fc800078e00ff */
[----:B------:R-:W-:Y:S01]  /*1280*/  IMAD.HI.U32 R10, R11, R14, R10 ;  /* 0x0000000e0b0a7227 */ /* 0x000fe200078e000a */
[----:B------:R-:W-:-:S05]  /*1290*/  ISETP.GE.AND P4, PT, R4, RZ, PT ;  /* 0x000000ff0400720c */ /* 0x000fca0003f86270 */
[----:B------:R-:W-:-:S05]  /*12a0*/  IMAD.HI.U32 R4, R10, R5, RZ ;  /* 0x000000050a047227 */ /* 0x000fca00078e00ff */
[----:B------:R-:W-:Y:S01]  /*12b0*/  IADD3 R11, PT, PT, -R4, RZ, RZ ;  /* 0x000000ff040b7210 */ /* 0x000fe20007ffe1ff */
[----:B------:R-:W-:-:S04]  /*12c0*/  @!P3 VIADD R3, R3, 0x1 ;  /* 0x000000010303b836 */ /* 0x000fc80000000000 */
[C---:B------:R-:W-:Y:S01]  /*12d0*/  IMAD R5, R0.reuse, R11, R5 ;  /* 0x0000000b00057224 */ /* 0x040fe200078e0205 */
[----:B------:R-:W-:Y:S01]  /*12e0*/  @P1 IADD3 R3, PT, PT, R3, 0x1, RZ ;  /* 0x0000000103031810 */ /* 0x000fe20007ffe0ff */
[----:B------:R-:W0:Y:S03]  /*12f0*/  LDC R11, c[0x0][0x614] ;  /* 0x00018500ff0b7b82 */ /* 0x000e260000000800 */
[----:B------:R-:W-:Y:S01]  /*1300*/  ISETP.GT.U32.AND P6, PT, R0, R5, PT ;  /* 0x000000050000720c */ /* 0x000fe20003fc4070 */
[----:B------:R-:W-:-:S05]  /*1310*/  @!P4 IMAD.MOV R3, RZ, RZ, -R3 ;  /* 0x000000ffff03c224 */ /* 0x000fca00078e0a03 */
[----:B------:R-:W-:Y:S01]  /*1320*/  SEL R25, R25, R3, !P2 ;  /* 0x0000000319197207 */ /* 0x000fe20005000000 */
[----:B------:R-:W-:-:S06]  /*1330*/  IMAD.HI.U32 R3, R10, R24, RZ ;  /* 0x000000180a037227 */ /* 0x000fcc00078e00ff */
[----:B------:R-:W-:-:S04]  /*1340*/  @!P6 IADD3 R5, PT, PT, R5, -R0, RZ ;  /* 0x800000000505e210 */ /* 0x000fc80007ffe0ff */
[----:B------:R-:W-:Y:S01]  /*1350*/  ISETP.GE.U32.AND P1, PT, R5, R0, PT ;  /* 0x000000000500720c */ /* 0x000fe20003f26070 */
[----:B------:R-:W-:-:S04]  /*1360*/  IMAD.MOV R5, RZ, RZ, -R3 ;  /* 0x000000ffff057224 */ /* 0x000fc800078e0a03 */
[----:B------:R-:W-:-:S05]  /*1370*/  IMAD R24, R0, R5, R24 ;  /* 0x0000000500187224 */ /* 0x000fca00078e0218 */
[----:B------:R-:W-:-:S13]  /*1380*/  ISETP.GT.U32.AND P2, PT, R0, R24, PT ;  /* 0x000000180000720c */ /* 0x000fda0003f44070 */
[----:B------:R-:W-:-:S05]  /*1390*/  @!P2 IMAD.IADD R24, R24, 0x1, -R0 ;  /* 0x000000011818a824 */ /* 0x000fca00078e0a00 */
[----:B------:R-:W-:Y:S02]  /*13a0*/  ISETP.GE.U32.AND P4, PT, R24, R0, PT ;  /* 0x000000001800720c */ /* 0x000fe40003f86070 */
[----:B------:R-:W3:Y:S01]  /*13b0*/  LDL R24, [R1] ;  /* 0x0000000001187983 */ /* 0x000ee20000100800 */
[----:B------:R-:W-:Y:S01]  /*13c0*/  IMAD.HI.U32 R10, R10, R23, RZ ;  /* 0x000000170a0a7227 */ /* 0x000fe200078e00ff */
[----:B0-----:R-:W-:-:S04]  /*13d0*/  IABS R14, R11 ;  /* 0x0000000b000e7213 */ /* 0x001fc80000000000 */
[----:B------:R-:W-:Y:S01]  /*13e0*/  IADD3 R5, PT, PT, -R10, RZ, RZ ;  /* 0x000000ff0a057210 */ /* 0x000fe20007ffe1ff */
[----:B------:R-:W0:Y:S04]  /*13f0*/  I2F.RP R15, R14 ;  /* 0x0000000e000f7306 */ /* 0x000e280000209400 */
[----:B------:R-:W-:-:S05]  /*1400*/  IMAD R5, R0, R5, R23 ;  /* 0x0000000500057224 */ /* 0x000fca00078e0217 */
[----:B------:R-:W-:Y:S01]  /*1410*/  ISETP.GT.U32.AND P3, PT, R0, R5, PT ;  /* 0x000000050000720c */ /* 0x000fe20003f64070 */
[----:B0-----:R-:W0:-:S12]  /*1420*/  MUFU.RCP R15, R15 ;  /* 0x0000000f000f7308 */ /* 0x001e180000001000 */
[----:B------:R-:W-:-:S04]  /*1430*/  @!P3 IADD3 R5, PT, PT, R5, -R0, RZ ;  /* 0x800000000505b210 */ /* 0x000fc80007ffe0ff */
[----:B------:R-:W-:Y:S01]  /*1440*/  ISETP.GE.U32.AND P5, PT, R5, R0, PT ;  /* 0x000000000500720c */ /* 0x000fe20003fa6070 */
[----:B------:R-:W-:Y:S01]  /*1450*/  IMAD.MOV R0, RZ, RZ, -R25 ;  /* 0x000000ffff007224 */ /* 0x000fe200078e0a19 */
[----:B------:R-:W-:Y:S01]  /*1460*/  LOP3.LUT R5, R7, R17, RZ, 0x3c, !PT ;  /* 0x0000001107057212 */ /* 0x000fe200078e3cff */
[----:B------:R-:W-:Y:S02]  /*1470*/  @!P6 VIADD R4, R4, 0x1 ;  /* 0x000000010404e836 */ /* 0x000fe40000000000 */
[----:B------:R-:W-:Y:S01]  /*1480*/  IMAD R0, R16, R0, R22 ;  /* 0x0000000010007224 */ /* 0x000fe200078e0216 */
[----:B------:R-:W-:Y:S02]  /*1490*/  ISETP.GE.AND P6, PT, R5, RZ, PT ;  /* 0x000000ff0500720c */ /* 0x000fe40003fc6270 */
[----:B------:R-:W-:Y:S01]  /*14a0*/  @P1 IADD3 R4, PT, PT, R4, 0x1, RZ ;  /* 0x0000000104041810 */ /* 0x000fe20007ffe0ff */
[----:B------:R-:W-:Y:S01]  /*14b0*/  IMAD R0, R0, UR12, RZ ;  /* 0x0000000c00007c24 */ /* 0x000fe2000f8e02ff */
[----:B0-----:R-:W-:-:S03]  /*14c0*/  IADD3 R15, PT, PT, R15, 0xffffffe, RZ ;  /* 0x0ffffffe0f0f7810 */ /* 0x001fc60007ffe0ff */
[----:B------:R-:W-:Y:S01]  /*14d0*/  IMAD R25, R25, UR13, R0 ;  /* 0x0000000d19197c24 */ /* 0x000fe2000f8e0200 */
[----:B------:R0:W1:Y:S01]  /*14e0*/  F2I.FTZ.U32.TRUNC.NTZ R5, R15 ;  /* 0x0000000f00057305 */ /* 0x000062000021f000 */
[----:B------:R-:W-:Y:S01]  /*14f0*/  IMAD.MOV.U32 R0, RZ, RZ, R4 ;  /* 0x000000ffff007224 */ /* 0x000fe200078e0004 */
[----:B0-----:R-:W-:-:S04]  /*1500*/  LOP3.LUT R15, R6, R17, RZ, 0x3c, !PT ;  /* 0x00000011060f7212 */ /* 0x001fc800078e3cff */
[----:B------:R-:W-:Y:S02]  /*1510*/  @!P6 IADD3 R0, PT, PT, -R0, RZ, RZ ;  /* 0x000000ff0000e210 */ /* 0x000fe40007ffe1ff */
[----:B------:R-:W-:Y:S02]  /*1520*/  ISETP.GE.AND P1, PT, R15, RZ, PT ;  /* 0x000000ff0f00720c */ /* 0x000fe40003f26270 */
[----:B------:R-:W-:Y:S02]  /*1530*/  ISETP.NE.AND P6, PT, R17, RZ, PT ;  /* 0x000000ff1100720c */ /* 0x000fe40003fc5270 */
[-C--:B------:R-:W-:Y:S02]  /*1540*/  LOP3.LUT R15, RZ, R17.reuse, RZ, 0x33, !PT ;  /* 0x00000011ff0f7212 */ /* 0x080fe400078e33ff */
[----:B------:R-:W-:Y:S02]  /*1550*/  LOP3.LUT R4, R22, R17, RZ, 0x3c, !PT ;  /* 0x0000001116047212 */ /* 0x000fe400078e3cff */
[----:B------:R-:W-:Y:S01]  /*1560*/  SEL R0, R15, R0, !P6 ;  /* 0x000000000f007207 */ /* 0x000fe20007000000 */
[----:B------:R-:W-:Y:S01]  /*1570*/  @!P2 VIADD R3, R3, 0x1 ;  /* 0x000000010303a836 */ /* 0x000fe20000000000 */
[----:B------:R-:W-:-:S02]  /*1580*/  ISETP.GE.AND P2, PT, R4, RZ, PT ;  /* 0x000000ff0400720c */ /* 0x000fc40003f46270 */
[----:B-1----:R-:W-:Y:S01]  /*1590*/  IADD3 R16, PT, PT, RZ, -R5, RZ ;  /* 0x80000005ff107210 */ /* 0x002fe20007ffe0ff */
[----:B------:R-:W-:-:S04]  /*15a0*/  IMAD.MOV R4, RZ, RZ, -R0 ;  /* 0x000000ffff047224 */ /* 0x000fc800078e0a00 */
[----:B------:R-:W-:Y:S01]  /*15b0*/  IMAD R7, R17, R4, R7 ;  /* 0x0000000411077224 */ /* 0x000fe200078e0207 */
[----:B------:R-:W-:Y:S01]  /*15c0*/  MOV R4, RZ ;  /* 0x000000ff00047202 */ /* 0x000fe20000000f00 */
[----:B------:R-:W-:-:S04]  /*15d0*/  IMAD R16, R16, R14, RZ ;  /* 0x0000000e10107224 */ /* 0x000fc800078e02ff */
[----:B------:R-:W-:Y:S01]  /*15e0*/  IMAD.HI.U32 R4, R5, R16, R4 ;  /* 0x0000001005047227 */ /* 0x000fe200078e0004 */
[----:B------:R-:W-:-:S03]  /*15f0*/  @P4 IADD3 R3, PT, PT, R3, 0x1, RZ ;  /* 0x0000000103034810 */ /* 0x000fc60007ffe0ff */
[----:B------:R-:W-:Y:S01]  /*1600*/  @!P3 VIADD R10, R10, 0x1 ;  /* 0x000000010a0ab836 */ /* 0x000fe20000000000 */
[----:B------:R-:W-:-:S04]  /*1610*/  @!P1 IADD3 R3, PT, PT, -R3, RZ, RZ ;  /* 0x000000ff03039210 */ /* 0x000fc80007ffe1ff */
[----:B------:R-:W-:-:S05]  /*1620*/  @P5 IADD3 R10, PT, PT, R10, 0x1, RZ ;  /* 0x000000010a0a5810 */ /* 0x000fca0007ffe0ff */
[----:B------:R-:W-:Y:S01]  /*1630*/  @!P2 IMAD.MOV R10, RZ, RZ, -R10 ;  /* 0x000000ffff0aa224 */ /* 0x000fe200078e0a0a */
[----:B------:R-:W-:-:S04]  /*1640*/  SEL R3, R15, R3, !P6 ;  /* 0x000000030f037207 */ /* 0x000fc80007000000 */
[----:B------:R-:W-:Y:S02]  /*1650*/  SEL R10, R15, R10, !P6 ;  /* 0x0000000a0f0a7207 */ /* 0x000fe40007000000 */
[----:B------:R-:W-:Y:S01]  /*1660*/  LOP3.LUT R23, RZ, UR4, RZ, 0x33, !PT ;  /* 0x00000004ff177c12 */ /* 0x000fe2000f8e33ff */
[----:B--2---:R-:W-:-:S04]  /*1670*/  IMAD.HI.U32 R4, R4, R28, RZ ;  /* 0x0000001c04047227 */ /* 0x004fc800078e00ff */
[----:B------:R-:W-:-:S04]  /*1680*/  IMAD.MOV R5, RZ, RZ, -R4 ;  /* 0x000000ffff057224 */ /* 0x000fc800078e0a04 */
[----:B------:R-:W-:-:S05]  /*1690*/  IMAD R5, R14, R5, R28 ;  /* 0x000000050e057224 */ /* 0x000fca00078e021c */
[----:B------:R-:W-:-:S13]  /*16a0*/  ISETP.GT.U32.AND P4, PT, R14, R5, PT ;  /* 0x000000050e00720c */ /* 0x000fda0003f84070 */
[----:B------:R-:W-:-:S05]  /*16b0*/  @!P4 IMAD.IADD R5, R5, 0x1, -R14 ;  /* 0x000000010505c824 */ /* 0x000fca00078e0a0e */
[----:B------:R-:W-:Y:S02]  /*16c0*/  ISETP.GE.U32.AND P1, PT, R5, R14, PT ;  /* 0x0000000e0500720c */ /* 0x000fe40003f26070 */
[----:B------:R-:W-:Y:S01]  /*16d0*/  LOP3.LUT R5, R2, R11, RZ, 0x3c, !PT ;  /* 0x0000000b02057212 */ /* 0x000fe200078e3cff */
[----:B------:R-:W-:Y:S01]  /*16e0*/  @!P4 VIADD R4, R4, 0x1 ;  /* 0x000000010404c836 */ /* 0x000fe20000000000 */
[----:B------:R-:W-:Y:S02]  /*16f0*/  IADD3 R14, PT, PT, -R3, RZ, RZ ;  /* 0x000000ff030e7210 */ /* 0x000fe40007ffe1ff */
[----:B------:R-:W-:Y:S01]  /*1700*/  ISETP.GE.AND P2, PT, R5, RZ, PT ;  /* 0x000000ff0500720c */ /* 0x000fe20003f46270 */
[----:B------:R-:W-:Y:S02]  /*1710*/  IMAD.MOV R5, RZ, RZ, -R10 ;  /* 0x000000ffff057224 */ /* 0x000fe400078e0a0a */
[----:B------:R-:W-:-:S04]  /*1720*/  IMAD R6, R17, R14, R6 ;  /* 0x0000000e11067224 */ /* 0x000fc800078e0206 */
[----:B------:R-:W-:Y:S01]  /*1730*/  @P1 IADD3 R4, PT, PT, R4, 0x1, RZ ;  /* 0x0000000104041810 */ /* 0x000fe20007ffe0ff */
[----:B------:R-:W-:Y:S01]  /*1740*/  IMAD R17, R17, R5, R22 ;  /* 0x0000000511117224 */ /* 0x000fe200078e0216 */
[----:B------:R-:W0:Y:S02]  /*1750*/  LDC.64 R14, c[0x0][0x380] ;  /* 0x0000e000ff0e7b82 */ /* 0x000e240000000a00 */
[----:B------:R-:W-:-:S06]  /*1760*/  MOV R16, R4 ;  /* 0x0000000400107202 */ /* 0x000fcc0000000f00 */
[----:B------:R-:W1:Y:S01]  /*1770*/  LDC.64 R4, c[0x0][0x458] ;  /* 0x00011600ff047b82 */ /* 0x000e620000000a00 */
[----:B------:R-:W-:-:S05]  /*1780*/  @!P2 IMAD.MOV R16, RZ, RZ, -R16 ;  /* 0x000000ffff10a224 */ /* 0x000fca00078e0a10 */
[----:B------:R-:W-:Y:S01]  /*1790*/  SEL R16, R23, R16, !P0 ;  /* 0x0000001017107207 */ /* 0x000fe20004000000 */
[----:B------:R-:W-:-:S03]  /*17a0*/  IMAD R7, R7, UR14, RZ ;  /* 0x0000000e07077c24 */ /* 0x000fc6000f8e02ff */
[----:B------:R-:W-:Y:S01]  /*17b0*/  IADD3 R22, PT, PT, -R16, RZ, RZ ;  /* 0x000000ff10167210 */ /* 0x000fe20007ffe1ff */
[----:B------:R-:W-:Y:S02]  /*17c0*/  IMAD R6, R6, UR14, RZ ;  /* 0x0000000e06067c24 */ /* 0x000fe4000f8e02ff */
[----:B------:R-:W-:Y:S02]  /*17d0*/  IMAD R17, R17, UR14, RZ ;  /* 0x0000000e11117c24 */ /* 0x000fe4000f8e02ff */
[----:B------:R-:W-:Y:S02]  /*17e0*/  IMAD R22, R11, R22, R2 ;  /* 0x000000160b167224 */ /* 0x000fe400078e0202 */
[----:B------:R-:W-:Y:S02]  /*17f0*/  IMAD R7, R0, UR15, R7 ;  /* 0x0000000f00077c24 */ /* 0x000fe4000f8e0207 */
[----:B------:R-:W-:Y:S02]  /*1800*/  IMAD R6, R3, UR15, R6 ;  /* 0x0000000f03067c24 */ /* 0x000fe4000f8e0206 */
[----:B------:R-:W-:-:S02]  /*1810*/  IMAD R17, R10, UR15, R17 ;  /* 0x0000000f0a117c24 */ /* 0x000fc4000f8e0211 */
[----:B------:R-:W-:Y:S02]  /*1820*/  IMAD R22, R22, UR16, RZ ;  /* 0x0000001016167c24 */ /* 0x000fe4000f8e02ff */
[----:B-1----:R-:W-:-:S04]  /*1830*/  IMAD.WIDE R10, R7, 0x8, R4 ;  /* 0x00000008070a7825 */ /* 0x002fc800078e0204 */
[----:B------:R-:W-:-:S04]  /*1840*/  IMAD.WIDE R6, R6, 0x8, R4 ;  /* 0x0000000806067825 */ /* 0x000fc800078e0204 */
[----:B------:R-:W-:Y:S02]  /*1850*/  IMAD R22, R16, UR17, R22 ;  /* 0x0000001110167c24 */ /* 0x000fe4000f8e0216 */
[----:B------:R-:W-:Y:S02]  /*1860*/  IMAD.WIDE R4, R17, 0x8, R4 ;  /* 0x0000000811047825 */ /* 0x000fe400078e0204 */
[----:B------:R-:W1:Y:S01]  /*1870*/  LDC.64 R16, c[0x0][0x608] ;  /* 0x00018200ff107b82 */ /* 0x000e620000000a00 */
[----:B------:R-:W-:Y:S01]  /*1880*/  DMUL R12, R12, R20 ;  /* 0x000000140c0c7228 */ /* 0x000fe20000000000 */
[----:B0-----:R-:W-:-:S05]  /*1890*/  IMAD.WIDE R14, R25, 0x8, R14 ;  /* 0x00000008190e7825 */ /* 0x001fca00078e020e */
[----:B------:R0:W-:Y:S04]  /*18a0*/  STG.E.64 desc[UR6][R14.64], R20 ;  /* 0x000000140e007986 */ /* 0x0001e8000c101b06 */
[----:B------:R0:W-:Y:S04]  /*18b0*/  STG.E.64 desc[UR6][R10.64], R8 ;  /* 0x000000080a007986 */ /* 0x0001e8000c101b06 */
[----:B------:R0:W-:Y:S04]  /*18c0*/  STG.E.64 desc[UR6][R6.64], R18 ;  /* 0x0000001206007986 */ /* 0x0001e8000c101b06 */
[----:B------:R0:W-:Y:S01]  /*18d0*/  STG.E.64 desc[UR6][R4.64], R12 ;  /* 0x0000000c04007986 */ /* 0x0001e2000c101b06 */
[----:B-1----:R-:W-:-:S05]  /*18e0*/  IMAD.WIDE R22, R22, 0x8, R16 ;  /* 0x0000000816167825 */ /* 0x002fca00078e0210 */
[----:B------:R0:W-:Y:S01]  /*18f0*/  STG.E.64 desc[UR6][R22.64], R26 ;  /* 0x0000001a16007986 */ /* 0x0001e2000c101b06 */
[----:B---3--:R-:W-:-:S05]  /*1900*/  IMAD.IADD R2, R24, 0x1, R2 ;  /* 0x0000000118027824 */ /* 0x008fca00078e0202 */
[----:B------:R-:W-:-:S13]  /*1910*/  ISETP.GE.AND P1, PT, R2, UR18, PT ;  /* 0x0000001202007c0c */ /* 0x000fda000bf26270 */
[----:B0-----:R-:W-:Y:S05]  /*1920*/  @!P1 BRA `(.L_x_220) ;  /* 0xffffffe800549947 */ /* 0x001fea000383ffff */
[----:B------:R-:W-:Y:S05]  /*1930*/  BSYNC.RECONVERGENT B0 ;  /* 0x0000000000007941 */ /* 0x000fea0003800200 */
.L_x_219:
[----:B------:R-:W-:Y:S05]  /*1940*/  EXIT ;  /* 0x000000000000794d */ /* 0x000fea0003800000 */
.L_x_221:
        /* <DEDUP_REMOVED lines=11> */
.L_x_1344:


//--------------------- .text._ZN2at6native38_GLOBAL__N__9a469cfd_6_RNN_cu_eca79a6d6kernel17gru_cell_backwardIddiLi1EEEvNS_4cuda6detail10TensorInfoIT_T1_EES9_S9_S9_S9_S8_S8_ --------------------------
	.section	.text._ZN2at6native38_GLOBAL__N__9a469cfd_6_RNN_cu_eca79a6d6kernel17gru_cell_backwardIddiLi1EEEvNS_4cuda6detail10TensorInfoIT_T1_EES9_S9_S9_S9_S8_S8_,"ax",@progbits
	.align	128
.text._ZN2at6native38_GLOBAL__N__9a469cfd_6_RNN_cu_eca79a6d6kernel17gru_cell_backwardIddiLi1EEEvNS_4cuda6detail10TensorInfoIT_T1_EES9_S9_S9_S9_S8_S8_:
        .type           _ZN2at6native38_GLOBAL__N__9a469cfd_6_RNN_cu_eca79a6d6kernel17gru_cell_backwardIddiLi1EEEvNS_4cuda6detail10TensorInfoIT_T1_EES9_S9_S9_S9_S8_S8_,@function
        .size           _ZN2at6native38_GLOBAL__N__9a469cfd_6_RNN_cu_eca79a6d6kernel17gru_cell_backwardIddiLi1EEEvNS_4cuda6detail10TensorInfoIT_T1_EES9_S9_S9_S9_S8_S8_,(.L_x_1345 - _ZN2at6native38_GLOBAL__N__9a469cfd_6_RNN_cu_eca79a6d6kernel17gru_cell_backwardIddiLi1EEEvNS_4cuda6detail10TensorInfoIT_T1_EES9_S9_S9_S9_S8_S8_)
        .other          _ZN2at6native38_GLOBAL__N__9a469cfd_6_RNN_cu_eca79a6d6kernel17gru_cell_backwardIddiLi1EEEvNS_4cuda6detail10TensorInfoIT_T1_EES9_S9_S9_S9_S8_S8_,@"STO_CUDA_ENTRY STV_DEFAULT"
_ZN2at6native38_GLOBAL__N__9a469cfd_6_RNN_cu_eca79a6d6kernel17gru_cell_backwardIddiLi1EEEvNS_4cuda6detail10TensorInfoIT_T1_EES9_S9_S9_S9_S8_S8_:
        /* <DEDUP_REMOVED lines=17> */
[----:B0-----:R-:W-:Y:S01]  /*0110*/  IABS R0, R10 ;  /* 0x0000000a00007213 */ /* 0x001fe20000000000 */
[----:B------:R-:W0:Y:S01]  /*0120*/  LDCU UR10, c[0x0][0x4c4] ;  /* 0x00009880ff0a77ac */ /* 0x000e220008000800 */
[----:B------:R-:W-:-:S02]  /*0130*/  ISETP.NE.AND P0, PT, R10, RZ, PT ;  /* 0x000000ff0a00720c */ /* 0x000fc40003f05270 */
[----:B------:R-:W5:Y:S01]  /*0140*/  I2F.RP R3, R0 ;  /* 0x0000000000037306 */ /* 0x000f620000209400 */
[----:B------:R-:W0:Y:S07]  /*0150*/  LDCU UR11, c[0x0][0x674] ;  /* 0x0000ce80ff0b77ac */ /* 0x000e2e0008000800 */
        /* <DEDUP_REMOVED lines=8> */
[----:B01-34-:R-:W-:-:S07]  /*01e0*/  IMAD R5, R7, UR4, RZ ;  /* 0x0000000407057c24 */ /* 0x01bfce000f8e02ff */
.L_x_222:
[----:B------:R-:W-:Y:S01]  /*01f0*/  IABS R10, R6 ;  /* 0x00000006000a7213 */ /* 0x000fe20000000000 */
[----:B------:R-:W-:Y:S01]  /*0200*/  IMAD R23, R6, UR8, RZ ;  /* 0x0000000806177c24 */ /* 0x000fe2000f8e02ff */
        /* <DEDUP_REMOVED lines=9> */
[----:B------:R-:W-:Y:S02]  /*02a0*/  ISETP.GE.U32.AND P1, PT, R11, R0, PT ;  /* 0x000000000b00720c */ /* 0x000fe40003f26070 */
[----:B------:R-:W0:Y:S11]  /*02b0*/  LDC.64 R10, c[0x0][0x530] ;  /* 0x00014c00ff0a7b82 */ /* 0x000e360000000a00 */
[----:B------:R-:W-:-:S04]  /*02c0*/  @P1 IADD3 R7, PT, PT, R7, 0x1, RZ ;  /* 0x0000000107071810 */ /* 0x000fc80007ffe0ff */
[----:B------:R-:W-:-:S04]  /*02d0*/  @!P3 IADD3 R7, PT, PT, -R7, RZ, RZ ;  /* 0x000000ff0707b210 */ /* 0x000fc80007ffe1ff */
[----:B------:R-:W-:-:S05]  /*02e0*/  SEL R7, R4, R7, !P0 ;  /* 0x0000000704077207 */ /* 0x000fca0004000000 */
[----:B------:R-:W-:-:S05]  /*02f0*/  IMAD R7, R7, R2, RZ ;  /* 0x0000000207077224 */ /* 0x000fca00078e02ff */
[----:B------:R-:W-:-:S05]  /*0300*/  IADD3 R26, PT, PT, -R7, R6, RZ ;  /* 0x00000006071a7210 */ /* 0x000fca0007ffe1ff */
[----:B------:R-:W-:-:S05]  /*0310*/  IMAD R13, R7, 0x5, R26 ;  /* 0x00000005070d7824 */ /* 0x000fca00078e021a */
[----:B------:R-:W-:-:S04]  /*0320*/  IADD3 R15, PT, PT, R13, R2, RZ ;  /* 0x000000020d0f7210 */ /* 0x000fc80007ffe0ff */
[C---:B------:R-:W-:Y:S01]  /*0330*/  IADD3 R17, PT, PT, R15.reuse, R2, RZ ;  /* 0x000000020f117210 */ /* 0x040fe20007ffe0ff */
[----:B------:R-:W-:-:S03]  /*0340*/  IMAD R15, R15, UR5, RZ ;  /* 0x000000050f0f7c24 */ /* 0x000fc6000f8e02ff */
[----:B------:R-:W-:Y:S01]  /*0350*/  IADD3 R19, PT, PT, R17, R2, RZ ;  /* 0x0000000211137210 */ /* 0x000fe20007ffe0ff */
[----:B------:R-:W-:-:S04]  /*0360*/  IMAD.WIDE R14, R15, 0x8, R8 ;  /* 0x000000080f0e7825 */ /* 0x000fc800078e0208 */
[----:B------:R-:W-:Y:S02]  /*0370*/  IMAD R21, R17, UR5, RZ ;  /* 0x0000000511157c24 */ /* 0x000fe4000f8e02ff */
[----:B------:R-:W-:Y:S01]  /*0380*/  IMAD R17, R19, UR5, RZ ;  /* 0x0000000513117c24 */ /* 0x000fe2000f8e02ff */
[----:B------:R-:W2:Y:S01]  /*0390*/  LDG.E.64 R14, desc[UR6][R14.64] ;  /* 0x000000060e0e7981 */ /* 0x000ea2000c1e1b00 */
[----:B------:R-:W-:-:S04]  /*03a0*/  IMAD.WIDE R20, R21, 0x8, R8 ;  /* 0x0000000815147825 */ /* 0x000fc800078e0208 */
[----:B------:R-:W-:-:S04]  /*03b0*/  IMAD.WIDE R16, R17, 0x8, R8 ;  /* 0x0000000811107825 */ /* 0x000fc800078e0208 */
[----:B0-----:R-:W-:Y:S01]  /*03c0*/  IMAD.WIDE R10, R23, 0x8, R10 ;  /* 0x00000008170a7825 */ /* 0x001fe200078e020a */
[----:B------:R-:W3:Y:S01]  /*03d0*/  LDG.E.64 R20, desc[UR6][R20.64] ;  /* 0x0000000614147981 */ /* 0x000ee2000c1e1b00 */
[----:B------:R-:W-:-:S03]  /*03e0*/  IADD3 R19, PT, PT, R19, R2, RZ ;  /* 0x0000000213137210 */ /* 0x000fc60007ffe0ff */
[----:B------:R-:W3:Y:S04]  /*03f0*/  LDG.E.64 R16, desc[UR6][R16.64] ;  /* 0x0000000610107981 */ /* 0x000ee8000c1e1b00 */
[----:B------:R-:W4:Y:S01]  /*0400*/  LDG.E.64 R10, desc[UR6][R10.64] ;  /* 0x000000060a0a7981 */ /* 0x000f22000c1e1b00 */
[----:B------:R-:W-:Y:S02]  /*0410*/  IMAD R29, R19, UR5, RZ ;  /* 0x00000005131d7c24 */ /* 0x000fe4000f8e02ff */
[----:B------:R-:W-:Y:S02]  /*0420*/  IMAD R19, R13, UR5, RZ ;  /* 0x000000050d137c24 */ /* 0x000fe4000f8e02ff */
[----:B------:R-:W-:-:S04]  /*0430*/  IMAD.WIDE R28, R29, 0x8, R8 ;  /* 0x000000081d1c7825 */ /* 0x000fc800078e0208 */
[----:B------:R-:W-:Y:S01]  /*0440*/  IMAD.WIDE R18, R19, 0x8, R8 ;  /* 0x0000000813127825 */ /* 0x000fe200078e0208 */
[----:B------:R0:W5:Y:S05]  /*0450*/  LDG.E.64 R24, desc[UR6][R28.64] ;  /* 0x000000061c187981 */ /* 0x00016a000c1e1b00 */
[----:B------:R-:W5:Y:S01]  /*0460*/  LDG.E.64 R18, desc[UR6][R18.64] ;  /* 0x0000000612127981 */ /* 0x000f62000c1e1b00 */
[----:B------:R-:W-:-:S05]  /*0470*/  IMAD R7, R7, 0x3, R26 ;  /* 0x0000000307077824 */ /* 0x000fca00078e021a */
[----:B------:R-:W-:-:S04]  /*0480*/  IADD3 R27, PT, PT, R7, R2, RZ ;  /* 0x00000002071b7210 */ /* 0x000fc80007ffe0ff */
[C---:B------:R-:W-:Y:S01]  /*0490*/  IADD3 R26, PT, PT, R27.reuse, R2, RZ ;  /* 0x000000021b1a7210 */ /* 0x040fe20007ffe0ff */
[C---:B0-----:R-:W-:Y:S02]  /*04a0*/  IMAD R29, R27.reuse, UR9, RZ ;  /* 0x000000091b1d7c24 */ /* 0x041fe4000f8e02ff */
[----:B------:R-:W-:Y:S01]  /*04b0*/  IMAD R27, R27, UR10, RZ ;  /* 0x0000000a1b1b7c24 */ /* 0x000fe2000f8e02ff */
[----:B--2---:R-:W-:Y:S02]  /*04c0*/  DADD R12, -R14, 1 ;  /* 0x3ff000000e0c7429 */ /* 0x004fe40000000100 */
[C---:B---3--:R-:W-:Y:S02]  /*04d0*/  DADD R16, -R20.reuse, R16 ;  /* 0x0000000014107229 */ /* 0x048fe40000000110 */
[----:B------:R-:W-:-:S04]  /*04e0*/  DFMA R20, -R20, R20, 1 ;  /* 0x3ff000001414742b */ /* 0x000fc80000000114 */
[C---:B----4-:R-:W-:Y:S02]  /*04f0*/  DMUL R22, R10.reuse, R12 ;  /* 0x0000000c0a167228 */ /* 0x050fe40000000000 */
[----:B------:R-:W-:-:S06]  /*0500*/  DMUL R16, R10, R16 ;  /* 0x000000100a107228 */ /* 0x000fcc0000000000 */
[----:B------:R-:W-:Y:S02]  /*0510*/  DMUL R20, R22, R20 ;  /* 0x0000001416147228 */ /* 0x000fe40000000000 */
[----:B------:R-:W0:Y:S01]  /*0520*/  LDC.64 R22, c[0x0][0x380] ;  /* 0x0000e000ff167b82 */ /* 0x000e220000000a00 */
[----:B------:R-:W-:Y:S02]  /*0530*/  DMUL R12, R16, R12 ;  /* 0x0000000c100c7228 */ /* 0x000fe40000000000 */
[----:B-----5:R-:W-:-:S03]  /*0540*/  DADD R16, -R18, 1 ;  /* 0x3ff0000012107429 */ /* 0x020fc60000000100 */
[----:B------:R-:W-:Y:S02]  /*0550*/  DMUL R24, R24, R20 ;  /* 0x0000001418187228 */ /* 0x000fe40000000000 */
[----:B------:R-:W-:-:S06]  /*0560*/  DMUL R10, R14, R10 ;  /* 0x0000000a0e0a7228 */ /* 0x000fcc0000000000 */
[----:B------:R-:W-:Y:S02]  /*0570*/  DMUL R16, R24, R16 ;  /* 0x0000001018107228 */ /* 0x000fe40000000000 */
[----:B------:R-:W-:Y:S01]  /*0580*/  DMUL R12, R14, R12 ;  /* 0x0000000c0e0c7228 */ /* 0x000fe20000000000 */
[----:B------:R-:W-:-:S05]  /*0590*/  IMAD R15, R7, UR9, RZ ;  /* 0x00000009070f7c24 */ /* 0x000fca000f8e02ff */
[----:B------:R-:W-:Y:S01]  /*05a0*/  DMUL R16, R18, R16 ;  /* 0x0000001012107228 */ /* 0x000fe20000000000 */
[----:B0-----:R-:W-:-:S04]  /*05b0*/  IMAD.WIDE R14, R15, 0x8, R22 ;  /* 0x000000080f0e7825 */ /* 0x001fc800078e0216 */
[----:B------:R-:W-:Y:S02]  /*05c0*/  IMAD R25, R26, UR9, RZ ;  /* 0x000000091a197c24 */ /* 0x000fe4000f8e02ff */
[----:B------:R0:W-:Y:S01]  /*05d0*/  STG.E.64 desc[UR6][R14.64], R16 ;  /* 0x000000100e007986 */ /* 0x0001e2000c101b06 */
[----:B------:R-:W-:-:S04]  /*05e0*/  IMAD.WIDE R28, R29, 0x8, R22 ;  /* 0x000000081d1c7825 */ /* 0x000fc800078e0216 */
[----:B------:R-:W-:Y:S02]  /*05f0*/  IMAD.WIDE R22, R25, 0x8, R22 ;  /* 0x0000000819167825 */ /* 0x000fe400078e0216 */
[----:B------:R-:W1:Y:S08]  /*0600*/  LDC.64 R24, c[0x0][0x608] ;  /* 0x00018200ff187b82 */ /* 0x000e700000000a00 */
[----:B0-----:R-:W0:Y:S01]  /*0610*/  LDC.64 R14, c[0x0][0x458] ;  /* 0x00011600ff0e7b82 */ /* 0x001e220000000a00 */
[----:B------:R-:W-:Y:S01]  /*0620*/  IMAD R7, R7, UR10, RZ ;  /* 0x0000000a07077c24 */ /* 0x000fe2000f8e02ff */
[----:B------:R-:W-:Y:S01]  /*0630*/  STG.E.64 desc[UR6][R28.64], R12 ;  /* 0x0000000c1c007986 */ /* 0x000fe2000c101b06 */
[----:B------:R-:W-:-:S03]  /*0640*/  DMUL R18, R18, R20 ;  /* 0x0000001412127228 */ /* 0x000fc60000000000 */
[----:B------:R2:W-:Y:S02]  /*0650*/  STG.E.64 desc[UR6][R22.64], R20 ;  /* 0x0000001416007986 */ /* 0x0005e4000c101b06 */
[----:B--2---:R-:W-:Y:S02]  /*0660*/  IMAD R23, R26, UR10, RZ ;  /* 0x0000000a1a177c24 */ /* 0x004fe4000f8e02ff */
[----:B0-----:R-:W-:-:S04]  /*0670*/  IMAD.WIDE R20, R7, 0x8, R14 ;  /* 0x0000000807147825 */ /* 0x001fc800078e020e */
[----:B------:R-:W-:Y:S02]  /*0680*/  IMAD R7, R6, UR11, RZ ;  /* 0x0000000b06077c24 */ /* 0x000fe4000f8e02ff */
[--C-:B------:R-:W-:Y:S01]  /*0690*/  IMAD.WIDE R26, R27, 0x8, R14.reuse ;  /* 0x000000081b1a7825 */ /* 0x100fe200078e020e */
[----:B------:R0:W-:Y:S03]  /*06a0*/  STG.E.64 desc[UR6][R20.64], R16 ;  /* 0x0000001014007986 */ /* 0x0001e6000c101b06 */
[----:B------:R-:W-:Y:S01]  /*06b0*/  IMAD.WIDE R14, R23, 0x8, R14 ;  /* 0x00000008170e7825 */ /* 0x000fe200078e020e */
[----:B------:R0:W-:Y:S03]  /*06c0*/  STG.E.64 desc[UR6][R26.64], R12 ;  /* 0x0000000c1a007986 */ /* 0x0001e6000c101b06 */
[----:B-1----:R-:W-:Y:S01]  /*06d0*/  IMAD.WIDE R24, R7, 0x8, R24 ;  /* 0x0000000807187825 */ /* 0x002fe200078e0218 */
[----:B------:R0:W-:Y:S01]  /*06e0*/  STG.E.64 desc[UR6][R14.64], R18 ;  /* 0x000000120e007986 */ /* 0x0001e2000c101b06 */
[----:B------:R-:W-:-:S03]  /*06f0*/  IADD3 R6, PT, PT, R5, R6, RZ ;  /* 0x0000000605067210 */ /* 0x000fc60007ffe0ff */
[----:B------:R0:W-:Y:S01]  /*0700*/  STG.E.64 desc[UR6][R24.64], R10 ;  /* 0x0000000a18007986 */ /* 0x0001e2000c101b06 */
[----:B------:R-:W-:-:S13]  /*0710*/  ISETP.GE.AND P1, PT, R6, UR12, PT ;  /* 0x0000000c06007c0c */ /* 0x000fda000bf26270 */
[----:B0-----:R-:W-:Y:S05]  /*0720*/  @!P1 BRA `(.L_x_222) ;  /* 0xfffffff800b09947 */ /* 0x001fea000383ffff */
[----:B------:R-:W-:Y:S05]  /*0730*/  EXIT ;  /* 0x000000000000794d */ /* 0x000fea0003800000 */
.L_x_223:
        /* <DEDUP_REMOVED lines=12> */
.L_x_1345:


//--------------------- .text._ZN2at6native38_GLOBAL__N__9a469cfd_6_RNN_cu_eca79a6d6kernel16gru_cell_forwardIN3c108BFloat16EflLi2EEEvNS_4cuda6detail10TensorInfoIT_T1_EESB_SB_SB_SB_SB_SB_SA_SA_ --------------------------
	.section	.text._ZN2at6native38_GLOBAL__N__9a469cfd_6_RNN_cu_eca79a6d6kernel16gru_cell_forwardIN3c108BFloat16EflLi2EEEvNS_4cuda6detail10TensorInfoIT_T1_EESB_SB_SB_SB_SB_SB_SA_SA_,"ax",@progbits
	.align	128
.text._ZN2at6native38_GLOBAL__N__9a469cfd_6_RNN_cu_eca79a6d6kernel16gru_cell_forwardIN3c108BFloat16EflLi2EEEvNS_4cuda6detail10TensorInfoIT_T1_EESB_SB_SB_SB_SB_SB_SA_SA_:
        .type           _ZN2at6native38_GLOBAL__N__9a469cfd_6_RNN_cu_eca79a6d6kernel16gru_cell_forwardIN3c108BFloat16EflLi2EEEvNS_4cuda6detail10TensorInfoIT_T1_EESB_SB_SB_SB_SB_SB_SA_SA_,@function
        .size           _ZN2at6native38_GLOBAL__N__9a469cfd_6_RNN_cu_eca79a6d6kernel16gru_cell_forwardIN3c108BFloat16EflLi2EEEvNS_4cuda6detail10TensorInfoIT_T1_EESB_SB_SB_SB_SB_SB_SA_SA_,(.L_x_1346 - _ZN2at6native38_GLOBAL__N__9a469cfd_6_RNN_cu_eca79a6d6kernel16gru_cell_forwardIN3c108BFloat16EflLi2EEEvNS_4cuda6detail10TensorInfoIT_T1_EESB_SB_SB_SB_SB_SB_SA_SA_)
        .other          _ZN2at6native38_GLOBAL__N__9a469cfd_6_RNN_cu_eca79a6d6kernel16gru_cell_forwardIN3c108BFloat16EflLi2EEEvNS_4cuda6detail10TensorInfoIT_T1_EESB_SB_SB_SB_SB_SB_SA_SA_,@"STO_CUDA_ENTRY STV_DEFAULT"
_ZN2at6native38_GLOBAL__N__9a469cfd_6_RNN_cu_eca79a6d6kernel16gru_cell_forwardIN3c108BFloat16EflLi2EEEvNS_4cuda6detail10TensorInfoIT_T1_EESB_SB_SB_SB_SB_SB_SA_SA_:
[----:B------:R-:W0:Y:S01]  /*0000*/  LDC R1, c[0x0][0x37c] ;  /* 0x0000df00ff017b82 */ /* 0x000e220000000800 */
[----:B------:R-:W1:Y:S07]  /*0010*/  S2R R0, SR_TID.X ;  /* 0x0000000000007919 */ /* 0x000e6e0000002100 */
[----:B------:R-:W1:Y:S01]  /*0020*/  S2UR UR4, SR_CTAID.X ;  /* 0x00000000000479c3 */ /* 0x000e620000002500 */
[----:B------:R-:W2:Y:S01]  /*0030*/  LDCU.64 UR6, c[0x0][0xee8] ;  /* 0x0001dd00ff0677ac */ /* 0x000ea20008000a00 */
[----:B0-----:R-:W-:-:S06]  /*0040*/  IADD3 R1, PT, PT, R1, -0x8, RZ ;  /* 0xfffffff801017810 */ /* 0x001fcc0007ffe0ff */
        /* <DEDUP_REMOVED lines=41> */
.L_x_269:
[----:B------:R-:W-:Y:S01]  /*02e0*/  MOV R3, UR4 ;  /* 0x0000000400037c02 */ /* 0x000fe20008000f00 */
[----:B------:R-:W-:Y:S03]  /*02f0*/  BSSY.RECONVERGENT B1, `(.L_x_225) ;  /* 0x000002f000017945 */ /* 0x000fe60003800200 */
[----:B------:R-:W-:-:S04]  /*0300*/  LOP3.LUT R0, R4, R3, RZ, 0xfc, !PT ;  /* 0x0000000304007212 */ /* 0x000fc800078efcff */
[----:B------:R-:W-:-:S13]  /*0310*/  ISETP.NE.U32.AND P0, PT, R0, RZ, PT ;  /* 0x000000ff0000720c */ /* 0x000fda0003f05070 */
[----:B------:R-:W-:Y:S05]  /*0320*/  @P0 BRA `(.L_x_226) ;  /* 0x0000000000600947 */ /* 0x000fea0003800000 */
[----:B------:R-:W-:Y:S02]  /*0330*/  IMAD.U32 R0, RZ, RZ, UR5 ;  /* 0x00000005ff007e24 */ /* 0x000fe4000f8e00ff */
        /* <DEDUP_REMOVED lines=23> */
.L_x_226:
[----:B------:R-:W1:Y:S01]  /*04b0*/  LDCU.64 UR66, c[0x0][0xee0] ;  /* 0x0001dc00ff4277ac */ /* 0x000e620008000a00 */
[----:B------:R-:W-:Y:S01]  /*04c0*/  MOV R22, R5 ;  /* 0x0000000500167202 */ /* 0x000fe20000000f00 */
[----:B------:R-:W-:Y:S01]  /*04d0*/  IMAD.MOV.U32 R0, RZ, RZ, R4 ;  /* 0x000000ffff007224 */ /* 0x000fe200078e0004 */
[----:B------:R-:W-:Y:S01]  /*04e0*/  MOV R6, 0x520 ;  /* 0x0000052000067802 */ /* 0x000fe20000000f00 */
[----:B-1----:R-:W-:Y:S01]  /*04f0*/  IMAD.U32 R3, RZ, RZ, UR66 ;  /* 0x00000042ff037e24 */ /* 0x002fe2000f8e00ff */
[----:B------:R-:W-:-:S07]  /*0500*/  MOV R2, UR67 ;  /* 0x0000004300027c02 */ /* 0x000fce0008000f00 */
[----:B0-----:R-:W-:Y:S05]  /*0510*/  CALL.REL.NOINC `($__internal_8_$__cuda_sm20_div_s64) ;  /* 0x0000003400887944 */ /* 0x001fea0003c00000 */
[-C--:B------:R-:W-:Y:S01]  /*0520*/  IADD3 R11, P0, PT, RZ, -R18.reuse, RZ ;  /* 0x80000012ff0b7210 */ /* 0x080fe20007f1e0ff */
[----:B------:R-:W-:Y:S01]  /*0530*/  IMAD.MOV.U32 R6, RZ, RZ, R5 ;  /* 0x000000ffff067224 */ /* 0x000fe200078e0005 */
[----:B------:R-:W-:Y:S02]  /*0540*/  MOV R0, UR14 ;  /* 0x0000000e00007c02 */ /* 0x000fe40008000f00 */
[----:B------:R-:W-:Y:S01]  /*0550*/  MOV R3, UR15 ;  /* 0x0000000f00037c02 */ /* 0x000fe20008000f00 */
[----:B------:R-:W-:Y:S01]  /*0560*/  IMAD.X R7, RZ, RZ, ~R19, P0 ;  /* 0x000000ffff077224 */ /* 0x000fe200000e0e13 */
[----:B------:R-:W-:-:S03]  /*0570*/  MOV R10, R18 ;  /* 0x00000012000a7202 */ /* 0x000fc60000000f00 */
[----:B------:R-:W-:Y:S01]  /*0580*/  IMAD R2, R7, R0, RZ ;  /* 0x0000000007027224 */ /* 0x000fe200078e02ff */
[----:B------:R-:W-:-:S03]  /*0590*/  MOV R7, R4 ;  /* 0x0000000400077202 */ /* 0x000fc60000000f00 */
[----:B------:R-:W-:-:S04]  /*05a0*/  IMAD.WIDE.U32 R8, R11, R0, R6 ;  /* 0x000000000b087225 */ /* 0x000fc800078e0006 */
[----:B------:R-:W-:Y:S02]  /*05b0*/  IMAD R7, R11, R3, R2 ;  /* 0x000000030b077224 */ /* 0x000fe400078e0202 */
[----:B------:R-:W-:Y:S02]  /*05c0*/  IMAD.MOV.U32 R11, RZ, RZ, R19 ;  /* 0x000000ffff0b7224 */ /* 0x000fe400078e0013 */
[----:B------:R-:W-:-:S07]  /*05d0*/  IMAD.IADD R7, R9, 0x1, R7 ;  /* 0x0000000109077824 */ /* 0x000fce00078e0207 */
.L_x_227:
[----:B0-----:R-:W-:Y:S05]  /*05e0*/  BSYNC.RECONVERGENT B1 ;  /* 0x0000000000017941 */ /* 0x001fea0003800200 */
.L_x_225:
        /* <DEDUP_REMOVED lines=13> */
[----:B------:R-:W-:Y:S01]  /*06c0*/  MOV R3, UR7 ;  /* 0x0000000700037c02 */ /* 0x000fe20008000f00 */
[----:B------:R-:W-:-:S03]  /*06d0*/  HFMA2 R19, -RZ, RZ, 0, 0 ;  /* 0x00000000ff137431 */ /* 0x000fc600000001ff */
        /* <DEDUP_REMOVED lines=22> */
.L_x_229:
[----:B------:R-:W0:Y:S01]  /*0840*/  LDCU.64 UR66, c[0x0][0x390] ;  /* 0x00007200ff4277ac */ /* 0x000e220008000a00 */
[----:B------:R-:W-:Y:S01]  /*0850*/  IMAD.MOV.U32 R22, RZ, RZ, R12 ;  /* 0x000000ffff167224 */ /* 0x000fe200078e000c */
[----:B------:R-:W-:Y:S02]  /*0860*/  MOV R0, R9 ;  /* 0x0000000900007202 */ /* 0x000fe40000000f00 */
[----:B------:R-:W-:Y:S02]  /*0870*/  MOV R6, 0x8b0 ;  /* 0x000008b000067802 */ /* 0x000fe40000000f00 */
[----:B0-----:R-:W-:Y:S01]  /*0880*/  MOV R3, UR66 ;  /* 0x0000004200037c02 */ /* 0x001fe20008000f00 */
[----:B------:R-:W-:-:S07]  /*0890*/  IMAD.U32 R2, RZ, RZ, UR67 ;  /* 0x00000043ff027e24 */ /* 0x000fce000f8e00ff */
[----:B------:R-:W-:Y:S05]  /*08a0*/  CALL.REL.NOINC `($__internal_8_$__cuda_sm20_div_s64) ;  /* 0x0000003000a47944 */ /* 0x000fea0003c00000 */
[----:B------:R-:W-:Y:S01]  /*08b0*/  IADD3 R17, P0, PT, RZ, -R18, RZ ;  /* 0x80000012ff117210 */ /* 0x000fe20007f1e0ff */
[----:B------:R-:W-:Y:S01]  /*08c0*/  IMAD.U32 R3, RZ, RZ, UR40 ;  /* 0x00000028ff037e24 */ /* 0x000fe2000f8e00ff */
[----:B------:R-:W-:Y:S01]  /*08d0*/  MOV R14, R12 ;  /* 0x0000000c000e7202 */ /* 0x000fe20000000f00 */
[----:B------:R-:W-:Y:S01]  /*08e0*/  IMAD.MOV.U32 R15, RZ, RZ, R9 ;  /* 0x000000ffff0f7224 */ /* 0x000fe200078e0009 */
[----:B------:R-:W-:Y:S01]  /*08f0*/  IADD3.X R0, PT, PT, RZ, ~R19, RZ, P0, !PT ;  /* 0x80000013ff007210 */ /* 0x000fe200007fe4ff */
[----:B------:R-:W-:Y:S02]  /*0900*/  IMAD.U32 R21, RZ, RZ, UR41 ;  /* 0x00000029ff157e24 */ /* 0x000fe4000f8e00ff */
[----:B------:R-:W-:-:S04]  /*0910*/  IMAD.WIDE.U32 R14, R17, R3, R14 ;  /* 0x00000003110e7225 */ /* 0x000fc800078e000e */
[----:B------:R-:W-:-:S04]  /*0920*/  IMAD R0, R0, R3, RZ ;  /* 0x0000000300007224 */ /* 0x000fc800078e02ff */
[----:B------:R-:W-:Y:S01]  /*0930*/  IMAD R17, R17, R21, R0 ;  /* 0x0000001511117224 */ /* 0x000fe200078e0200 */
[----:B------:R-:W-:-:S03]  /*0940*/  MOV R0, R14 ;  /* 0x0000000e00007202 */ /* 0x000fc60000000f00 */
[----:B------:R-:W-:-:S07]  /*0950*/  IMAD.IADD R2, R15, 0x1, R17 ;  /* 0x000000010f027824 */ /* 0x000fce00078e0211 */
.L_x_230:
[----:B------:R-:W-:Y:S05]  /*0960*/  BSYNC.RECONVERGENT B1 ;  /* 0x0000000000017941 */ /* 0x000fea0003800200 */
.L_x_228:
        /* <DEDUP_REMOVED lines=10> */
[----:B------:R-:W2:Y:S01]  /*0a10*/  LDG.E.U16 R2, desc[UR70][R16.64] ;  /* 0x0000004610027981 */ /* 0x000ea2000c1e1500 */
[----:B------:R-:W-:Y:S01]  /*0a20*/  IADD3 R14, P0, PT, R12, UR14, RZ ;  /* 0x0000000e0c0e7c10 */ /* 0x000fe2000ff1e0ff */
[----:B------:R-:W-:Y:S03]  /*0a30*/  BSSY.RECONVERGENT B1, `(.L_x_231) ;  /* 0x000002d000017945 */ /* 0x000fe60003800200 */
[----:B------:R-:W-:-:S04]  /*0a40*/  IADD3.X R15, PT, PT, R9, UR15, RZ, P0, !PT ;  /* 0x0000000f090f7c10 */ /* 0x000fc800087fe4ff */
[----:B------:R-:W-:-:S04]  /*0a50*/  LOP3.LUT R0, R15, R21, RZ, 0xfc, !PT ;  /* 0x000000150f007212 */ /* 0x000fc800078efcff */
[----:B------:R-:W-:Y:S01]  /*0a60*/  ISETP.NE.U32.AND P0, PT, R0, RZ, PT ;  /* 0x000000ff0000720c */ /* 0x000fe20003f05070 */
[----:B--2---:R0:W-:-:S12]  /*0a70*/  STL [R1], R2 ;  /* 0x0000000201007387 */ /* 0x0041d80000100800 */
[----:B------:R-:W-:Y:S05]  /*0a80*/  @P0 BRA `(.L_x_232) ;  /* 0x00000000005c0947 */ /* 0x000fea0003800000 */
[----:B0-----:R-:W0:Y:S01]  /*0a90*/  I2F.U32.RP R2, R3 ;  /* 0x0000000300027306 */ /* 0x001e220000209000 */
[----:B------:R-:W-:-:S07]  /*0aa0*/  ISETP.NE.U32.AND P2, PT, R3, RZ, PT ;  /* 0x000000ff0300720c */ /* 0x000fce0003f45070 */
[----:B0-----:R-:W0:Y:S02]  /*0ab0*/  MUFU.RCP R2, R2 ;  /* 0x0000000200027308 */ /* 0x001e240000001000 */
[----:B0-----:R-:W-:Y:S02]  /*0ac0*/  IADD3 R16, PT, PT, R2, 0xffffffe, RZ ;  /* 0x0ffffffe02107810 */ /* 0x001fe40007ffe0ff */
[----:B------:R-:W-:-:S04]  /*0ad0*/  MOV R2, RZ ;  /* 0x000000ff00027202 */ /* 0x000fc80000000f00 */
        /* <DEDUP_REMOVED lines=18> */
.L_x_232:
[----:B------:R-:W1:Y:S01]  /*0c00*/  LDCU.64 UR66, c[0x0][0x390] ;  /* 0x00007200ff4277ac */ /* 0x000e620008000a00 */
[----:B------:R-:W-:Y:S01]  /*0c10*/  MOV R22, R14 ;  /* 0x0000000e00167202 */ /* 0x000fe20000000f00 */
[----:B------:R-:W-:Y:S01]  /*0c20*/  IMAD.MOV.U32 R0, RZ, RZ, R15 ;  /* 0x000000ffff007224 */ /* 0x000fe200078e000f */
[----:B------:R-:W-:Y:S01]  /*0c30*/  MOV R6, 0xc70 ;  /* 0x00000c7000067802 */ /* 0x000fe20000000f00 */
[----:B-1----:R-:W-:Y:S01]  /*0c40*/  IMAD.U32 R3, RZ, RZ, UR66 ;  /* 0x00000042ff037e24 */ /* 0x002fe2000f8e00ff */
[----:B0-----:R-:W-:-:S07]  /*0c50*/  MOV R2, UR67 ;  /* 0x0000004300027c02 */ /* 0x001fce0008000f00 */
[----:B------:R-:W-:Y:S05]  /*0c60*/  CALL.REL.NOINC `($__internal_8_$__cuda_sm20_div_s64) ;  /* 0x0000002c00b47944 */ /* 0x000fea0003c00000 */
[----:B------:R-:W-:Y:S02]  /*0c70*/  IADD3 R0, P0, PT, RZ, -R18, RZ ;  /* 0x80000012ff007210 */ /* 0x000fe40007f1e0ff */
[----:B------:R-:W-:Y:S02]  /*0c80*/  MOV R3, UR40 ;  /* 0x0000002800037c02 */ /* 0x000fe40008000f00 */
[----:B------:R-:W-:Y:S01]  /*0c90*/  MOV R21, UR41 ;  /* 0x0000002900157c02 */ /* 0x000fe20008000f00 */
[----:B------:R-:W-:Y:S02]  /*0ca0*/  IMAD.X R2, RZ, RZ, ~R19, P0 ;  /* 0x000000ffff027224 */ /* 0x000fe400000e0e13 */
[----:B------:R-:W-:-:S04]  /*0cb0*/  IMAD.WIDE.U32 R16, R0, R3, R14 ;  /* 0x0000000300107225 */ /* 0x000fc800078e000e */
[----:B------:R-:W-:-:S04]  /*0cc0*/  IMAD R2, R2, R3, RZ ;  /* 0x0000000302027224 */ /* 0x000fc800078e02ff */
[----:B------:R-:W-:Y:S02]  /*0cd0*/  IMAD R23, R0, R21, R2 ;  /* 0x0000001500177224 */ /* 0x000fe400078e0202 */
[----:B------:R-:W-:-:S03]  /*0ce0*/  IMAD.MOV.U32 R0, RZ, RZ, R16 ;  /* 0x000000ffff007224 */ /* 0x000fc600078e0010 */
[----:B------:R-:W-:-:S07]  /*0cf0*/  IADD3 R2, PT, PT, R23, R17, RZ ;  /* 0x0000001117027210 */ /* 0x000fce0007ffe0ff */
.L_x_233:
[----:B------:R-:W-:Y:S05]  /*0d00*/  BSYNC.RECONVERGENT B1 ;  /* 0x0000000000017941 */ /* 0x000fea0003800200 */
.L_x_231:
        /* <DEDUP_REMOVED lines=40> */
.L_x_235:
[----:B------:R-:W0:Y:S01]  /*0f90*/  LDCU.64 UR66, c[0x0][0x390] ;  /* 0x00007200ff4277ac */ /* 0x000e220008000a00 */
[----:B------:R-:W-:Y:S01]  /*0fa0*/  IMAD.MOV.U32 R22, RZ, RZ, R16 ;  /* 0x000000ffff167224 */ /* 0x000fe200078e0010 */
[----:B------:R-:W-:Y:S02]  /*0fb0*/  MOV R0, R17 ;  /* 0x0000001100007202 */ /* 0x000fe40000000f00 */
[----:B------:R-:W-:Y:S02]  /*0fc0*/  MOV R6, 0x1000 ;  /* 0x0000100000067802 */ /* 0x000fe40000000f00 */
[----:B0-----:R-:W-:Y:S01]  /*0fd0*/  MOV R3, UR66 ;  /* 0x0000004200037c02 */ /* 0x001fe20008000f00 */
[----:B------:R-:W-:-:S07]  /*0fe0*/  IMAD.U32 R2, RZ, RZ, UR67 ;  /* 0x00000043ff027e24 */ /* 0x000fce000f8e00ff */
[----:B-----5:R-:W-:Y:S05]  /*0ff0*/  CALL.REL.NOINC `($__internal_8_$__cuda_sm20_div_s64) ;  /* 0x0000002800d07944 */ /* 0x020fea0003c00000 */
[----:B------:R-:W-:-:S05]  /*1000*/  IADD3 R21, P0, PT, RZ, -R18, RZ ;  /* 0x80000012ff157210 */ /* 0x000fca0007f1e0ff */
[----:B------:R-:W-:Y:S02]  /*1010*/  IMAD.X R0, RZ, RZ, ~R19, P0 ;  /* 0x000000ffff007224 */ /* 0x000fe400000e0e13 */
[----:B------:R-:W-:-:S04]  /*1020*/  IMAD.WIDE.U32 R2, R21, UR40, R16 ;  /* 0x0000002815027c25 */ /* 0x000fc8000f8e0010 */
[----:B------:R-:W-:-:S04]  /*1030*/  IMAD R0, R0, UR40, RZ ;  /* 0x0000002800007c24 */ /* 0x000fc8000f8e02ff */
[----:B------:R-:W-:Y:S01]  /*1040*/  IMAD R21, R21, UR41, R0 ;  /* 0x0000002915157c24 */ /* 0x000fe2000f8e0200 */
[----:B------:R-:W-:-:S03]  /*1050*/  MOV R0, R2 ;  /* 0x0000000200007202 */ /* 0x000fc60000000f00 */
[----:B------:R-:W-:-:S07]  /*1060*/  IMAD.IADD R2, R21, 0x1, R3 ;  /* 0x0000000115027824 */ /* 0x000fce00078e0203 */
.L_x_236:
[----:B------:R-:W-:Y:S05]  /*1070*/  BSYNC.RECONVERGENT B1 ;  /* 0x0000000000017941 */ /* 0x000fea0003800200 */
.L_x_234:
        /* <DEDUP_REMOVED lines=11> */
[----:B------:R-:W-:Y:S01]  /*1130*/  MOV R0, UR8 ;  /* 0x0000000800007c02 */ /* 0x000fe20008000f00 */
[----:B------:R-:W-:Y:S03]  /*1140*/  BSSY.RECONVERGENT B1, `(.L_x_237) ;  /* 0x000002d000017945 */ /* 0x000fe60003800200 */
[----:B------:R-:W-:-:S04]  /*1150*/  LOP3.LUT R2, R9, R0, RZ, 0xfc, !PT ;  /* 0x0000000009027212 */ /* 0x000fc800078efcff */
[----:B------:R-:W-:-:S13]  /*1160*/  ISETP.NE.U32.AND P0, PT, R2, RZ, PT ;  /* 0x000000ff0200720c */ /* 0x000fda0003f05070 */
[----:B0-----:R-:W-:Y:S05]  /*1170*/  @P0 BRA `(.L_x_238) ;  /* 0x0000000000600947 */ /* 0x001fea0003800000 */
        /* <DEDUP_REMOVED lines=8> */
[----:B------:R-:W-:Y:S01]  /*1200*/  IMAD.MOV R9, RZ, RZ, -R6 ;  /* 0x000000ffff097224 */ /* 0x000fe200078e0a06 */
[----:B------:R-:W-:-:S03]  /*1210*/  MOV R6, RZ ;  /* 0x000000ff00067202 */ /* 0x000fc60000000f00 */
        /* <DEDUP_REMOVED lines=14> */
.L_x_238:
[----:B------:R-:W0:Y:S01]  /*1300*/  LDCU.64 UR66, c[0x0][0x530] ;  /* 0x0000a600ff4277ac */ /* 0x000e220008000a00 */
[----:B------:R-:W-:Y:S01]  /*1310*/  MOV R22, R12 ;  /* 0x0000000c00167202 */ /* 0x000fe20000000f00 */
[----:B------:R-:W-:Y:S01]  /*1320*/  IMAD.MOV.U32 R0, RZ, RZ, R9 ;  /* 0x000000ffff007224 */ /* 0x000fe200078e0009 */
[----:B------:R-:W-:Y:S01]  /*1330*/  MOV R6, 0x1370 ;  /* 0x0000137000067802 */ /* 0x000fe20000000f00 */
[----:B0-----:R-:W-:Y:S01]  /*1340*/  IMAD.U32 R3, RZ, RZ, UR66 ;  /* 0x00000042ff037e24 */ /* 0x001fe2000f8e00ff */
[----:B------:R-:W-:-:S07]  /*1350*/  MOV R2, UR67 ;  /* 0x0000004300027c02 */ /* 0x000fce0008000f00 */
[----:B-----5:R-:W-:Y:S05]  /*1360*/  CALL.REL.NOINC `($__internal_8_$__cuda_sm20_div_s64) ;  /* 0x0000002400f47944 */ /* 0x020fea0003c00000 */
[----:B------:R-:W-:Y:S01]  /*1370*/  IADD3 R21, P0, PT, RZ, -R18, RZ ;  /* 0x80000012ff157210 */ /* 0x000fe20007f1e0ff */
[----:B------:R-:W-:Y:S01]  /*1380*/  IMAD.MOV.U32 R13, RZ, RZ, R9 ;  /* 0x000000ffff0d7224 */ /* 0x000fe200078e0009 */
        /* <DEDUP_REMOVED lines=8> */
.L_x_239:
[----:B------:R-:W-:Y:S05]  /*1410*/  BSYNC.RECONVERGENT B1 ;  /* 0x0000000000017941 */ /* 0x000fea0003800200 */
.L_x_237:
        /* <DEDUP_REMOVED lines=11> */
[----:B------:R-:W-:Y:S01]  /*14d0*/  LOP3.LUT R3, R15, R0, RZ, 0xfc, !PT ;  /* 0x000000000f037212 */ /* 0x000fe200078efcff */
[----:B------:R-:W-:Y:S03]  /*14e0*/  BSSY.RECONVERGENT B1, `(.L_x_240) ;  /* 0x0000029000017945 */ /* 0x000fe60003800200 */
[----:B------:R-:W-:-:S13]  /*14f0*/  ISETP.NE.U32.AND P0, PT, R3, RZ, PT ;  /* 0x000000ff0300720c */ /* 0x000fda0003f05070 */
[----:B0-----:R-:W-:Y:S05]  /*1500*/  @P0 BRA `(.L_x_241) ;  /* 0x00000000005c0947 */ /* 0x001fea0003800000 */
[----:B------:R-:W0:Y:S01]  /*1510*/  I2F.U32.RP R6, R2 ;  /* 0x0000000200067306 */ /* 0x000e220000209000 */
[----:B------:R-:W-:Y:S01]  /*1520*/  ISETP.NE.U32.AND P2, PT, R2, RZ, PT ;  /* 0x000000ff0200720c */ /* 0x000fe20003f45070 */
[----:B------:R-:W-:-:S06]  /*1530*/  IMAD.MOV.U32 R19, RZ, RZ, RZ ;  /* 0x000000ffff137224 */ /* 0x000fcc00078e00ff */
        /* <DEDUP_REMOVED lines=20> */
.L_x_241:
[----:B------:R-:W0:Y:S01]  /*1680*/  LDCU.64 UR66, c[0x0][0x530] ;  /* 0x0000a600ff4277ac */ /* 0x000e220008000a00 */
[----:B------:R-:W-:Y:S01]  /*1690*/  MOV R22, R14 ;  /* 0x0000000e00167202 */ /* 0x000fe20000000f00 */
[----:B------:R-:W-:Y:S01]  /*16a0*/  IMAD.MOV.U32 R0, RZ, RZ, R15 ;  /* 0x000000ffff007224 */ /* 0x000fe200078e000f */
[----:B------:R-:W-:Y:S01]  /*16b0*/  MOV R6, 0x16f0 ;  /* 0x000016f000067802 */ /* 0x000fe20000000f00 */
[----:B0-----:R-:W-:Y:S01]  /*16c0*/  IMAD.U32 R3, RZ, RZ, UR66 ;  /* 0x00000042ff037e24 */ /* 0x001fe2000f8e00ff */
[----:B------:R-:W-:-:S07]  /*16d0*/  MOV R2, UR67 ;  /* 0x0000004300027c02 */ /* 0x000fce0008000f00 */
[----:B-----5:R-:W-:Y:S05]  /*16e0*/  CALL.REL.NOINC `($__internal_8_$__cuda_sm20_div_s64) ;  /* 0x0000002400147944 */ /* 0x020fea0003c00000 */
[----:B------:R-:W-:Y:S02]  /*16f0*/  IADD3 R3, P0, PT, RZ, -R18, RZ ;  /* 0x80000012ff037210 */ /* 0x000fe40007f1e0ff */
[----:B------:R-:W-:Y:S02]  /*1700*/  MOV R2, UR44 ;  /* 0x0000002c00027c02 */ /* 0x000fe40008000f00 */
[----:B------:R-:W-:Y:S01]  /*1710*/  MOV R0, UR45 ;  /* 0x0000002d00007c02 */ /* 0x000fe20008000f00 */
[----:B------:R-:W-:Y:S02]  /*1720*/  IMAD.X R9, RZ, RZ, ~R19, P0 ;  /* 0x000000ffff097224 */ /* 0x000fe400000e0e13 */
[----:B------:R-:W-:-:S04]  /*1730*/  IMAD.WIDE.U32 R14, R3, R2, R14 ;  /* 0x00000002030e7225 */ /* 0x000fc800078e000e */
[----:B------:R-:W-:-:S04]  /*1740*/  IMAD R9, R9, R2, RZ ;  /* 0x0000000209097224 */ /* 0x000fc800078e02ff */
[----:B------:R-:W-:-:S04]  /*1750*/  IMAD R3, R3, R0, R9 ;  /* 0x0000000003037224 */ /* 0x000fc800078e0209 */
[----:B------:R-:W-:-:S07]  /*1760*/  IMAD.IADD R3, R3, 0x1, R15 ;  /* 0x0000000103037824 */ /* 0x000fce00078e020f */
.L_x_242:
[----:B------:R-:W-:Y:S05]  /*1770*/  BSYNC.RECONVERGENT B1 ;  /* 0x0000000000017941 */ /* 0x000fea0003800200 */
.L_x_240:
        /* <DEDUP_REMOVED lines=38> */
.L_x_244:
        /* <DEDUP_REMOVED lines=9> */
[----:B------:R-:W-:Y:S02]  /*1a70*/  MOV R3, R17 ;  /* 0x0000001100037202 */ /* 0x000fe40000000f00 */
[----:B------:R-:W-:Y:S01]  /*1a80*/  IADD3.X R0, PT, PT, RZ, ~R19, RZ, P0, !PT ;  /* 0x80000013ff007210 */ /* 0x000fe200007fe4ff */
[----:B------:R-:W-:-:S04]  /*1a90*/  IMAD.WIDE.U32 R2, R9, UR44, R2 ;  /* 0x0000002c09027c25 */ /* 0x000fc8000f8e0002 */
[----:B------:R-:W-:Y:S02]  /*1aa0*/  IMAD R0, R0, UR44, RZ ;  /* 0x0000002c00007c24 */ /* 0x000fe4000f8e02ff */
[----:B------:R-:W-:Y:S02]  /*1ab0*/  IMAD.MOV.U32 R16, RZ, RZ, R2 ;  /* 0x000000ffff107224 */ /* 0x000fe400078e0002 */
[----:B------:R-:W-:-:S05]  /*1ac0*/  IMAD R9, R9, UR45, R0 ;  /* 0x0000002d09097c24 */ /* 0x000fca000f8e0200 */
[----:B------:R-:W-:-:S07]  /*1ad0*/  IADD3 R0, PT, PT, R9, R3, RZ ;  /* 0x0000000309007210 */ /* 0x000fce0007ffe0ff */
.L_x_245:
[----:B------:R-:W-:Y:S05]  /*1ae0*/  BSYNC.RECONVERGENT B1 ;  /* 0x0000000000017941 */ /* 0x000fea0003800200 */
.L_x_243:
        /* <DEDUP_REMOVED lines=16> */
[----:B------:R-:W-:Y:S01]  /*1bf0*/  ISETP.NE.U32.AND P2, PT, RZ, UR68, PT ;  /* 0x00000044ff007c0c */ /* 0x000fe2000bf45070 */
[----:B------:R-:W-:-:S06]  /*1c00*/  IMAD.MOV.U32 R19, RZ, RZ, RZ ;  /* 0x000000ffff137224 */ /* 0x000fcc00078e00ff */
        /* <DEDUP_REMOVED lines=14> */
[----:B------:R-:W-:Y:S01]  /*1cf0*/  @P1 VIADD R18, R18, 0x1 ;  /* 0x0000000112121836 */ /* 0x000fe20000000000 */
[----:B------:R-:W-:-:S04]  /*1d00*/  @!P2 LOP3.LUT R18, RZ, UR68, RZ, 0x33, !PT ;  /* 0x00000044ff12ac12 */ /* 0x000fc8000f8e33ff */
[----:B------:R-:W-:-:S05]  /*1d10*/  IADD3 R0, PT, PT, -R18, RZ, RZ ;  /* 0x000000ff12007210 */ /* 0x000fca0007ffe1ff */
[----:B------:R-:W-:Y:S01]  /*1d20*/  IMAD R0, R0, UR68, R5 ;  /* 0x0000004400007c24 */ /* 0x000fe2000f8e0205 */
[----:B------:R-:W-:Y:S06]  /*1d30*/  BRA `(.L_x_248) ;  /* 0x0000000000407947 */ /* 0x000fec0003800000 */
.L_x_247:
        /* <DEDUP_REMOVED lines=12> */
[----:B------:R-:W-:-:S04]  /*1e00*/  IMAD R0, R0, UR50, RZ ;  /* 0x0000003200007c24 */ /* 0x000fc8000f8e02ff */
[----:B------:R-:W-:Y:S02]  /*1e10*/  IMAD R13, R13, UR51, R0 ;  /* 0x000000330d0d7c24 */ /* 0x000fe4000f8e0200 */
[----:B------:R-:W-:-:S03]  /*1e20*/  IMAD.MOV.U32 R0, RZ, RZ, R2 ;  /* 0x000000ffff007224 */ /* 0x000fc600078e0002 */
[----:B------:R-:W-:-:S07]  /*1e30*/  IADD3 R2, PT, PT, R3, R13, RZ ;  /* 0x0000000d03027210 */ /* 0x000fce0007ffe0ff */
.L_x_248:
[----:B------:R-:W-:Y:S05]  /*1e40*/  BSYNC.RECONVERGENT B1 ;  /* 0x0000000000017941 */ /* 0x000fea0003800200 */
.L_x_246:
        /* <DEDUP_REMOVED lines=37> */
.L_x_250:
        /* <DEDUP_REMOVED lines=16> */
.L_x_251:
[----:B------:R-:W-:Y:S05]  /*21a0*/  BSYNC.RECONVERGENT B1 ;  /* 0x0000000000017941 */ /* 0x000fea0003800200 */
.L_x_249:
[----:B------:R-:W-:Y:S01]  /*21b0*/  IMAD R15, R2, UR38, RZ ;  /* 0x00000026020f7c24 */ /* 0x000fe2000f8e02ff */
[----:B------:R-:W-:Y:S01]  /*21c0*/  UISETP.NE.U32.AND UP0, UPT, UR56, URZ, UPT ;  /* 0x000000ff3800728c */ /* 0x000fe2000bf05070 */
[----:B------:R-:W-:-:S03]  /*21d0*/  IMAD.WIDE.U32 R2, R0, UR38, RZ ;  /* 0x0000002600027c25 */ /* 0x000fc6000f8e00ff */
[----:B------:R-:W-:Y:S01]  /*21e0*/  UISETP.NE.AND.EX UP0, UPT, UR57, URZ, UPT, UP0 ;  /* 0x000000ff3900728c */ /* 0x000fe2000bf05300 */
[----:B------:R-:W-:Y:S02]  /*21f0*/  IMAD R15, R0, UR39, R15 ;  /* 0x00000027000f7c24 */ /* 0x000fe4000f8e020f */
[----:B------:R-:W-:Y:S02]  /*2200*/  IMAD R17, R19, UR36, RZ ;  /* 0x0000002413117c24 */ /* 0x000fe4000f8e02ff */
[----:B------:R-:W-:Y:S02]  /*2210*/  IMAD.IADD R3, R3, 0x1, R15 ;  /* 0x0000000103037824 */ /* 0x000fe400078e020f */
[C---:B------:R-:W-:Y:S02]  /*2220*/  IMAD R17, R18.reuse, UR37, R17 ;  /* 0x0000002512117c24 */ /* 0x040fe4000f8e0211 */
[----:B------:R-:W-:-:S05]  /*2230*/  IMAD.WIDE.U32 R2, R18, UR36, R2 ;  /* 0x0000002412027c25 */ /* 0x000fca000f8e0002 */
[----:B------:R-:W-:Y:S01]  /*2240*/  IADD3 R0, PT, PT, R3, R17, RZ ;  /* 0x0000001103007210 */ /* 0x000fe20007ffe0ff */
[----:B------:R-:W-:Y:S06]  /*2250*/  BRA.U !UP0, `(.L_x_252) ;  /* 0x0000000108bc7547 */ /* 0x000fec000b800000 */
[----:B------:R-:W-:-:S04]  /*2260*/  IADD3 R20, P0, PT, R8, UR14, RZ ;  /* 0x0000000e08147c10 */ /* 0x000fc8000ff1e0ff */
[----:B------:R-:W-:Y:S01]  /*2270*/  IADD3.X R21, PT, PT, R7, UR15, RZ, P0, !PT ;  /* 0x0000000f07157c10 */ /* 0x000fe200087fe4ff */
[C---:B------:R-:W-:Y:S01]  /*2280*/  IMAD.WIDE.U32 R16, R20.reuse, UR58, RZ ;  /* 0x0000003a14107c25 */ /* 0x040fe2000f8e00ff */
[----:B------:R-:W-:-:S03]  /*2290*/  IADD3 R6, P0, PT, R20, UR14, RZ ;  /* 0x0000000e14067c10 */ /* 0x000fc6000ff1e0ff */
[C---:B------:R-:W-:Y:S01]  /*22a0*/  IMAD R15, R21.reuse, UR58, RZ ;  /* 0x0000003a150f7c24 */ /* 0x040fe2000f8e02ff */
[----:B------:R-:W-:Y:S01]  /*22b0*/  IADD3.X R22, PT, PT, R21, UR15, RZ, P0, !PT ;  /* 0x0000000f15167c10 */ /* 0x000fe200087fe4ff */
[----:B------:R-:W-:Y:S01]  /*22c0*/  IMAD.WIDE.U32 R18, R6, UR58, RZ ;  /* 0x0000003a06127c25 */ /* 0x000fe2000f8e00ff */
[----:B------:R-:W-:-:S03]  /*22d0*/  LEA R14, P0, R16, UR56, 0x1 ;  /* 0x00000038100e7c11 */ /* 0x000fc6000f8008ff */
[----:B------:R-:W-:Y:S02]  /*22e0*/  IMAD R15, R20, UR59, R15 ;  /* 0x0000003b140f7c24 */ /* 0x000fe4000f8e020f */
[----:B------:R-:W-:Y:S02]  /*22f0*/  IMAD R21, R21, UR60, RZ ;  /* 0x0000003c15157c24 */ /* 0x000fe4000f8e02ff */
[----:B------:R-:W-:Y:S02]  /*2300*/  IMAD.IADD R15, R17, 0x1, R15 ;  /* 0x00000001110f7824 */ /* 0x000fe400078e020f */
[----:B------:R-:W-:-:S03]  /*2310*/  IMAD R17, R22, UR58, RZ ;  /* 0x0000003a16117c24 */ /* 0x000fc6000f8e02ff */
[----:B------:R-:W-:Y:S01]  /*2320*/  LEA.HI.X R15, R16, UR57, R15, 0x1, P0 ;  /* 0x00000039100f7c11 */ /* 0x000fe200080f0c0f */
[----:B------:R-:W-:Y:S01]  /*2330*/  IMAD R17, R6, UR59, R17 ;  /* 0x0000003b06117c24 */ /* 0x000fe2000f8e0211 */
[----:B------:R-:W-:-:S04]  /*2340*/  LEA R16, P0, R18, UR56, 0x1 ;  /* 0x0000003812107c11 */ /* 0x000fc8000f8008ff */
[----:B------:R-:W-:Y:S01]  /*2350*/  IADD3 R17, PT, PT, R19, R17, RZ ;  /* 0x0000001113117210 */ /* 0x000fe20007ffe0ff */
[C---:B------:R-:W-:Y:S02]  /*2360*/  IMAD R19, R20.reuse, UR61, R21 ;  /* 0x0000003d14137c24 */ /* 0x040fe4000f8e0215 */
[----:B------:R-:W-:Y:S01]  /*2370*/  IMAD.WIDE.U32 R20, R20, UR60, RZ ;  /* 0x0000003c14147c25 */ /* 0x000fe2000f8e00ff */
[----:B------:R-:W-:-:S03]  /*2380*/  LEA.HI.X R17, R18, UR57, R17, 0x1, P0 ;  /* 0x0000003912117c11 */ /* 0x000fc600080f0c11 */
[----:B------:R-:W-:Y:S01]  /*2390*/  IMAD.IADD R19, R21, 0x1, R19 ;  /* 0x0000000115137824 */ /* 0x000fe200078e0213 */
[----:B------:R-:W-:Y:S01]  /*23a0*/  LEA R18, P0, R20, UR62, 0x1 ;  /* 0x0000003e14127c11 */ /* 0x000fe2000f8008ff */
[----:B------:R-:W-:Y:S01]  /*23b0*/  IMAD R21, R22, UR60, RZ ;  /* 0x0000003c16157c24 */ /* 0x000fe2000f8e02ff */
[----:B------:R-:W5:Y:S02]  /*23c0*/  LDG.E.U16 R24, desc[UR70][R16.64] ;  /* 0x0000004610187981 */ /* 0x000f64000c1e1500 */
[----:B------:R-:W-:Y:S01]  /*23d0*/  LEA.HI.X R19, R20, UR63, R19, 0x1, P0 ;  /* 0x0000003f14137c11 */ /* 0x000fe200080f0c13 */
[C---:B------:R-:W-:Y:S02]  /*23e0*/  IMAD R23, R6.reuse, UR61, R21 ;  /* 0x0000003d06177c24 */ /* 0x040fe4000f8e0215 */
[----:B------:R-:W-:Y:S02]  /*23f0*/  IMAD.WIDE.U32 R20, R6, UR60, RZ ;  /* 0x0000003c06147c25 */ /* 0x000fe4000f8e00ff */
[----:B------:R0:W5:Y:S03]  /*2400*/  LDG.E.U16 R6, desc[UR70][R14.64] ;  /* 0x000000460e067981 */ /* 0x000166000c1e1500 */
[----:B------:R-:W-:-:S02]  /*2410*/  IADD3 R21, PT, PT, R21, R23, RZ ;  /* 0x0000001715157210 */ /* 0x000fc40007ffe0ff */
[----:B------:R-:W-:-:S04]  /*2420*/  LEA R22, P0, R20, UR62, 0x1 ;  /* 0x0000003e14167c11 */ /* 0x000fc8000f8008ff */
[----:B------:R-:W-:Y:S01]  /*2430*/  LEA.HI.X R23, R20, UR63, R21, 0x1, P0 ;  /* 0x0000003f14177c11 */ /* 0x000fe200080f0c15 */
[----:B------:R-:W-:Y:S01]  /*2440*/  IMAD R21, R7, UR58, RZ ;  /* 0x0000003a07157c24 */ /* 0x000fe2000f8e02ff */
[----:B------:R1:W5:Y:S01]  /*2450*/  LDG.E.U16 R20, desc[UR70][R18.64] ;  /* 0x0000004612147981 */ /* 0x000362000c1e1500 */
[----:B0-----:R-:W-:-:S03]  /*2460*/  IMAD.WIDE.U32 R14, R8, UR58, RZ ;  /* 0x0000003a080e7c25 */ /* 0x001fc6000f8e00ff */
[----:B------:R0:W5:Y:S01]  /*2470*/  LDG.E.U16 R22, desc[UR70][R22.64] ;  /* 0x0000004616167981 */ /* 0x000162000c1e1500 */
[----:B------:R-:W-:Y:S02]  /*2480*/  IMAD R21, R8, UR59, R21 ;  /* 0x0000003b08157c24 */ /* 0x000fe4000f8e0215 */
[----:B------:R-:W-:Y:S02]  /*2490*/  IMAD R25, R7, UR60, RZ ;  /* 0x0000003c07197c24 */ /* 0x000fe4000f8e02ff */
[----:B------:R-:W-:Y:S01]  /*24a0*/  IMAD.IADD R21, R15, 0x1, R21 ;  /* 0x000000010f157824 */ /* 0x000fe200078e0215 */
[----:B-1----:R-:W-:Y:S01]  /*24b0*/  LEA R18, P0, R14, UR56, 0x1 ;  /* 0x000000380e127c11 */ /* 0x002fe2000f8008ff */
[----:B------:R-:W-:-:S03]  /*24c0*/  IMAD R25, R8, UR61, R25 ;  /* 0x0000003d08197c24 */ /* 0x000fc6000f8e0219 */
[----:B------:R-:W-:Y:S01]  /*24d0*/  LEA.HI.X R19, R14, UR57, R21, 0x1, P0 ;  /* 0x000000390e137c11 */ /* 0x000fe200080f0c15 */
[----:B------:R-:W-:-:S04]  /*24e0*/  IMAD.WIDE.U32 R14, R8, UR60, RZ ;  /* 0x0000003c080e7c25 */ /* 0x000fc8000f8e00ff */
[----:B------:R0:W5:Y:S01]  /*24f0*/  LDG.E.U16 R21, desc[UR70][R18.64] ;  /* 0x0000004612157981 */ /* 0x000162000c1e1500 */
[----:B------:R-:W-:Y:S02]  /*2500*/  IADD3 R15, PT, PT, R15, R25, RZ ;  /* 0x000000190f0f7210 */ /* 0x000fe40007ffe0ff */
[----:B------:R-:W-:-:S04]  /*2510*/  LEA R16, P0, R14, UR62, 0x1 ;  /* 0x0000003e0e107c11 */ /* 0x000fc8000f8008ff */
[----:B------:R-:W-:-:S05]  /*2520*/  LEA.HI.X R17, R14, UR63, R15, 0x1, P0 ;  /* 0x0000003f0e117c11 */ /* 0x000fca00080f0c0f */
[----:B------:R0:W5:Y:S01]  /*2530*/  LDG.E.U16 R14, desc[UR70][R16.64] ;  /* 0x00000046100e7981 */ /* 0x000162000c1e1500 */
[----:B------:R-:W-:Y:S05]  /*2540*/  BRA `(.L_x_253) ;  /* 0x0000000000187947 */ /* 0x000fea0003800000 */
.L_x_252:
[----:B------:R-:W-:Y:S02]  /*2550*/  PRMT R20, RZ, 0x7610, R20 ;  /* 0x00007610ff147816 */ /* 0x000fe40000000014 */
[----:B------:R-:W-:Y:S02]  /*2560*/  PRMT R14, RZ, 0x7610, R14 ;  /* 0x00007610ff0e7816 */ /* 0x000fe4000000000e */
[----:B------:R-:W-:Y:S02]  /*2570*/  PRMT R24, RZ, 0x7610, R24 ;  /* 0x00007610ff187816 */ /* 0x000fe40000000018 */
[----:B------:R-:W-:Y:S02]  /*2580*/  PRMT R6, RZ, 0x7610, R6 ;  /* 0x00007610ff067816 */ /* 0x000fe40000000006 */
[----:B------:R-:W-:Y:S02]  /*2590*/  PRMT R21, RZ, 0x7610, R21 ;  /* 0x00007610ff157816 */ /* 0x000fe40000000015 */
[----:B------:R-:W-:-:S07]  /*25a0*/  PRMT R22, RZ, 0x7610, R22 ;  /* 0x00007610ff167816 */ /* 0x000fce0000000016 */
.L_x_253:
[----:B------:R-:W2:Y:S01]  /*25b0*/  LDL.LU R15, [R1] ;  /* 0x00000000010f7983 */ /* 0x000ea20000300800 */
[----:B0----5:R-:W-:Y:S01]  /*25c0*/  SHF.L.U32 R16, R27, 0x10, RZ ;  /* 0x000000101b107819 */ /* 0x021fe200000006ff */
[----:B------:R-:W-:Y:S01]  /*25d0*/  IMAD.U32 R18, R21, 0x10000, RZ ;  /* 0x0001000015127824 */ /* 0x000fe200078e00ff */
[----:B------:R-:W-:Y:S01]  /*25e0*/  SHF.L.U32 R14, R14, 0x10, RZ ;  /* 0x000000100e0e7819 */ /* 0x000fe200000006ff */
[----:B------:R-:W-:Y:S01]  /*25f0*/  IMAD.U32 R29, R29, 0x10000, RZ ;  /* 0x000100001d1d7824 */ /* 0x000fe200078e00ff */
[----:B------:R-:W-:Y:S01]  /*2600*/  SHF.L.U32 R12, R12, 0x10, RZ ;  /* 0x000000100c0c7819 */ /* 0x000fe200000006ff */
[----:B------:R-:W-:Y:S01]  /*2610*/  IMAD.U32 R28, R28, 0x10000, RZ ;  /* 0x000100001c1c7824 */ /* 0x000fe200078e00ff */
[----:B------:R-:W-:Y:S01]  /*2620*/  BSSY.RECONVERGENT B1, `(.L_x_254) ;  /* 0x0000057000017945 */ /* 0x000fe20003800200 */
[----:B------:R-:W-:Y:S02]  /*2630*/  IMAD.U32 R9, R9, 0x10000, RZ ;  /* 0x0001000009097824 */ /* 0x000fe400078e00ff */
[----:B------:R-:W-:Y:S01]  /*2640*/  FADD.FTZ R12, R29, R12 ;  /* 0x0000000c1d0c7221 */ /* 0x000fe20000010000 */
[----:B------:R-:W-:-:S04]  /*2650*/  IMAD R11, R11, UR14, RZ ;  /* 0x0000000e0b0b7c24 */ /* 0x000fc8000f8e02ff */
[----:B------:R-:W-:Y:S02]  /*2660*/  IMAD R11, R10, UR15, R11 ;  /* 0x0000000f0a0b7c24 */ /* 0x000fe4000f8e020b */
[----:B--2---:R-:W-:Y:S01]  /*2670*/  IMAD.U32 R3, R15, 0x10000, RZ ;  /* 0x000100000f037824 */ /* 0x004fe200078e00ff */
[----:B------:R-:W-:-:S03]  /*2680*/  SHF.L.U32 R15, R20, 0x10, RZ ;  /* 0x00000010140f7819 */ /* 0x000fc600000006ff */
[----:B------:R-:W-:Y:S01]  /*2690*/  FADD.FTZ R3, R3, R16 ;  /* 0x0000001003037221 */ /* 0x000fe20000010000 */
[----:B------:R-:W-:-:S03]  /*26a0*/  LEA R16, P0, R2, UR64, 0x1 ;  /* 0x0000004002107c11 */ /* 0x000fc6000f8008ff */
[----:B------:R-:W-:Y:S01]  /*26b0*/  FADD.FTZ R3, R3, R18 ;  /* 0x0000001203037221 */ /* 0x000fe20000010000 */
[----:B------:R-:W-:Y:S01]  /*26c0*/  IMAD.WIDE.U32 R18, R10, UR14, RZ ;  /* 0x0000000e0a127c25 */ /* 0x000fe2000f8e00ff */
[----:B------:R-:W-:-:S03]  /*26d0*/  LEA.HI.X R17, R2, UR65, R0, 0x1, P0 ;  /* 0x0000004102117c11 */ /* 0x000fc600080f0c00 */
[----:B------:R-:W-:Y:S01]  /*26e0*/  FADD.FTZ R3, R3, R14 ;  /* 0x0000000e03037221 */ /* 0x000fe20000010000 */
[----:B------:R-:W-:-:S03]  /*26f0*/  IADD3 R11, PT, PT, R19, R11, RZ ;  /* 0x0000000b130b7210 */ /* 0x000fc60007ffe0ff */
[----:B------:R-:W-:Y:S01]  /*2700*/  FMUL.FTZ R14, R3, -1.4426950216293334961 ;  /* 0xbfb8aa3b030e7820 */ /* 0x000fe20000410000 */
[----:B------:R-:W-:-:S04]  /*2710*/  IMAD.U32 R3, R6, 0x10000, RZ ;  /* 0x0001000006037824 */ /* 0x000fc800078e00ff */
[----:B------:R-:W-:Y:S01]  /*2720*/  FADD.FTZ R12, R12, R3 ;  /* 0x000000030c0c7221 */ /* 0x000fe20000010000 */
[----:B------:R-:W0:Y:S03]  /*2730*/  MUFU.EX2 R14, R14 ;  /* 0x0000000e000e7308 */ /* 0x000e260000000800 */
[----:B------:R-:W-:Y:S01]  /*2740*/  FADD.FTZ R12, R12, R15 ;  /* 0x0000000f0c0c7221 */ /* 0x000fe20000010000 */
[----:B------:R-:W-:-:S03]  /*2750*/  SHF.L.U32 R15, R24, 0x10, RZ ;  /* 0x00000010180f7819 */ /* 0x000fc600000006ff */
[----:B------:R-:W-:Y:S02]  /*2760*/  FMUL.FTZ R6, R12, -1.4426950216293334961 ;  /* 0xbfb8aa3b0c067820 */ /* 0x000fe40000410000 */
[----:B------:R-:W-:-:S04]  /*2770*/  FADD.FTZ R15, R28, R15 ;  /* 0x0000000f1c0f7221 */ /* 0x000fc80000010000 */
[----:B------:R-:W-:Y:S01]  /*2780*/  MUFU.EX2 R6, R6 ;  /* 0x0000000600067308 */ /* 0x000fe20000000800 */
[----:B0-----:R-:W-:Y:S01]  /*2790*/  FADD.FTZ R3, R14, 1 ;  /* 0x3f8000000e037421 */ /* 0x001fe20000010000 */
[----:B------:R-:W-:-:S06]  /*27a0*/  SHF.L.U32 R14, R22, 0x10, RZ ;  /* 0x00000010160e7819 */ /* 0x000fcc00000006ff */
[----:B------:R-:W0:Y:S01]  /*27b0*/  MUFU.RCP R3, R3 ;  /* 0x0000000300037308 */ /* 0x000e220000001000 */
[----:B------:R-:W-:Y:S01]  /*27c0*/  FADD.FTZ R14, R9, R14 ;  /* 0x0000000e090e7221 */ /* 0x000fe20000010000 */
[----:B------:R-:W-:-:S03]  /*27d0*/  IMAD.U32 R9, R13, 0x10000, RZ ;  /* 0x000100000d097824 */ /* 0x000fc600078e00ff */
[----:B0-----:R-:W-:Y:S01]  /*27e0*/  FFMA.FTZ R12, R14, R3, R15 ;  /* 0x000000030e0c7223 */ /* 0x001fe2000001000f */
[----:B------:R-:W-:Y:S01]  /*27f0*/  FADD.FTZ R15, R6, 1 ;  /* 0x3f800000060f7421 */ /* 0x000fe20000010000 */
[----:B------:R-:W-:-:S04]  /*2800*/  FADD.FTZ R3, R3, -RZ ;  /* 0x800000ff03037221 */ /* 0x000fc80000010000 */
[----:B------:R-:W0:Y:S08]  /*2810*/  MUFU.TANH R12, R12 ;  /* 0x0000000c000c7308 */ /* 0x000e300000002400 */
[----:B------:R-:W1:Y:S01]  /*2820*/  MUFU.RCP R15, R15 ;  /* 0x0000000f000f7308 */ /* 0x000e620000001000 */
[----:B0-----:R-:W-:-:S04]  /*2830*/  FADD.FTZ R9, -R12, R9 ;  /* 0x000000090c097221 */ /* 0x001fc80000010100 */
[----:B-1----:R-:W-:Y:S01]  /*2840*/  FFMA.FTZ R6, R9, R15, R12 ;  /* 0x0000000f09067223 */ /* 0x002fe2000001000c */
[----:B------:R-:W-:Y:S02]  /*2850*/  IMAD.MOV.U32 R9, RZ, RZ, R7 ;  /* 0x000000ffff097224 */ /* 0x000fe400078e0007 */
[----:B------:R-:W-:Y:S02]  /*2860*/  IMAD R7, R11, 0x5, RZ ;  /* 0x000000050b077824 */ /* 0x000fe400078e02ff */
[----:B------:R-:W-:Y:S01]  /*2870*/  IMAD.WIDE.U32 R8, R18, 0x5, R8 ;  /* 0x0000000512087825 */ /* 0x000fe200078e0008 */
[----:B------:R-:W-:Y:S02]  /*2880*/  F2FP.BF16.F32.PACK_AB R10, R3, R6 ;  /* 0x00000006030a723e */ /* 0x000fe400000010ff */
[----:B------:R-:W-:Y:S01]  /*2890*/  MOV R3, UR12 ;  /* 0x0000000c00037c02 */ /* 0x000fe20008000f00 */
[----:B------:R-:W-:Y:S02]  /*28a0*/  IMAD.IADD R0, R9, 0x1, R7 ;  /* 0x0000000109007824 */ /* 0x000fe400078e0207 */
[----:B------:R-:W-:Y:S01]  /*28b0*/  FADD.FTZ R7, R15, -RZ ;  /* 0x800000ff0f077221 */ /* 0x000fe20000010000 */
[----:B------:R0:W-:Y:S02]  /*28c0*/  STG.E.U16 desc[UR70][R16.64], R10 ;  /* 0x0000000a10007986 */ /* 0x0001e4000c101546 */
[----:B------:R-:W-:-:S04]  /*28d0*/  LOP3.LUT R2, R0, R3, RZ, 0xfc, !PT ;  /* 0x0000000300027212 */ /* 0x000fc800078efcff */
[----:B------:R-:W-:-:S13]  /*28e0*/  ISETP.NE.U32.AND P0, PT, R2, RZ, PT ;  /* 0x000000ff0200720c */ /* 0x000fda0003f05070 */
[----:B0-----:R-:W-:Y:S05]  /*28f0*/  @P0 BRA `(.L_x_255) ;  /* 0x0000000000600947 */ /* 0x001fea0003800000 */
        /* <DEDUP_REMOVED lines=15> */
[----:B------:R-:W-:Y:S01]  /*29f0*/  @P0 IADD3 R6, PT, PT, R6, -R11, RZ ;  /* 0x8000000b06060210 */ /* 0x000fe20007ffe0ff */
[----:B------:R-:W-:-:S03]  /*2a00*/  @P0 VIADD R18, R18, 0x1 ;  /* 0x0000000112120836 */ /* 0x000fc60000000000 */
[----:B------:R-:W-:Y:S01]  /*2a10*/  ISETP.GE.U32.AND P1, PT, R6, R11, PT ;  /* 0x0000000b0600720c */ /* 0x000fe20003f26070 */
[----:B------:R-:W-:-:S12]  /*2a20*/  IMAD.MOV.U32 R6, RZ, RZ, RZ ;  /* 0x000000ffff067224 */ /* 0x000fd800078e00ff */
[----:B------:R-:W-:Y:S02]  /*2a30*/  @P1 IADD3 R18, PT, PT, R18, 0x1, RZ ;  /* 0x0000000112121810 */ /* 0x000fe40007ffe0ff */
[----:B------:R-:W-:-:S04]  /*2a40*/  @!P2 LOP3.LUT R18, RZ, R11, RZ, 0x33, !PT ;  /* 0x0000000bff12a212 */ /* 0x000fc800078e33ff */
[----:B------:R-:W-:-:S05]  /*2a50*/  IADD3 R2, PT, PT, -R18, RZ, RZ ;  /* 0x000000ff12027210 */ /* 0x000fca0007ffe1ff */
[----:B------:R-:W-:Y:S01]  /*2a60*/  IMAD R2, R11, R2, R8 ;  /* 0x000000020b027224 */ /* 0x000fe200078e0208 */
[----:B------:R-:W-:Y:S06]  /*2a70*/  BRA `(.L_x_256) ;  /* 0x0000000000447947 */ /* 0x000fec0003800000 */
.L_x_255:
[----:B------:R-:W0:Y:S01]  /*2a80*/  LDCU.64 UR66, c[0x0][0xd50] ;  /* 0x0001aa00ff4277ac */ /* 0x000e220008000a00 */
[----:B------:R-:W-:Y:S02]  /*2a90*/  MOV R22, R8 ;  /* 0x0000000800167202 */ /* 0x000fe40000000f00 */
[----:B------:R-:W-:Y:S01]  /*2aa0*/  MOV R6, 0x2ae0 ;  /* 0x00002ae000067802 */ /* 0x000fe20000000f00 */
[----:B0-----:R-:W-:Y:S01]  /*2ab0*/  IMAD.U32 R3, RZ, RZ, UR66 ;  /* 0x00000042ff037e24 */ /* 0x001fe2000f8e00ff */
[----:B------:R-:W-:-:S07]  /*2ac0*/  MOV R2, UR67 ;  /* 0x0000004300027c02 */ /* 0x000fce0008000f00 */
[----:B------:R-:W-:Y:S05]  /*2ad0*/  CALL.REL.NOINC `($__internal_8_$__cuda_sm20_div_s64) ;  /* 0x0000001000187944 */ /* 0x000fea0003c00000 */
[----:B------:R-:W-:Y:S01]  /*2ae0*/  IADD3 R15, P0, PT, RZ, -R18, RZ ;  /* 0x80000012ff0f7210 */ /* 0x000fe20007f1e0ff */
[----:B------:R-:W-:Y:S01]  /*2af0*/  IMAD.MOV.U32 R17, RZ, RZ, R0 ;  /* 0x000000ffff117224 */ /* 0x000fe200078e0000 */
[----:B------:R-:W-:Y:S02]  /*2b00*/  MOV R11, UR16 ;  /* 0x00000010000b7c02 */ /* 0x000fe40008000f00 */
[----:B------:R-:W-:Y:S01]  /*2b10*/  MOV R16, R8 ;  /* 0x0000000800107202 */ /* 0x000fe20000000f00 */
[----:B------:R-:W-:Y:S01]  /*2b20*/  IMAD.X R2, RZ, RZ, ~R19, P0 ;  /* 0x000000ffff027224 */ /* 0x000fe200000e0e13 */
[----:B------:R-:W-:-:S03]  /*2b30*/  MOV R3, UR17 ;  /* 0x0000001100037c02 */ /* 0x000fc60008000f00 */
[-C--:B------:R-:W-:Y:S02]  /*2b40*/  IMAD R2, R2, R11.reuse, RZ ;  /* 0x0000000b02027224 */ /* 0x080fe400078e02ff */
[----:B------:R-:W-:-:S04]  /*2b50*/  IMAD.WIDE.U32 R16, R15, R11, R16 ;  /* 0x0000000b0f107225 */ /* 0x000fc800078e0010 */
[----:B------:R-:W-:Y:S01]  /*2b60*/  IMAD R15, R15, R3, R2 ;  /* 0x000000030f0f7224 */ /* 0x000fe200078e0202 */
[----:B------:R-:W-:-:S04]  /*2b70*/  MOV R2, R16 ;  /* 0x0000001000027202 */ /* 0x000fc80000000f00 */
[----:B------:R-:W-:-:S07]  /*2b80*/  IADD3 R6, PT, PT, R17, R15, RZ ;  /* 0x0000000f11067210 */ /* 0x000fce0007ffe0ff */
.L_x_256:
[----:B------:R-:W-:Y:S05]  /*2b90*/  BSYNC.RECONVERGENT B1 ;  /* 0x0000000000017941 */ /* 0x000fea0003800200 */
.L_x_254:
[----:B------:R-:W-:Y:S01]  /*2ba0*/  IMAD R9, R6, UR22, RZ ;  /* 0x0000001606097c24 */ /* 0x000fe2000f8e02ff */
[----:B------:R-:W-:Y:S01]  /*2bb0*/  BSSY.RECONVERGENT B1, `(.L_x_257) ;  /* 0x0000039000017945 */ /* 0x000fe20003800200 */
[----:B------:R-:W-:Y:S01]  /*2bc0*/  IMAD.WIDE.U32 R16, R2, UR22, RZ ;  /* 0x0000001602107c25 */ /* 0x000fe2000f8e00ff */
[----:B------:R-:W-:-:S03]  /*2bd0*/  F2FP.BF16.F32.PACK_AB R7, RZ, R7 ;  /* 0x00000007ff07723e */ /* 0x000fc600000010ff */
[----:B------:R-:W-:Y:S01]  /*2be0*/  IMAD R9, R2, UR23, R9 ;  /* 0x0000001702097c24 */ /* 0x000fe2000f8e0209 */
[----:B------:R-:W-:Y:S01]  /*2bf0*/  PRMT R2, R10, 0x7632, R2 ;  /* 0x000076320a027816 */ /* 0x000fe20000000002 */
        /* <DEDUP_REMOVED lines=14> */
[----:B------:R-:W-:Y:S01]  /*2ce0*/  ISETP.NE.U32.AND P2, PT, R11, RZ, PT ;  /* 0x000000ff0b00720c */ /* 0x000fe20003f45070 */
[----:B------:R-:W-:-:S06]  /*2cf0*/  HFMA2 R19, -RZ, RZ, 0, 0 ;  /* 0x00000000ff137431 */ /* 0x000fcc00000001ff */
        /* <DEDUP_REMOVED lines=15> */
[----:B------:R-:W-:Y:S02]  /*2df0*/  @P1 IADD3 R18, PT, PT, R18, 0x1, RZ ;  /* 0x0000000112121810 */ /* 0x000fe40007ffe0ff */
[----:B------:R-:W-:-:S05]  /*2e00*/  @!P2 LOP3.LUT R18, RZ, R11, RZ, 0x33, !PT ;  /* 0x0000000bff12a212 */ /* 0x000fca00078e33ff */
[----:B------:R-:W-:-:S04]  /*2e10*/  IMAD.MOV R0, RZ, RZ, -R18 ;  /* 0x000000ffff007224 */ /* 0x000fc800078e0a12 */
[----:B------:R-:W-:Y:S01]  /*2e20*/  IMAD R0, R11, R0, R8 ;  /* 0x000000000b007224 */ /* 0x000fe200078e0208 */
[----:B------:R-:W-:Y:S06]  /*2e30*/  BRA `(.L_x_259) ;  /* 0x0000000000407947 */ /* 0x000fec0003800000 */
.L_x_258:
[----:B------:R-:W0:Y:S01]  /*2e40*/  LDCU.64 UR66, c[0x0][0xd50] ;  /* 0x0001aa00ff4277ac */ /* 0x000e220008000a00 */
[----:B------:R-:W-:Y:S01]  /*2e50*/  IMAD.MOV.U32 R22, RZ, RZ, R8 ;  /* 0x000000ffff167224 */ /* 0x000fe200078e0008 */
[----:B------:R-:W-:Y:S01]  /*2e60*/  MOV R6, 0x2eb0 ;  /* 0x00002eb000067802 */ /* 0x000fe20000000f00 */
[----:B------:R-:W-:Y:S01]  /*2e70*/  IMAD.MOV.U32 R0, RZ, RZ, R9 ;  /* 0x000000ffff007224 */ /* 0x000fe200078e0009 */
[----:B0-----:R-:W-:Y:S02]  /*2e80*/  MOV R3, UR66 ;  /* 0x0000004200037c02 */ /* 0x001fe40008000f00 */
[----:B------:R-:W-:-:S07]  /*2e90*/  MOV R2, UR67 ;  /* 0x0000004300027c02 */ /* 0x000fce0008000f00 */
[----:B------:R-:W-:Y:S05]  /*2ea0*/  CALL.REL.NOINC `($__internal_8_$__cuda_sm20_div_s64) ;  /* 0x0000000c00247944 */ /* 0x000fea0003c00000 */
[----:B------:R-:W-:Y:S01]  /*2eb0*/  IADD3 R0, P0, PT, RZ, -R18, RZ ;  /* 0x80000012ff007210 */ /* 0x000fe20007f1e0ff */
[----:B------:R-:W-:Y:S01]  /*2ec0*/  IMAD.U32 R3, RZ, RZ, UR17 ;  /* 0x00000011ff037e24 */ /* 0x000fe2000f8e00ff */
[----:B------:R-:W-:Y:S02]  /*2ed0*/  MOV R11, UR16 ;  /* 0x00000010000b7c02 */ /* 0x000fe40008000f00 */
[----:B------:R-:W-:-:S03]  /*2ee0*/  IADD3.X R2, PT, PT, RZ, ~R19, RZ, P0, !PT ;  /* 0x80000013ff027210 */ /* 0x000fc600007fe4ff */
[----:B------:R-:W-:-:S04]  /*2ef0*/  IMAD.WIDE.U32 R16, R0, R11, R8 ;  /* 0x0000000b00107225 */ /* 0x000fc800078e0008 */
[----:B------:R-:W-:-:S04]  /*2f00*/  IMAD R2, R2, R11, RZ ;  /* 0x0000000b02027224 */ /* 0x000fc800078e02ff */
[----:B------:R-:W-:Y:S01]  /*2f10*/  IMAD R15, R0, R3, R2 ;  /* 0x00000003000f7224 */ /* 0x000fe200078e0202 */
[----:B------:R-:W-:-:S04]  /*2f20*/  MOV R0, R16 ;  /* 0x0000001000007202 */ /* 0x000fc80000000f00 */
[----:B------:R-:W-:-:S07]  /*2f30*/  IADD3 R2, PT, PT, R15, R17, RZ ;  /* 0x000000110f027210 */ /* 0x000fce0007ffe0ff */
.L_x_259:
[----:B------:R-:W-:Y:S05]  /*2f40*/  BSYNC.RECONVERGENT B1 ;  /* 0x0000000000017941 */ /* 0x000fea0003800200 */
.L_x_257:
[----:B------:R-:W-:Y:S01]  /*2f50*/  IMAD R15, R2, UR22, RZ ;  /* 0x00000016020f7c24 */ /* 0x000fe2000f8e02ff */
[----:B------:R-:W-:Y:S01]  /*2f60*/  BSSY.RECONVERGENT B1, `(.L_x_260) ;  /* 0x0000038000017945 */ /* 0x000fe20003800200 */
[----:B------:R-:W-:Y:S01]  /*2f70*/  IMAD.WIDE.U32 R16, R0, UR22, RZ ;  /* 0x0000001600107c25 */ /* 0x000fe2000f8e00ff */
[----:B------:R-:W-:-:S03]  /*2f80*/  F2FP.BF16.F32.PACK_AB R12, RZ, R12 ;  /* 0x0000000cff0c723e */ /* 0x000fc600000010ff */
        /* <DEDUP_REMOVED lines=37> */
.L_x_261:
        /* <DEDUP_REMOVED lines=16> */
.L_x_262:
[----:B------:R-:W-:Y:S05]  /*32e0*/  BSYNC.RECONVERGENT B1 ;  /* 0x0000000000017941 */ /* 0x000fea0003800200 */
.L_x_260:
        /* <DEDUP_REMOVED lines=40> */
.L_x_264:
        /* <DEDUP_REMOVED lines=16> */
.L_x_265:
[----:B------:R-:W-:Y:S05]  /*3670*/  BSYNC.RECONVERGENT B1 ;  /* 0x0000000000017941 */ /* 0x000fea0003800200 */
.L_x_263:
        /* <DEDUP_REMOVED lines=22> */
[----:B0-----:R-:W-:-:S06]  /*37e0*/  IADD3 R2, PT, PT, R6, 0xffffffe, RZ ;  /* 0x0ffffffe06027810 */ /* 0x001fcc0007ffe0ff */
        /* <DEDUP_REMOVED lines=11> */
[----:B------:R-:W-:Y:S02]  /*38a0*/  ISETP.GE.U32.AND P1, PT, R0, R11, PT ;  /* 0x0000000b0000720c */ /* 0x000fe40003f26070 */
[----:B------:R-:W-:-:S11]  /*38b0*/  MOV R0, RZ ;  /* 0x000000ff00007202 */ /* 0x000fd60000000f00 */
[----:B------:R-:W-:Y:S02]  /*38c0*/  @P1 IADD3 R18, PT, PT, R18, 0x1, RZ ;  /* 0x0000000112121810 */ /* 0x000fe40007ffe0ff */
[----:B------:R-:W-:-:S05]  /*38d0*/  @!P2 LOP3.LUT R18, RZ, R11, RZ, 0x33, !PT ;  /* 0x0000000bff12a212 */ /* 0x000fca00078e33ff */
[----:B------:R-:W-:-:S04]  /*38e0*/  IMAD.MOV R2, RZ, RZ, -R18 ;  /* 0x000000ffff027224 */ /* 0x000fc800078e0a12 */
[----:B------:R-:W-:Y:S01]  /*38f0*/  IMAD R8, R11, R2, R8 ;  /* 0x000000020b087224 */ /* 0x000fe200078e0208 */
[----:B------:R-:W-:Y:S06]  /*3900*/  BRA `(.L_x_268) ;  /* 0x0000000000347947 */ /* 0x000fec0003800000 */
.L_x_267:
[----:B------:R-:W0:Y:S01]  /*3910*/  LDCU.64 UR66, c[0x0][0xd50] ;  /* 0x0001aa00ff4277ac */ /* 0x000e220008000a00 */
[----:B------:R-:W-:Y:S01]  /*3920*/  IMAD.MOV.U32 R22, RZ, RZ, R8 ;  /* 0x000000ffff167224 */ /* 0x000fe200078e0008 */
[----:B------:R-:W-:Y:S01]  /*3930*/  MOV R6, 0x3980 ;  /* 0x0000398000067802 */ /* 0x000fe20000000f00 */
[----:B------:R-:W-:Y:S01]  /*3940*/  IMAD.MOV.U32 R0, RZ, RZ, R9 ;  /* 0x000000ffff007224 */ /* 0x000fe200078e0009 */
[----:B0-----:R-:W-:Y:S02]  /*3950*/  MOV R3, UR66 ;  /* 0x0000004200037c02 */ /* 0x001fe40008000f00 */
[----:B------:R-:W-:-:S07]  /*3960*/  MOV R2, UR67 ;  /* 0x0000004300027c02 */ /* 0x000fce0008000f00 */
[----:B------:R-:W-:Y:S05]  /*3970*/  CALL.REL.NOINC `($__internal_8_$__cuda_sm20_div_s64) ;  /* 0x0000000000707944 */ /* 0x000fea0003c00000 */
[----:B------:R-:W-:-:S04]  /*3980*/  IADD3 R3, P0, PT, RZ, -R18, RZ ;  /* 0x80000012ff037210 */ /* 0x000fc80007f1e0ff */
[----:B------:R-:W-:Y:S01]  /*3990*/  IADD3.X R0, PT, PT, RZ, ~R19, RZ, P0, !PT ;  /* 0x80000013ff007210 */ /* 0x000fe200007fe4ff */
[----:B------:R-:W-:-:S04]  /*39a0*/  IMAD.WIDE.U32 R8, R3, UR16, R8 ;  /* 0x0000001003087c25 */ /* 0x000fc8000f8e0008 */
[----:B------:R-:W-:-:S04]  /*39b0*/  IMAD R0, R0, UR16, RZ ;  /* 0x0000001000007c24 */ /* 0x000fc8000f8e02ff */
[----:B------:R-:W-:-:S05]  /*39c0*/  IMAD R3, R3, UR17, R0 ;  /* 0x0000001103037c24 */ /* 0x000fca000f8e0200 */
[----:B------:R-:W-:-:S07]  /*39d0*/  IADD3 R0, PT, PT, R3, R9, RZ ;  /* 0x0000000903007210 */ /* 0x000fce0007ffe0ff */
.L_x_268:
[----:B------:R-:W-:Y:S05]  /*39e0*/  BSYNC.RECONVERGENT B1 ;  /* 0x0000000000017941 */ /* 0x000fea0003800200 */
.L_x_266:
[----:B------:R-:W-:Y:S01]  /*39f0*/  IMAD R7, R0, UR22, RZ ;  /* 0x0000001600077c24 */ /* 0x000fe2000f8e02ff */
[----:B------:R-:W0:Y:S01]  /*3a00*/  LDCU UR66, c[0x0][0x370] ;  /* 0x00006e00ff4277ac */ /* 0x000e220008000800 */
[----:B------:R-:W0:Y:S01]  /*3a10*/  LDC R0, c[0x0][0x360] ;  /* 0x0000d800ff007b82 */ /* 0x000e220000000800 */
[----:B------:R-:W-:-:S04]  /*3a20*/  IMAD.WIDE.U32 R2, R8, UR22, RZ ;  /* 0x0000001608027c25 */ /* 0x000fc8000f8e00ff */
[----:B------:R-:W-:Y:S02]  /*3a30*/  IMAD R7, R8, UR23, R7 ;  /* 0x0000001708077c24 */ /* 0x000fe4000f8e0207 */
[----:B------:R-:W-:Y:S02]  /*3a40*/  IMAD R9, R19, UR20, RZ ;  /* 0x0000001413097c24 */ /* 0x000fe4000f8e02ff */
[----:B------:R-:W-:Y:S02]  /*3a50*/  IMAD.IADD R3, R3, 0x1, R7 ;  /* 0x0000000103037824 */ /* 0x000fe400078e0207 */
[C---:B------:R-:W-:Y:S02]  /*3a60*/  IMAD R9, R18.reuse, UR21, R9 ;  /* 0x0000001512097c24 */ /* 0x040fe4000f8e0209 */
[----:B------:R-:W-:-:S05]  /*3a70*/  IMAD.WIDE.U32 R18, R18, UR20, R2 ;  /* 0x0000001412127c25 */ /* 0x000fca000f8e0002 */
[----:B------:R-:W-:Y:S02]  /*3a80*/  IADD3 R3, PT, PT, R19, R9, RZ ;  /* 0x0000000913037210 */ /* 0x000fe40007ffe0ff */
[----:B------:R-:W-:Y:S01]  /*3a90*/  LEA R2, P0, R18, UR18, 0x1 ;  /* 0x0000001212027c11 */ /* 0x000fe2000f8008ff */
[----:B0-----:R-:W-:-:S03]  /*3aa0*/  IMAD R0, R0, UR66, RZ ;  /* 0x0000004200007c24 */ /* 0x001fc6000f8e02ff */
[----:B------:R-:W-:Y:S02]  /*3ab0*/  LEA.HI.X R3, R18, UR19, R3, 0x1, P0 ;  /* 0x0000001312037c11 */ /* 0x000fe400080f0c03 */
[----:B------:R-:W-:-:S03]  /*3ac0*/  IADD3 R5, P0, PT, R0, R5, RZ ;  /* 0x0000000500057210 */ /* 0x000fc60007f1e0ff */
[----:B------:R1:W-:Y:S01]  /*3ad0*/  STG.E.U16 desc[UR70][R2.64], R14 ;  /* 0x0000000e02007986 */ /* 0x0003e2000c101546 */
[----:B------:R-:W-:Y:S02]  /*3ae0*/  IADD3.X R4, PT, PT, RZ, R4, RZ, P0, !PT ;  /* 0x00000004ff047210 */ /* 0x000fe400007fe4ff */
[----:B------:R-:W-:-:S04]  /*3af0*/  ISETP.GE.U32.AND P0, PT, R5, UR48, PT ;  /* 0x0000003005007c0c */ /* 0x000fc8000bf06070 */
[----:B------:R-:W-:-:S13]  /*3b00*/  ISETP.GE.AND.EX P0, PT, R4, UR49, PT, P0 ;  /* 0x0000003104007c0c */ /* 0x000fda000bf06300 */
[----:B-1----:R-:W-:Y:S05]  /*3b10*/  @!P0 BRA `(.L_x_269) ;  /* 0xffffffc400f08947 */ /* 0x002fea000383ffff */
[----:B------:R-:W-:Y:S05]  /*3b20*/  BSYNC.RECONVERGENT B0 ;  /* 0x0000000000007941 */ /* 0x000fea0003800200 */
.L_x_224:
[----:B------:R-:W-:Y:S05]  /*3b30*/  EXIT ;  /* 0x000000000000794d */ /* 0x000fea0003800000 */
        .weak           $__internal_8_$__cuda_sm20_div_s64
        .type           $__internal_8_$__cuda_sm20_div_s64,@function
        .size           $__internal_8_$__cuda_sm20_div_s64,(.L_x_1346 - $__internal_8_$__cuda_sm20_div_s64)
$__internal_8_$__cuda_sm20_div_s64:
        /* <DEDUP_REMOVED lines=18> */
[----:B------:R-:W-:-:S04]  /*3c60*/  IMAD.HI.U32 R20, R21, R23, RZ ;  /* 0x0000001715147227 */ /* 0x000fc800078e00ff */
[----:B------:R-:W-:Y:S01]  /*3c70*/  IMAD.HI.U32 R24, P1, R21, R26, R24 ;  /* 0x0000001a15187227 */ /* 0x000fe20007820018 */
[----:B------:R-:W-:-:S03]  /*3c80*/  IADD3.X R26, PT, PT, R20, R21, RZ, P0, !PT ;  /* 0x00000015141a7210 */ /* 0x000fc600007fe4ff */
[----:B------:R-:W-:-:S05]  /*3c90*/  IMAD R20, R21, R23, RZ ;  /* 0x0000001715147224 */ /* 0x000fca00078e02ff */
[----:B------:R-:W-:-:S04]  /*3ca0*/  IADD3 R21, P0, PT, R20, R24, RZ ;  /* 0x0000001814157210 */ /* 0x000fc80007f1e0ff */
        /* <DEDUP_REMOVED lines=12> */
[-C--:B------:R-:W-:Y:S02]  /*3d70*/  IADD3 R23, P3, PT, RZ, -R22.reuse, RZ ;  /* 0x80000016ff177210 */ /* 0x080fe40007f7e0ff */
[----:B------:R-:W-:Y:S02]  /*3d80*/  IADD3 R24, P1, PT, R24, R21, RZ ;  /* 0x0000001518187210 */ /* 0x000fe40007f3e0ff */
[----:B------:R-:W-:Y:S02]  /*3d90*/  SEL R23, R23, R22, !P2 ;  /* 0x0000001617177207 */ /* 0x000fe40005000000 */
[-C--:B------:R-:W-:Y:S02]  /*3da0*/  IADD3.X R22, PT, PT, RZ, ~R0.reuse, RZ, P3, !PT ;  /* 0x80000000ff167210 */ /* 0x080fe40001ffe4ff */
[----:B------:R-:W-:Y:S01]  /*3db0*/  MOV R21, RZ ;  /* 0x000000ff00157202 */ /* 0x000fe20000000f00 */
[----:B------:R-:W-:Y:S01]  /*3dc0*/  IMAD.HI.U32 R20, R24, R23, RZ ;  /* 0x0000001718147227 */ /* 0x000fe200078e00ff */
[----:B------:R-:W-:-:S05]  /*3dd0*/  SEL R22, R22, R0, !P2 ;  /* 0x0000000016167207 */ /* 0x000fca0005000000 */
[----:B------:R-:W-:Y:S01]  /*3de0*/  IMAD.WIDE.U32 R24, R24, R22, R20 ;  /* 0x0000001618187225 */ /* 0x000fe200078e0014 */
[----:B------:R-:W-:-:S05]  /*3df0*/  IADD3.X R21, PT, PT, RZ, RZ, R26, P1, P0 ;  /* 0x000000ffff157210 */ /* 0x000fca0000fe041a */
[----:B------:R-:W-:-:S04]  /*3e00*/  IMAD.HI.U32 R24, P0, R21, R23, R24 ;  /* 0x0000001715187227 */ /* 0x000fc80007800018 */
[CC--:B------:R-:W-:Y:S02]  /*3e10*/  IMAD R20, R21.reuse, R22.reuse, RZ ;  /* 0x0000001615147224 */ /* 0x0c0fe400078e02ff */
[----:B------:R-:W-:-:S03]  /*3e20*/  IMAD.HI.U32 R21, R21, R22, RZ ;  /* 0x0000001615157227 */ /* 0x000fc600078e00ff */
[----:B------:R-:W-:Y:S01]  /*3e30*/  IADD3 R20, P1, PT, R20, R24, RZ ;  /* 0x0000001814147210 */ /* 0x000fe20007f3e0ff */
[----:B------:R-:W-:-:S04]  /*3e40*/  IMAD.X R21, RZ, RZ, R21, P0 ;  /* 0x000000ffff157224 */ /* 0x000fc800000e0615 */
[----:B------:R-:W-:Y:S01]  /*3e50*/  IMAD.WIDE.U32 R24, R20, R18, RZ ;  /* 0x0000001214187225 */ /* 0x000fe200078e00ff */
[----:B------:R-:W-:-:S03]  /*3e60*/  IADD3.X R21, PT, PT, RZ, R21, RZ, P1, !PT ;  /* 0x00000015ff157210 */ /* 0x000fc60000ffe4ff */
[----:B------:R-:W-:Y:S01]  /*3e70*/  IMAD R25, R20, R19, R25 ;  /* 0x0000001314197224 */ /* 0x000fe200078e0219 */
[----:B------:R-:W-:-:S03]  /*3e80*/  IADD3 R24, P2, PT, -R24, R23, RZ ;  /* 0x0000001718187210 */ /* 0x000fc60007f5e1ff */
[-C--:B------:R-:W-:Y:S01]  /*3e90*/  IMAD R23, R21, R18.reuse, R25 ;  /* 0x0000001215177224 */ /* 0x080fe200078e0219 */
[----:B------:R-:W-:-:S04]  /*3ea0*/  ISETP.GE.U32.AND P1, PT, R24, R18, PT ;  /* 0x000000121800720c */ /* 0x000fc80003f26070 */
[----:B------:R-:W-:Y:S02]  /*3eb0*/  IADD3.X R22, PT, PT, ~R23, R22, RZ, P2, !PT ;  /* 0x0000001617167210 */ /* 0x000fe400017fe5ff */
[----:B------:R-:W-:Y:S02]  /*3ec0*/  IADD3 R23, P2, PT, R24, -R18, RZ ;  /* 0x8000001218177210 */ /* 0x000fe40007f5e0ff */
[----:B------:R-:W-:-:S04]  /*3ed0*/  ISETP.GE.U32.AND.EX P1, PT, R22, R19, PT, P1 ;  /* 0x000000131600720c */ /* 0x000fc80003f26110 */
[----:B------:R-:W-:Y:S01]  /*3ee0*/  SEL R24, R23, R24, P1 ;  /* 0x0000001817187207 */ /* 0x000fe20000800000 */
[----:B------:R-:W-:-:S03]  /*3ef0*/  IMAD.X R23, R22, 0x1, ~R19, P2 ;  /* 0x0000000116177824 */ /* 0x000fc600010e0e13 */
[----:B------:R-:W-:Y:S02]  /*3f00*/  ISETP.GE.U32.AND P0, PT, R24, R18, PT ;  /* 0x000000121800720c */ /* 0x000fe40003f06070 */
[----:B------:R-:W-:Y:S02]  /*3f10*/  IADD3 R18, P3, PT, R20, 0x1, RZ ;  /* 0x0000000114127810 */ /* 0x000fe40007f7e0ff */
[----:B------:R-:W-:Y:S02]  /*3f20*/  SEL R22, R23, R22, P1 ;  /* 0x0000001617167207 */ /* 0x000fe40000800000 */
[----:B------:R-:W-:Y:S02]  /*3f30*/  SEL R18, R18, R20, P1 ;  /* 0x0000001412127207 */ /* 0x000fe40000800000 */
[----:B------:R-:W-:Y:S02]  /*3f40*/  IADD3.X R20, PT, PT, RZ, R21, RZ, P3, !PT ;  /* 0x00000015ff147210 */ /* 0x000fe40001ffe4ff */
[----:B------:R-:W-:-:S02]  /*3f50*/  ISETP.GE.U32.AND.EX P0, PT, R22, R19, PT, P0 ;  /* 0x000000131600720c */ /* 0x000fc40003f06100 */
[----:B------:R-:W-:Y:S02]  /*3f60*/  SEL R21, R20, R21, P1 ;  /* 0x0000001514157207 */ /* 0x000fe40000800000 */
[----:B------:R-:W-:-:S04]  /*3f70*/  IADD3 R20, P1, PT, R18, 0x1, RZ ;  /* 0x0000000112147810 */ /* 0x000fc80007f3e0ff */
[-C--:B------:R-:W-:Y:S02]  /*3f80*/  IADD3.X R19, PT, PT, RZ, R21.reuse, RZ, P1, !PT ;  /* 0x00000015ff137210 */ /* 0x080fe40000ffe4ff */
[----:B------:R-:W-:Y:S02]  /*3f90*/  SEL R18, R20, R18, P0 ;  /* 0x0000001214127207 */ /* 0x000fe40000000000 */
[----:B------:R-:W-:Y:S02]  /*3fa0*/  SEL R21, R19, R21, P0 ;  /* 0x0000001513157207 */ /* 0x000fe40000000000 */
[----:B------:R-:W-:Y:S02]  /*3fb0*/  IADD3 R19, P2, PT, RZ, -R18, RZ ;  /* 0x80000012ff137210 */ /* 0x000fe40007f5e0ff */
[----:B------:R-:W-:Y:S02]  /*3fc0*/  LOP3.LUT R20, R2, R0, RZ, 0x3c, !PT ;  /* 0x0000000002147212 */ /* 0x000fe400078e3cff */
[----:B------:R-:W-:Y:S01]  /*3fd0*/  ISETP.NE.U32.AND P0, PT, R3, RZ, PT ;  /* 0x000000ff0300720c */ /* 0x000fe20003f05070 */
[----:B------:R-:W-:Y:S01]  /*3fe0*/  IMAD.X R3, RZ, RZ, ~R21, P2 ;  /* 0x000000ffff037224 */ /* 0x000fe200010e0e15 */
[----:B------:R-:W-:-:S02]  /*3ff0*/  ISETP.GE.AND P1, PT, R20, RZ, PT ;  /* 0x000000ff1400720c */ /* 0x000fc40003f26270 */
[----:B------:R-:W-:Y:S02]  /*4000*/  ISETP.NE.AND.EX P0, PT, R2, RZ, PT, P0 ;  /* 0x000000ff0200720c */ /* 0x000fe40003f05300 */
[----:B------:R-:W-:Y:S02]  /*4010*/  SEL R3, R3, R21, !P1 ;  /* 0x0000001503037207 */ /* 0x000fe40004800000 */
[----:B------:R-:W-:Y:S02]  /*4020*/  SEL R18, R19, R18, !P1 ;  /* 0x0000001213127207 */ /* 0x000fe40004800000 */
[----:B------:R-:W-:Y:S01]  /*4030*/  SEL R19, R3, 0xffffffff, P0 ;  /* 0xffffffff03137807 */ /* 0x000fe20000000000 */
[----:B------:R-:W-:Y:S01]  /*4040*/  HFMA2 R3, -RZ, RZ, 0, 0 ;  /* 0x00000000ff037431 */ /* 0x000fe200000001ff */
[----:B------:R-:W-:Y:S02]  /*4050*/  MOV R2, R6 ;  /* 0x0000000600027202 */ /* 0x000fe40000000f00 */
[----:B------:R-:W-:-:S02]  /*4060*/  SEL R18, R18, 0xffffffff, P0 ;  /* 0xffffffff12127807 */ /* 0x000fc40000000000 */
[----:B------:R-:W-:Y:S05]  /*4070*/  RET.REL.NODEC R2 `(_ZN2at6native38_GLOBAL__N__9a469cfd_6_RNN_cu_eca79a6d6kernel16gru_cell_forwardIN3c108BFloat16EflLi2EEEvNS_4cuda6detail10TensorInfoIT_T1_EESB_SB_SB_SB_SB_SB_SA_SA_) ;  /* 0xffffffbc02e07950 */ /* 0x000fea0003c3ffff */
.L_x_270:
        /* <DEDUP_REMOVED lines=16> */
.L_x_1346:


//--------------------- .text._ZN2at6native38_GLOBAL__N__9a469cfd_6_RNN_cu_eca79a6d6kernel16gru_cell_forwardIN3c108BFloat16EflLi1EEEvNS_4cuda6detail10TensorInfoIT_T1_EESB_SB_SB_SB_SB_SB_SA_SA_ --------------------------
	.section	.text._ZN2at6native38_GLOBAL__N__9a469cfd_6_RNN_cu_eca79a6d6kernel16gru_cell_forwardIN3c108BFloat16EflLi1EEEvNS_4cuda6detail10TensorInfoIT_T1_EESB_SB_SB_SB_SB_SB_SA_SA_,"ax",@progbits
	.align	128
.text._ZN2at6native38_GLOBAL__N__9a469cfd_6_RNN_cu_eca79a6d6kernel16gru_cell_forwardIN3c108BFloat16EflLi1EEEvNS_4cuda6detail10TensorInfoIT_T1_EESB_SB_SB_SB_SB_SB_SA_SA_:
        .type           _ZN2at6native38_GLOBAL__N__9a469cfd_6_RNN_cu_eca79a6d6kernel16gru_cell_forwardIN3c108BFloat16EflLi1EEEvNS_4cuda6detail10TensorInfoIT_T1_EESB_SB_SB_SB_SB_SB_SA_SA_,@function
        .size           _ZN2at6native38_GLOBAL__N__9a469cfd_6_RNN_cu_eca79a6d6kernel16gru_cell_forwardIN3c108BFloat16EflLi1EEEvNS_4cuda6detail10TensorInfoIT_T1_EESB_SB_SB_SB_SB_SB_SA_SA_,(.L_x_1348 - _ZN2at6native38_GLOBAL__N__9a469cfd_6_RNN_cu_eca79a6d6kernel16gru_cell_forwardIN3c108BFloat16EflLi1EEEvNS_4cuda6detail10TensorInfoIT_T1_EESB_SB_SB_SB_SB_SB_SA_SA_)
        .other          _ZN2at6native38_GLOBAL__N__9a469cfd_6_RNN_cu_eca79a6d6kernel16gru_cell_forwardIN3c108BFloat16EflLi1EEEvNS_4cuda6detail10TensorInfoIT_T1_EESB_SB_SB_SB_SB_SB_SA_SA_,@"STO_CUDA_ENTRY STV_DEFAULT"
_ZN2at6native38_GLOBAL__N__9a469cfd_6_RNN_cu_eca79a6d6kernel16gru_cell_forwardIN3c108BFloat16EflLi1EEEvNS_4cuda6detail10TensorInfoIT_T1_EESB_SB_SB_SB_SB_SB_SA_SA_:
        /* <DEDUP_REMOVED lines=11> */
[----:B------:R-:W1:Y:S01]  /*00b0*/  LDCU.64 UR8, c[0x0][0x358] ;  /* 0x00006b00ff0877ac */ /* 0x000e620008000a00 */
[----:B------:R-:W2:Y:S01]  /*00c0*/  LDCU.64 UR6, c[0x0][0xee0] ;  /* 0x0001dc00ff0677ac */ /* 0x000ea20008000a00 */
[----:B0-----:R-:W-:-:S04]  /*00d0*/  UISETP.NE.U32.AND UP0, UPT, UR4, URZ, UPT ;  /* 0x000000ff0400728c */ /* 0x001fc8000bf05070 */
[----:B------:R-:W-:-:S09]  /*00e0*/  UISETP.NE.AND.EX UP0, UPT, UR5, URZ, UPT, UP0 ;  /* 0x000000ff0500728c */ /* 0x000fd2000bf05300 */
[----:B-12---:R-:W-:Y:S05]  /*00f0*/  BRA.U !UP0, `(.L_x_271) ;  /* 0x00000011087c7547 */ /* 0x006fea000b800000 */
[----:B------:R-:W0:Y:S01]  /*0100*/  LDCU.64 UR10, c[0x0][0xc70] ;  /* 0x00018e00ff0a77ac */ /* 0x000e220008000a00 */
[----:B------:R-:W-:Y:S01]  /*0110*/  BSSY.RECONVERGENT B0, `(.L_x_272) ;  /* 0x000011c000007945 */ /* 0x000fe20003800200 */
[----:B------:R-:W1:Y:S01]  /*0120*/  LDCU.64 UR14, c[0x0][0xad0] ;  /* 0x00015a00ff0e77ac */ /* 0x000e620008000a00 */
[----:B------:R-:W2:Y:S01]  /*0130*/  LDCU.64 UR12, c[0x0][0xba0] ;  /* 0x00017400ff0c77ac */ /* 0x000ea20008000a00 */
[----:B------:R-:W3:Y:S01]  /*0140*/  LDCU.64 UR16, c[0x0][0xa00] ;  /* 0x00014000ff1077ac */ /* 0x000ee20008000a00 */
[----:B------:R-:W4:Y:S01]  /*0150*/  LDCU UR4, c[0x0][0x370] ;  /* 0x00006e00ff0477ac */ /* 0x000f220008000800 */
[C---:B0-----:R-:W-:Y:S02]  /*0160*/  IMAD R5, R3.reuse, UR10, RZ ;  /* 0x0000000a03057c24 */ /* 0x041fe4000f8e02ff */
[C---:B------:R-:W-:Y:S01]  /*0170*/  IMAD.WIDE.U32 R8, R6.reuse, UR10, RZ ;  /* 0x0000000a06087c25 */ /* 0x040fe2000f8e00ff */
[----:B------:R-:W0:Y:S03]  /*0180*/  LDCU UR42, c[0x0][0xee4] ;  /* 0x0001dc80ff2a77ac */ /* 0x000e260008000800 */
[----:B-1----:R-:W-:Y:S01]  /*0190*/  IMAD R7, R3, UR14, RZ ;  /* 0x0000000e03077c24 */ /* 0x002fe2000f8e02ff */
[----:B------:R-:W1:Y:S01]  /*01a0*/  LDCU UR43, c[0x0][0xee0] ;  /* 0x0001dc00ff2b77ac */ /* 0x000e620008000800 */
[----:B------:R-:W-:Y:S01]  /*01b0*/  IMAD R5, R6, UR11, R5 ;  /* 0x0000000b06057c24 */ /* 0x000fe2000f8e0205 */
[----:B--2---:R-:W-:Y:S01]  /*01c0*/  LEA R0, P0, R8, UR12, 0x1 ;  /* 0x0000000c08007c11 */ /* 0x004fe2000f8008ff */
[C---:B------:R-:W-:Y:S01]  /*01d0*/  IMAD.WIDE.U32 R10, R6.reuse, UR14, RZ ;  /* 0x0000000e060a7c25 */ /* 0x040fe2000f8e00ff */
[----:B------:R-:W2:Y:S03]  /*01e0*/  LDCU.64 UR36, c[0x0][0xc70] ;  /* 0x00018e00ff2477ac */ /* 0x000ea60008000a00 */
[----:B------:R-:W-:Y:S01]  /*01f0*/  IMAD R13, R6, UR15, R7 ;  /* 0x0000000f060d7c24 */ /* 0x000fe2000f8e0207 */
[----:B---3--:R-:W-:Y:S01]  /*0200*/  LEA R2, P1, R10, UR16, 0x1 ;  /* 0x000000100a027c11 */ /* 0x008fe2000f8208ff */
[----:B------:R-:W-:Y:S01]  /*0210*/  IMAD.IADD R7, R9, 0x1, R5 ;  /* 0x0000000109077824 */ /* 0x000fe200078e0205 */
[----:B------:R-:W3:Y:S01]  /*0220*/  LDCU.64 UR38, c[0x0][0xad0] ;  /* 0x00015a00ff2677ac */ /* 0x000ee20008000a00 */
[----:B----4-:R-:W-:Y:S01]  /*0230*/  IMAD R4, R4, UR4, RZ ;  /* 0x0000000404047c24 */ /* 0x010fe2000f8e02ff */
[----:B------:R-:W-:-:S02]  /*0240*/  IADD3 R5, PT, PT, R11, R13, RZ ;  /* 0x0000000d0b057210 */ /* 0x000fc40007ffe0ff */
[----:B------:R-:W-:Y:S01]  /*0250*/  LEA.HI.X R7, R8, UR13, R7, 0x1, P0 ;  /* 0x0000000d08077c11 */ /* 0x000fe200080f0c07 */
[----:B------:R-:W4:Y:S01]  /*0260*/  LDCU.64 UR40, c[0x0][0xee8] ;  /* 0x0001dd00ff2877ac */ /* 0x000f220008000a00 */
[----:B------:R-:W-:Y:S01]  /*0270*/  LEA.HI.X R5, R10, UR17, R5, 0x1, P1 ;  /* 0x000000110a057c11 */ /* 0x000fe200088f0c05 */
        /* <DEDUP_REMOVED lines=11> */
.L_x_276:
[----:B0-----:R-:W-:Y:S01]  /*0330*/  IMAD.U32 R22, RZ, RZ, UR42 ;  /* 0x0000002aff167e24 */ /* 0x001fe2000f8e00ff */
[----:B------:R-:W-:Y:S04]  /*0340*/  BSSY.RECONVERGENT B1, `(.L_x_273) ;  /* 0x000002a000017945 */ /* 0x000fe80003800200 */
[----:B------:R-:W-:-:S04]  /*0350*/  LOP3.LUT R8, R3, R22, RZ, 0xfc, !PT ;  /* 0x0000001603087212 */ /* 0x000fc800078efcff */
[----:B------:R-:W-:-:S13]  /*0360*/  ISETP.NE.U32.AND P0, PT, R8, RZ, PT ;  /* 0x000000ff0800720c */ /* 0x000fda0003f05070 */
[----:B------:R-:W-:Y:S05]  /*0370*/  @P0 BRA `(.L_x_274) ;  /* 0x0000000000600947 */ /* 0x000fea0003800000 */
[----:B------:R-:W-:Y:S01]  /*0380*/  MOV R9, UR43 ;  /* 0x0000002b00097c02 */ /* 0x000fe20008000f00 */
[----:B------:R-:W-:-:S03]  /*0390*/  IMAD.MOV.U32 R23, RZ, RZ, RZ ;  /* 0x000000ffff177224 */ /* 0x000fc600078e00ff */
        /* <DEDUP_REMOVED lines=22> */
.L_x_274:
[----:B------:R-:W-:-:S07]  /*0500*/  MOV R8, 0x520 ;  /* 0x0000052000087802 */ /* 0x000fce0000000f00 */
[----:B---34-:R-:W-:Y:S05]  /*0510*/  CALL.REL.NOINC `($__internal_9_$__cuda_sm20_div_s64) ;  /* 0x0000001c00147944 */ /* 0x018fea0003c00000 */
[----:B------:R-:W-:Y:S01]  /*0520*/  IADD3 R8, P0, PT, RZ, -R12, RZ ;  /* 0x8000000cff087210 */ /* 0x000fe20007f1e0ff */
[----:B------:R-:W-:Y:S02]  /*0530*/  IMAD.U32 R9, RZ, RZ, UR44 ;  /* 0x0000002cff097e24 */ /* 0x000fe4000f8e00ff */
[----:B------:R-:W-:Y:S01]  /*0540*/  IMAD.U32 R22, RZ, RZ, UR45 ;  /* 0x0000002dff167e24 */ /* 0x000fe2000f8e00ff */
[----:B------:R-:W-:Y:S01]  /*0550*/  IADD3.X R10, PT, PT, RZ, ~R13, RZ, P0, !PT ;  /* 0x8000000dff0a7210 */ /* 0x000fe200007fe4ff */
[----:B------:R-:W-:-:S04]  /*0560*/  IMAD.MOV.U32 R11, RZ, RZ, R3 ;  /* 0x000000ffff0b7224 */ /* 0x000fc800078e0003 */
[----:B------:R-:W-:Y:S01]  /*0570*/  IMAD R15, R10, R9, RZ ;  /* 0x000000090a0f7224 */ /* 0x000fe200078e02ff */
[----:B------:R-:W-:-:S03]  /*0580*/  MOV R10, R6 ;  /* 0x00000006000a7202 */ /* 0x000fc60000000f00 */
[C---:B------:R-:W-:Y:S02]  /*0590*/  IMAD R15, R8.reuse, R22, R15 ;  /* 0x00000016080f7224 */ /* 0x040fe400078e020f */
[----:B------:R-:W-:Y:S01]  /*05a0*/  IMAD.WIDE.U32 R24, R8, R9, R10 ;  /* 0x0000000908187225 */ /* 0x000fe200078e000a */
[----:B------:R-:W-:-:S03]  /*05b0*/  MOV R11, R13 ;  /* 0x0000000d000b7202 */ /* 0x000fc60000000f00 */
[----:B------:R-:W-:Y:S01]  /*05c0*/  IMAD.MOV.U32 R10, RZ, RZ, R12 ;  /* 0x000000ffff0a7224 */ /* 0x000fe200078e000c */
[----:B------:R-:W-:-:S07]  /*05d0*/  IADD3 R23, PT, PT, R25, R15, RZ ;  /* 0x0000000f19177210 */ /* 0x000fce0007ffe0ff */
.L_x_275:
[----:B---34-:R-:W-:Y:S05]  /*05e0*/  BSYNC.RECONVERGENT B1 ;  /* 0x0000000000017941 */ /* 0x018fea0003800200 */
.L_x_273:
[----:B------:R-:W-:Y:S01]  /*05f0*/  IMAD R11, R11, R9, RZ ;  /* 0x000000090b0b7224 */ /* 0x000fe200078e02ff */
[----:B------:R-:W-:Y:S01]  /*0600*/  MOV R25, R23 ;  /* 0x0000001700197202 */ /* 0x000fe20000000f00 */
[----:B------:R-:W-:-:S04]  /*0610*/  IMAD.WIDE.U32 R12, R10, R9, RZ ;  /* 0x000000090a0c7225 */ /* 0x000fc800078e00ff */
[----:B------:R-:W-:Y:S02]  /*0620*/  IMAD R11, R10, R22, R11 ;  /* 0x000000160a0b7224 */ /* 0x000fe400078e020b */
[----:B------:R-:W-:-:S04]  /*0630*/  IMAD.WIDE.U32 R14, R12, 0x3, R24 ;  /* 0x000000030c0e7825 */ /* 0x000fc800078e0018 */
[----:B------:R-:W-:Y:S02]  /*0640*/  IMAD.IADD R13, R13, 0x1, R11 ;  /* 0x000000010d0d7824 */ /* 0x000fe400078e020b */
[----:B------:R-:W-:Y:S02]  /*0650*/  IMAD R17, R23, UR26, RZ ;  /* 0x0000001a17117c24 */ /* 0x000fe4000f8e02ff */
[----:B------:R-:W-:Y:S02]  /*0660*/  IMAD R11, R13, 0x3, RZ ;  /* 0x000000030d0b7824 */ /* 0x000fe400078e02ff */
[----:B------:R-:W-:-:S03]  /*0670*/  IMAD.WIDE.U32 R18, R24, UR26, RZ ;  /* 0x0000001a18127c25 */ /* 0x000fc6000f8e00ff */
[----:B------:R-:W-:Y:S01]  /*0680*/  IADD3 R15, PT, PT, R15, R11, RZ ;  /* 0x0000000b0f0f7210 */ /* 0x000fe20007ffe0ff */
[----:B------:R-:W-:Y:S01]  /*0690*/  IMAD R17, R24, UR27, R17 ;  /* 0x0000001b18117c24 */ /* 0x000fe2000f8e0211 */
[----:B------:R-:W-:Y:S01]  /*06a0*/  LEA R16, P0, R18, UR34, 0x1 ;  /* 0x0000002212107c11 */ /* 0x000fe2000f8008ff */
[----:B------:R-:W-:-:S04]  /*06b0*/  IMAD.WIDE.U32 R10, R14, UR18, RZ ;  /* 0x000000120e0a7c25 */ /* 0x000fc8000f8e00ff */
[----:B------:R-:W-:Y:S02]  /*06c0*/  IMAD R21, R15, UR18, RZ ;  /* 0x000000120f157c24 */ /* 0x000fe4000f8e02ff */
[----:B------:R-:W-:Y:S02]  /*06d0*/  IMAD.IADD R17, R19, 0x1, R17 ;  /* 0x0000000113117824 */ /* 0x000fe400078e0211 */
[----:B------:R-:W-:Y:S02]  /*06e0*/  IMAD R21, R14, UR19, R21 ;  /* 0x000000130e157c24 */ /* 0x000fe4000f8e0215 */
[----:B------:R-:W-:Y:S01]  /*06f0*/  IMAD R25, R23, UR28, RZ ;  /* 0x0000001c17197c24 */ /* 0x000fe2000f8e02ff */
[----:B------:R-:W-:Y:S01]  /*0700*/  LEA.HI.X R17, R18, UR35, R17, 0x1, P0 ;  /* 0x0000002312117c11 */ /* 0x000fe200080f0c11 */
[----:B------:R-:W-:Y:S01]  /*0710*/  IMAD.WIDE.U32 R18, R24, UR28, RZ ;  /* 0x0000001c18127c25 */ /* 0x000fe2000f8e00ff */
[----:B------:R-:W-:Y:S02]  /*0720*/  LEA R20, P0, R10, UR20, 0x1 ;  /* 0x000000140a147c11 */ /* 0x000fe4000f8008ff */
[----:B------:R-:W-:Y:S01]  /*0730*/  IADD3 R11, PT, PT, R11, R21, RZ ;  /* 0x000000150b0b7210 */ /* 0x000fe20007ffe0ff */
[----:B------:R-:W-:-:S03]  /*0740*/  IMAD R25, R24, UR29, R25 ;  /* 0x0000001d18197c24 */ /* 0x000fc6000f8e0219 */
[----:B------:R-:W-:Y:S02]  /*0750*/  LEA.HI.X R21, R10, UR21, R11, 0x1, P0 ;  /* 0x000000150a157c11 */ /* 0x000fe400080f0c0b */
[----:B------:R-:W-:Y:S01]  /*0760*/  IADD3 R11, PT, PT, R19, R25, RZ ;  /* 0x00000019130b7210 */ /* 0x000fe20007ffe0ff */
[----:B------:R-:W-:Y:S01]  /*0770*/  IMAD R19, R15, UR22, RZ ;  /* 0x000000160f137c24 */ /* 0x000fe2000f8e02ff */
[----:B------:R-:W-:Y:S01]  /*0780*/  LEA R10, P0, R18, UR10, 0x1 ;  /* 0x0000000a120a7c11 */ /* 0x000fe2000f8008ff */
[----:B------:R-:W2:Y:S02]  /*0790*/  LDG.E.U16 R8, desc[UR8][R20.64] ;  /* 0x0000000814087981 */ /* 0x000ea4000c1e1500 */
[----:B------:R-:W-:Y:S01]  /*07a0*/  IMAD R25, R14, UR23, R19 ;  /* 0x000000170e197c24 */ /* 0x000fe2000f8e0213 */
[----:B------:R-:W-:Y:S01]  /*07b0*/  LEA.HI.X R11, R18, UR11, R11, 0x1, P0 ;  /* 0x0000000b120b7c11 */ /* 0x000fe200080f0c0b */
[----:B------:R-:W-:-:S04]  /*07c0*/  IMAD.WIDE.U32 R18, R14, UR22, RZ ;  /* 0x000000160e127c25 */ /* 0x000fc8000f8e00ff */
[----:B------:R-:W-:Y:S01]  /*07d0*/  IMAD.IADD R19, R19, 0x1, R25 ;  /* 0x0000000113137824 */ /* 0x000fe200078e0219 */
[C---:B------:R-:W-:Y:S01]  /*07e0*/  LEA R26, P0, R18.reuse, UR24, 0x1 ;  /* 0x00000018121a7c11 */ /* 0x040fe2000f8008ff */
[----:B------:R0:W3:Y:S03]  /*07f0*/  LDG.E.U16 R25, desc[UR8][R16.64] ;  /* 0x0000000810197981 */ /* 0x0000e6000c1e1500 */
[----:B------:R-:W-:Y:S01]  /*0800*/  LEA.HI.X R27, R18, UR25, R19, 0x1, P0 ;  /* 0x00000019121b7c11 */ /* 0x000fe200080f0c13 */
[----:B------:R1:W4:Y:S04]  /*0810*/  LDG.E.U16 R10, desc[UR8][R10.64] ;  /* 0x000000080a0a7981 */ /* 0x000328000c1e1500 */
[----:B------:R5:W3:Y:S01]  /*0820*/  LDG.E.U16 R26, desc[UR8][R26.64] ;  /* 0x000000081a1a7981 */ /* 0x000ae2000c1e1500 */
[----:B0-----:R-:W-:-:S04]  /*0830*/  IADD3 R16, P0, PT, R14, R9, RZ ;  /* 0x000000090e107210 */ /* 0x001fc80007f1e0ff */
[----:B------:R-:W-:Y:S01]  /*0840*/  IADD3.X R19, PT, PT, R15, R22, RZ, P0, !PT ;  /* 0x000000160f137210 */ /* 0x000fe200007fe4ff */
[----:B------:R-:W-:-:S04]  /*0850*/  IMAD.WIDE.U32 R14, R16, UR18, RZ ;  /* 0x00000012100e7c25 */ /* 0x000fc8000f8e00ff */
[----:B------:R-:W-:-:S04]  /*0860*/  IMAD R29, R19, UR18, RZ ;  /* 0x00000012131d7c24 */ /* 0x000fc8000f8e02ff */
[----:B------:R-:W-:Y:S01]  /*0870*/  IMAD R29, R16, UR19, R29 ;  /* 0x00000013101d7c24 */ /* 0x000fe2000f8e021d */
[----:B------:R-:W-:-:S04]  /*0880*/  LEA R28, P0, R14, UR20, 0x1 ;  /* 0x000000140e1c7c11 */ /* 0x000fc8000f8008ff */
[----:B------:R-:W-:Y:S01]  /*0890*/  IADD3 R15, PT, PT, R15, R29, RZ ;  /* 0x0000001d0f0f7210 */ /* 0x000fe20007ffe0ff */
[----:B------:R-:W-:-:S03]  /*08a0*/  IMAD R21, R19, UR22, RZ ;  /* 0x0000001613157c24 */ /* 0x000fc6000f8e02ff */
[----:B------:R-:W-:Y:S02]  /*08b0*/  LEA.HI.X R29, R14, UR21, R15, 0x1, P0 ;  /* 0x000000150e1d7c11 */ /* 0x000fe400080f0c0f */
[C---:B------:R-:W-:Y:S01]  /*08c0*/  IADD3 R18, P0, PT, R16.reuse, R9, RZ ;  /* 0x0000000910127210 */ /* 0x040fe20007f1e0ff */
[C---:B-1----:R-:W-:Y:S02]  /*08d0*/  IMAD R11, R16.reuse, UR23, R21 ;  /* 0x00000017100b7c24 */ /* 0x042fe4000f8e0215 */
[----:B------:R-:W-:-:S04]  /*08e0*/  IMAD.WIDE.U32 R14, R16, UR22, RZ ;  /* 0x00000016100e7c25 */ /* 0x000fc8000f8e00ff */
[----:B------:R-:W-:Y:S01]  /*08f0*/  IMAD.X R19, R19, 0x1, R22, P0 ;  /* 0x0000000113137824 */ /* 0x000fe200000e0616 */
[----:B------:R-:W-:-:S03]  /*0900*/  IADD3 R11, PT, PT, R15, R11, RZ ;  /* 0x0000000b0f0b7210 */ /* 0x000fc60007ffe0ff */
[----:B------:R-:W-:Y:S01]  /*0910*/  IMAD R15, R19, UR18, RZ ;  /* 0x00000012130f7c24 */ /* 0x000fe2000f8e02ff */
[----:B------:R-:W-:Y:S01]  /*0920*/  LEA R20, P0, R14, UR24, 0x1 ;  /* 0x000000180e147c11 */ /* 0x000fe2000f8008ff */
[----:B------:R-:W-:-:S04]  /*0930*/  IMAD.WIDE.U32 R16, R18, UR18, RZ ;  /* 0x0000001212107c25 */ /* 0x000fc8000f8e00ff */
[----:B------:R-:W-:Y:S01]  /*0940*/  IMAD R15, R18, UR19, R15 ;  /* 0x00000013120f7c24 */ /* 0x000fe2000f8e020f */
[----:B------:R-:W-:Y:S01]  /*0950*/  LEA.HI.X R21, R14, UR25, R11, 0x1, P0 ;  /* 0x000000190e157c11 */ /* 0x000fe200080f0c0b */
[----:B------:R-:W-:Y:S01]  /*0960*/  IMAD R19, R19, UR22, RZ ;  /* 0x0000001613137c24 */ /* 0x000fe2000f8e02ff */
[----:B------:R-:W-:Y:S01]  /*0970*/  LEA R14, P0, R16, UR20, 0x1 ;  /* 0x00000014100e7c11 */ /* 0x000fe2000f8008ff */
[----:B------:R-:W4:Y:S01]  /*0980*/  LDG.E.U16 R11, desc[UR8][R28.64] ;  /* 0x000000081c0b7981 */ /* 0x000f22000c1e1500 */
[----:B------:R-:W-:Y:S01]  /*0990*/  IADD3 R15, PT, PT, R17, R15, RZ ;  /* 0x0000000f110f7210 */ /* 0x000fe20007ffe0ff */
[----:B------:R-:W-:Y:S02]  /*09a0*/  IMAD R19, R18, UR23, R19 ;  /* 0x0000001712137c24 */ /* 0x000fe4000f8e0213 */
[----:B------:R3:W4:Y:S01]  /*09b0*/  LDG.E.U16 R20, desc[UR8][R20.64] ;  /* 0x0000000814147981 */ /* 0x000722000c1e1500 */
[----:B------:R-:W-:Y:S01]  /*09c0*/  LEA.HI.X R15, R16, UR21, R15, 0x1, P0 ;  /* 0x00000015100f7c11 */ /* 0x000fe200080f0c0f */
[----:B------:R-:W-:-:S04]  /*09d0*/  IMAD.WIDE.U32 R16, R18, UR22, RZ ;  /* 0x0000001612107c25 */ /* 0x000fc8000f8e00ff */
[----:B------:R-:W-:Y:S01]  /*09e0*/  IMAD.IADD R17, R17, 0x1, R19 ;  /* 0x0000000111117824 */ /* 0x000fe200078e0213 */
[C---:B------:R-:W-:Y:S01]  /*09f0*/  LEA R18, P0, R16.reuse, UR24, 0x1 ;  /* 0x0000001810127c11 */ /* 0x040fe2000f8008ff */
[----:B------:R0:W4:Y:S03]  /*0a00*/  LDG.E.U16 R28, desc[UR8][R14.64] ;  /* 0x000000080e1c7981 */ /* 0x000126000c1e1500 */
[----:B------:R-:W-:Y:S02]  /*0a10*/  LEA.HI.X R19, R16, UR25, R17, 0x1, P0 ;  /* 0x0000001910137c11 */ /* 0x000fe400080f0c11 */
[----:B------:R-:W-:-:S03]  /*0a20*/  IADD3 R16, P0, PT, R24, R9, RZ ;  /* 0x0000000918107210 */ /* 0x000fc60007f1e0ff */
[----:B------:R-:W4:Y:S01]  /*0a30*/  LDG.E.U16 R18, desc[UR8][R18.64] ;  /* 0x0000000812127981 */ /* 0x000f22000c1e1500 */
[----:B------:R-:W-:-:S05]  /*0a40*/  IADD3.X R17, PT, PT, R23, R22, RZ, P0, !PT ;  /* 0x0000001617117210 */ /* 0x000fca00007fe4ff */
[----:B-----5:R-:W-:Y:S01]  /*0a50*/  IMAD R27, R17, UR26, RZ ;  /* 0x0000001a111b7c24 */ /* 0x020fe2000f8e02ff */
[----:B--2---:R-:W-:Y:S01]  /*0a60*/  SHF.L.U32 R8, R8, 0x10, RZ ;  /* 0x0000001008087819 */ /* 0x004fe200000006ff */
[----:B---3--:R-:W-:-:S04]  /*0a70*/  IMAD.U32 R21, R26, 0x10000, RZ ;  /* 0x000100001a157824 */ /* 0x008fc800078e00ff */
[----:B------:R-:W-:Y:S01]  /*0a80*/  FADD.FTZ R8, R8, R21 ;  /* 0x0000001508087221 */ /* 0x000fe20000010000 */
[C---:B------:R-:W-:Y:S02]  /*0a90*/  IMAD R21, R16.reuse, UR27, R27 ;  /* 0x0000001b10157c24 */ /* 0x040fe4000f8e021b */
[----:B------:R-:W-:Y:S01]  /*0aa0*/  IMAD.WIDE.U32 R26, R16, UR26, RZ ;  /* 0x0000001a101a7c25 */ /* 0x000fe2000f8e00ff */
[----:B------:R-:W-:-:S04]  /*0ab0*/  SHF.L.U32 R25, R25, 0x10, RZ ;  /* 0x0000001019197819 */ /* 0x000fc800000006ff */
[----:B0-----:R-:W-:Y:S02]  /*0ac0*/  IADD3 R15, PT, PT, R27, R21, RZ ;  /* 0x000000151b0f7210 */ /* 0x001fe40007ffe0ff */
[----:B------:R-:W-:Y:S01]  /*0ad0*/  LEA R14, P0, R26, UR34, 0x1 ;  /* 0x000000221a0e7c11 */ /* 0x000fe2000f8008ff */
[----:B------:R-:W-:-:S03]  /*0ae0*/  IMAD R21, R17, UR28, RZ ;  /* 0x0000001c11157c24 */ /* 0x000fc6000f8e02ff */
[----:B------:R-:W-:Y:S01]  /*0af0*/  LEA.HI.X R15, R26, UR35, R15, 0x1, P0 ;  /* 0x000000231a0f7c11 */ /* 0x000fe200080f0c0f */
[----:B------:R-:W-:Y:S01]  /*0b00*/  FADD.FTZ R8, R8, R25 ;  /* 0x0000001908087221 */ /* 0x000fe20000010000 */
[----:B------:R-:W-:Y:S02]  /*0b10*/  IMAD R25, R16, UR29, R21 ;  /* 0x0000001d10197c24 */ /* 0x000fe4000f8e0215 */
[----:B----4-:R-:W-:Y:S01]  /*0b20*/  IMAD.U32 R21, R10, 0x10000, RZ ;  /* 0x000100000a157824 */ /* 0x010fe200078e00ff */
[----:B------:R0:W2:Y:S03]  /*0b30*/  LDG.E.U16 R19, desc[UR8][R14.64] ;  /* 0x000000080e137981 */ /* 0x0000a6000c1e1500 */
[----:B------:R-:W-:Y:S01]  /*0b40*/  FADD.FTZ R8, R8, R21 ;  /* 0x0000001508087221 */ /* 0x000fe20000010000 */
[----:B0-----:R-:W-:-:S05]  /*0b50*/  IMAD.WIDE.U32 R14, R16, UR28, RZ ;  /* 0x0000001c100e7c25 */ /* 0x001fca000f8e00ff */
[----:B------:R-:W-:Y:S02]  /*0b60*/  IADD3 R21, PT, PT, R15, R25, RZ ;  /* 0x000000190f157210 */ /* 0x000fe40007ffe0ff */
[----:B------:R-:W-:-:S04]  /*0b70*/  LEA R26, P0, R14, UR10, 0x1 ;  /* 0x0000000a0e1a7c11 */ /* 0x000fc8000f8008ff */
[----:B------:R-:W-:-:S05]  /*0b80*/  LEA.HI.X R27, R14, UR11, R21, 0x1, P0 ;  /* 0x0000000b0e1b7c11 */ /* 0x000fca00080f0c15 */
[----:B------:R-:W3:Y:S01]  /*0b90*/  LDG.E.U16 R26, desc[UR8][R26.64] ;  /* 0x000000081a1a7981 */ /* 0x000ee2000c1e1500 */
[----:B------:R-:W-:Y:S01]  /*0ba0*/  IADD3 R21, P0, PT, R16, R9, RZ ;  /* 0x0000000910157210 */ /* 0x000fe20007f1e0ff */
[----:B------:R-:W-:Y:S01]  /*0bb0*/  IMAD.U32 R10, R20, 0x10000, RZ ;  /* 0x00010000140a7824 */ /* 0x000fe200078e00ff */
[----:B------:R-:W-:Y:S02]  /*0bc0*/  SHF.L.U32 R11, R11, 0x10, RZ ;  /* 0x000000100b0b7819 */ /* 0x000fe400000006ff */
[----:B------:R-:W-:-:S03]  /*0bd0*/  IADD3.X R20, PT, PT, R17, R22, RZ, P0, !PT ;  /* 0x0000001611147210 */ /* 0x000fc600007fe4ff */
[----:B------:R-:W-:Y:S02]  /*0be0*/  FADD.FTZ R10, R11, R10 ;  /* 0x0000000a0b0a7221 */ /* 0x000fe40000010000 */
[----:B------:R-:W-:-:S04]  /*0bf0*/  IMAD R14, R20, UR26, RZ ;  /* 0x0000001a140e7c24 */ /* 0x000fc8000f8e02ff */
[C---:B------:R-:W-:Y:S02]  /*0c00*/  IMAD R11, R21.reuse, UR27, R14 ;  /* 0x0000001b150b7c24 */ /* 0x040fe4000f8e020e */
[----:B------:R-:W-:-:S04]  /*0c10*/  IMAD.WIDE.U32 R14, R21, UR26, RZ ;  /* 0x0000001a150e7c25 */ /* 0x000fc8000f8e00ff */
[----:B------:R-:W-:Y:S01]  /*0c20*/  IMAD R20, R20, UR28, RZ ;  /* 0x0000001c14147c24 */ /* 0x000fe2000f8e02ff */
[----:B------:R-:W-:-:S03]  /*0c30*/  IADD3 R11, PT, PT, R15, R11, RZ ;  /* 0x0000000b0f0b7210 */ /* 0x000fc60007ffe0ff */
[C---:B------:R-:W-:Y:S02]  /*0c40*/  IMAD R15, R21.reuse, UR29, R20 ;  /* 0x0000001d150f7c24 */ /* 0x040fe4000f8e0214 */
[----:B------:R-:W-:-:S05]  /*0c50*/  IMAD.WIDE.U32 R20, R21, UR28, RZ ;  /* 0x0000001c15147c25 */ /* 0x000fca000f8e00ff */
[----:B------:R-:W-:Y:S02]  /*0c60*/  IADD3 R15, PT, PT, R21, R15, RZ ;  /* 0x0000000f150f7210 */ /* 0x000fe40007ffe0ff */
[----:B--2---:R-:W-:-:S05]  /*0c70*/  SHF.L.U32 R19, R19, 0x10, RZ ;  /* 0x0000001013137819 */ /* 0x004fca00000006ff */
[----:B------:R-:W-:Y:S01]  /*0c80*/  FADD.FTZ R19, R10, R19 ;  /* 0x000000130a137221 */ /* 0x000fe20000010000 */
[----:B---3--:R-:W-:-:S04]  /*0c90*/  IMAD.U32 R10, R26, 0x10000, RZ ;  /* 0x000100001a0a7824 */ /* 0x008fc800078e00ff */
[----:B------:R-:W-:Y:S01]  /*0ca0*/  FADD.FTZ R19, R19, R10 ;  /* 0x0000000a13137221 */ /* 0x000fe20000010000 */
[----:B------:R-:W-:-:S04]  /*0cb0*/  LEA R10, P0, R14, UR34, 0x1 ;  /* 0x000000220e0a7c11 */ /* 0x000fc8000f8008ff */
[----:B------:R-:W-:Y:S02]  /*0cc0*/  LEA.HI.X R11, R14, UR35, R11, 0x1, P0 ;  /* 0x000000230e0b7c11 */ /* 0x000fe400080f0c0b */
[----:B------:R-:W-:-:S03]  /*0cd0*/  LEA R14, P0, R20, UR10, 0x1 ;  /* 0x0000000a140e7c11 */ /* 0x000fc6000f8008ff */
[----:B------:R0:W2:Y:S01]  /*0ce0*/  LDG.E.U16 R21, desc[UR8][R10.64] ;  /* 0x000000080a157981 */ /* 0x0000a2000c1e1500 */
[----:B------:R-:W-:-:S05]  /*0cf0*/  LEA.HI.X R15, R20, UR11, R15, 0x1, P0 ;  /* 0x0000000b140f7c11 */ /* 0x000fca00080f0c0f */
[----:B------:R-:W3:Y:S01]  /*0d00*/  LDG.E.U16 R14, desc[UR8][R14.64] ;  /* 0x000000080e0e7981 */ /* 0x000ee2000c1e1500 */
[----:B0-----:R-:W-:Y:S01]  /*0d10*/  IMAD.MOV.U32 R10, RZ, RZ, R2 ;  /* 0x000000ffff0a7224 */ /* 0x001fe200078e0002 */
[----:B------:R-:W-:-:S05]  /*0d20*/  MOV R11, R5 ;  /* 0x00000005000b7202 */ /* 0x000fca0000000f00 */
[----:B------:R0:W4:Y:S01]  /*0d30*/  LDG.E.U16 R20, desc[UR8][R10.64] ;  /* 0x000000080a147981 */ /* 0x000122000c1e1500 */
[----:B------:R-:W-:-:S06]  /*0d40*/  FMUL.FTZ R25, R8, -1.4426950216293334961 ;  /* 0xbfb8aa3b08197820 */ /* 0x000fcc0000410000 */
[----:B------:R-:W1:Y:S01]  /*0d50*/  MUFU.EX2 R25, R25 ;  /* 0x0000001900197308 */ /* 0x000e620000000800 */
[----:B------:R-:W-:Y:S01]  /*0d60*/  SHF.L.U32 R28, R28, 0x10, RZ ;  /* 0x000000101c1c7819 */ /* 0x000fe200000006ff */
[----:B-1----:R-:W-:-:S06]  /*0d70*/  FADD.FTZ R8, R25, 1 ;  /* 0x3f80000019087421 */ /* 0x002fcc0000010000 */
[----:B------:R-:W1:Y:S01]  /*0d80*/  MUFU.RCP R8, R8 ;  /* 0x0000000800087308 */ /* 0x000e620000001000 */
[----:B------:R-:W-:Y:S02]  /*0d90*/  IMAD.MOV.U32 R25, RZ, RZ, R23 ;  /* 0x000000ffff197224 */ /* 0x000fe400078e0017 */
[----:B------:R-:W-:Y:S02]  /*0da0*/  IMAD R23, R13, 0x5, RZ ;  /* 0x000000050d177824 */ /* 0x000fe400078e02ff */
[----:B0-----:R-:W-:-:S04]  /*0db0*/  IMAD.WIDE.U32 R10, R12, 0x5, R24 ;  /* 0x000000050c0a7825 */ /* 0x001fc800078e0018 */
[----:B------:R-:W-:Y:S01]  /*0dc0*/  IMAD.WIDE.U32 R12, R12, 0x5, R16 ;  /* 0x000000050c0c7825 */ /* 0x000fe200078e0010 */
[----:B------:R-:W-:-:S04]  /*0dd0*/  IADD3 R11, PT, PT, R11, R23, RZ ;  /* 0x000000170b0b7210 */ /* 0x000fc80007ffe0ff */
[----:B------:R-:W-:Y:S01]  /*0de0*/  IADD3 R23, PT, PT, R23, R13, RZ ;  /* 0x0000000d17177210 */ /* 0x000fe20007ffe0ff */
[----:B------:R-:W-:Y:S01]  /*0df0*/  IMAD R11, R11, UR30, RZ ;  /* 0x0000001e0b0b7c24 */ /* 0x000fe2000f8e02ff */
[----:B------:R-:W-:-:S03]  /*0e00*/  IADD3 R24, P1, PT, R12, R9, RZ ;  /* 0x000000090c187210 */ /* 0x000fc60007f3e0ff */
[C---:B------:R-:W-:Y:S02]  /*0e10*/  IMAD R13, R23.reuse, UR30, RZ ;  /* 0x0000001e170d7c24 */ /* 0x040fe4000f8e02ff */
[----:B------:R-:W-:Y:S02]  /*0e20*/  IMAD R15, R10, UR31, R11 ;  /* 0x0000001f0a0f7c24 */ /* 0x000fe4000f8e020b */
[----:B------:R-:W-:Y:S02]  /*0e30*/  IMAD R25, R12, UR31, R13 ;  /* 0x0000001f0c197c24 */ /* 0x000fe4000f8e020d */
[----:B------:R-:W-:Y:S01]  /*0e40*/  IMAD.WIDE.U32 R10, R10, UR30, RZ ;  /* 0x0000001e0a0a7c25 */ /* 0x000fe2000f8e00ff */
[----:B------:R-:W-:-:S03]  /*0e50*/  IADD3.X R23, PT, PT, R23, R22, RZ, P1, !PT ;  /* 0x0000001617177210 */ /* 0x000fc60000ffe4ff */
[----:B------:R-:W-:Y:S01]  /*0e60*/  IMAD.WIDE.U32 R12, R12, UR30, RZ ;  /* 0x0000001e0c0c7c25 */ /* 0x000fe2000f8e00ff */
[----:B------:R-:W-:-:S03]  /*0e70*/  IADD3 R15, PT, PT, R11, R15, RZ ;  /* 0x0000000f0b0f7210 */ /* 0x000fc60007ffe0ff */
[----:B------:R-:W-:Y:S01]  /*0e80*/  IMAD.IADD R13, R13, 0x1, R25 ;  /* 0x000000010d0d7824 */ /* 0x000fe200078e0219 */
[----:B------:R-:W-:Y:S01]  /*0e90*/  LEA R16, P1, R12, UR32, 0x1 ;  /* 0x000000200c107c11 */ /* 0x000fe2000f8208ff */
[----:B------:R-:W-:-:S04]  /*0ea0*/  IMAD R25, R23, UR30, RZ ;  /* 0x0000001e17197c24 */ /* 0x000fc8000f8e02ff */
[----:B------:R-:W-:Y:S01]  /*0eb0*/  IMAD R25, R24, UR31, R25 ;  /* 0x0000001f18197c24 */ /* 0x000fe2000f8e0219 */
[----:B--2---:R-:W-:Y:S01]  /*0ec0*/  SHF.L.U32 R27, R21, 0x10, RZ ;  /* 0x00000010151b7819 */ /* 0x004fe200000006ff */
[----:B------:R-:W-:Y:S01]  /*0ed0*/  FMUL.FTZ R21, R19, -1.4426950216293334961 ;  /* 0xbfb8aa3b13157820 */ /* 0x000fe20000410000 */
[----:B---3--:R-:W-:-:S03]  /*0ee0*/  IMAD.U32 R26, R14, 0x10000, RZ ;  /* 0x000100000e1a7824 */ /* 0x008fc600078e00ff */
[----:B------:R-:W0:Y:S01]  /*0ef0*/  MUFU.EX2 R14, R21 ;  /* 0x00000015000e7308 */ /* 0x000e220000000800 */
[----:B------:R-:W-:Y:S01]  /*0f00*/  SHF.L.U32 R19, R18, 0x10, RZ ;  /* 0x0000001012137819 */ /* 0x000fe200000006ff */
[----:B------:R-:W-:-:S04]  /*0f10*/  FADD.FTZ R18, R28, R27 ;  /* 0x0000001b1c127221 */ /* 0x000fc80000010000 */
[----:B------:R-:W-:-:S04]  /*0f20*/  FADD.FTZ R19, R19, R26 ;  /* 0x0000001a13137221 */ /* 0x000fc80000010000 */
[----:B-1----:R-:W-:Y:S01]  /*0f30*/  FFMA.FTZ R18, R19, R8, R18 ;  /* 0x0000000813127223 */ /* 0x002fe20000010012 */
[----:B0-----:R-:W-:-:S05]  /*0f40*/  FADD.FTZ R21, R14, 1 ;  /* 0x3f8000000e157421 */ /* 0x001fca0000010000 */
[----:B------:R-:W0:Y:S08]  /*0f50*/  MUFU.TANH R18, R18 ;  /* 0x0000001200127308 */ /* 0x000e300000002400 */
[----:B------:R-:W1:Y:S01]  /*0f60*/  MUFU.RCP R21, R21 ;  /* 0x0000001500157308 */ /* 0x000e620000001000 */
[----:B----4-:R-:W-:Y:S01]  /*0f70*/  IMAD.U32 R17, R20, 0x10000, RZ ;  /* 0x0001000014117824 */ /* 0x010fe200078e00ff */
[----:B------:R-:W-:Y:S01]  /*0f80*/  LEA R14, P0, R10, UR32, 0x1 ;  /* 0x000000200a0e7c11 */ /* 0x000fe2000f8008ff */
[----:B------:R-:W-:-:S02]  /*0f90*/  FADD.FTZ R8, R8, -RZ ;  /* 0x800000ff08087221 */ /* 0x000fc40000010000 */
[----:B0-----:R-:W-:Y:S01]  /*0fa0*/  FADD.FTZ R11, -R18, R17 ;  /* 0x00000011120b7221 */ /* 0x001fe20000010100 */
[----:B------:R-:W-:Y:S02]  /*0fb0*/  LEA.HI.X R17, R12, UR33, R13, 0x1, P1 ;  /* 0x000000210c117c11 */ /* 0x000fe400088f0c0d */
[----:B------:R-:W-:Y:S02]  /*0fc0*/  LEA.HI.X R15, R10, UR33, R15, 0x1, P0 ;  /* 0x000000210a0f7c11 */ /* 0x000fe400080f0c0f */
[C---:B------:R-:W-:Y:S01]  /*0fd0*/  IADD3 R12, P0, PT, R24.reuse, R9, RZ ;  /* 0x00000009180c7210 */ /* 0x040fe20007f1e0ff */
[----:B-1----:R-:W-:Y:S01]  /*0fe0*/  FFMA.FTZ R13, R11, R21, R18 ;  /* 0x000000150b0d7223 */ /* 0x002fe20000010012 */
[----:B------:R-:W-:Y:S02]  /*0ff0*/  IMAD.WIDE.U32 R10, R24, UR30, RZ ;  /* 0x0000001e180a7c25 */ /* 0x000fe4000f8e00ff */
[----:B------:R-:W-:Y:S02]  /*1000*/  IADD3.X R23, PT, PT, R23, R22, RZ, P0, !PT ;  /* 0x0000001617177210 */ /* 0x000fe400007fe4ff */
[----:B------:R-:W-:-:S02]  /*1010*/  F2FP.BF16.F32.PACK_AB R24, R8, R13 ;  /* 0x0000000d0818723e */ /* 0x000fc400000010ff */
[----:B------:R-:W-:Y:S02]  /*1020*/  LEA R8, P0, R10, UR32, 0x1 ;  /* 0x000000200a087c11 */ /* 0x000fe4000f8008ff */
[----:B------:R-:W-:Y:S02]  /*1030*/  IADD3 R13, PT, PT, R11, R25, RZ ;  /* 0x000000190b0d7210 */ /* 0x000fe40007ffe0ff */
[----:B------:R-:W-:Y:S02]  /*1040*/  IADD3 R11, P1, PT, R12, R9, RZ ;  /* 0x000000090c0b7210 */ /* 0x000fe40007f3e0ff */
[----:B------:R-:W-:Y:S01]  /*1050*/  LEA.HI.X R9, R10, UR33, R13, 0x1, P0 ;  /* 0x000000210a097c11 */ /* 0x000fe200080f0c0d */
[C---:B------:R-:W-:Y:S02]  /*1060*/  IMAD R13, R23.reuse, UR30, RZ ;  /* 0x0000001e170d7c24 */ /* 0x040fe4000f8e02ff */
[----:B------:R-:W-:Y:S02]  /*1070*/  IMAD.X R10, R23, 0x1, R22, P1 ;  /* 0x00000001170a7824 */ /* 0x000fe400008e0616 */
[----:B------:R-:W-:-:S04]  /*1080*/  IMAD.WIDE.U32 R22, R12, UR30, RZ ;  /* 0x0000001e0c167c25 */ /* 0x000fc8000f8e00ff */
[----:B------:R-:W-:Y:S02]  /*1090*/  IMAD R13, R12, UR31, R13 ;  /* 0x0000001f0c0d7c24 */ /* 0x000fe4000f8e020d */
[----:B------:R-:W-:Y:S02]  /*10a0*/  IMAD R10, R10, UR30, RZ ;  /* 0x0000001e0a0a7c24 */ /* 0x000fe4000f8e02ff */
[----:B------:R-:W-:Y:S01]  /*10b0*/  IMAD.IADD R13, R23, 0x1, R13 ;  /* 0x00000001170d7824 */ /* 0x000fe200078e020d */
[C---:B------:R-:W-:Y:S01]  /*10c0*/  LEA R12, P0, R22.reuse, UR32, 0x1 ;  /* 0x00000020160c7c11 */ /* 0x040fe2000f8008ff */
[C---:B------:R-:W-:Y:S02]  /*10d0*/  IMAD R23, R11.reuse, UR31, R10 ;  /* 0x0000001f0b177c24 */ /* 0x040fe4000f8e020a */
[----:B------:R-:W-:Y:S01]  /*10e0*/  IMAD.WIDE.U32 R10, R11, UR30, RZ ;  /* 0x0000001e0b0a7c25 */ /* 0x000fe2000f8e00ff */
[----:B------:R-:W-:-:S03]  /*10f0*/  LEA.HI.X R13, R22, UR33, R13, 0x1, P0 ;  /* 0x00000021160d7c11 */ /* 0x000fc600080f0c0d */
[----:B------:R-:W-:Y:S01]  /*1100*/  FADD.FTZ R21, R21, -RZ ;  /* 0x800000ff15157221 */ /* 0x000fe20000010000 */
[C---:B------:R-:W-:Y:S02]  /*1110*/  LEA R22, P0, R10.reuse, UR32, 0x1 ;  /* 0x000000200a167c11 */ /* 0x040fe4000f8008ff */
[----:B------:R-:W-:Y:S02]  /*1120*/  IADD3 R23, PT, PT, R11, R23, RZ ;  /* 0x000000170b177210 */ /* 0x000fe40007ffe0ff */
[----:B------:R-:W-:Y:S02]  /*1130*/  MOV R26, R0 ;  /* 0x00000000001a7202 */ /* 0x000fe40000000f00 */
[----:B------:R-:W-:Y:S02]  /*1140*/  LEA.HI.X R23, R10, UR33, R23, 0x1, P0 ;  /* 0x000000210a177c11 */ /* 0x000fe400080f0c17 */
[----:B------:R-:W-:Y:S02]  /*1150*/  MOV R27, R7 ;  /* 0x00000007001b7202 */ /* 0x000fe40000000f00 */
[----:B------:R-:W-:-:S02]  /*1160*/  IADD3 R6, P0, PT, R4, R6, RZ ;  /* 0x0000000604067210 */ /* 0x000fc40007f1e0ff */
[----:B------:R-:W-:Y:S02]  /*1170*/  PRMT R11, R24, 0x7632, R11 ;  /* 0x00007632180b7816 */ /* 0x000fe4000000000b */
[----:B------:R-:W-:Y:S01]  /*1180*/  F2FP.BF16.F32.PACK_AB R21, R18, R21 ;  /* 0x000000151215723e */ /* 0x000fe200000010ff */
[----:B------:R-:W-:Y:S01]  /*1190*/  STG.E.U16 desc[UR8][R26.64], R24 ;  /* 0x000000181a007986 */ /* 0x000fe2000c101508 */
[----:B------:R-:W-:Y:S02]  /*11a0*/  IADD3.X R3, PT, PT, RZ, R3, RZ, P0, !PT ;  /* 0x00000003ff037210 */ /* 0x000fe400007fe4ff */
[----:B------:R-:W-:Y:S01]  /*11b0*/  ISETP.GE.U32.AND P0, PT, R6, UR40, PT ;  /* 0x0000002806007c0c */ /* 0x000fe2000bf06070 */
[----:B------:R0:W-:Y:S01]  /*11c0*/  STG.E.U16 desc[UR8][R14.64], R11 ;  /* 0x0000000b0e007986 */ /* 0x0001e2000c101508 */
[----:B------:R-:W-:Y:S02]  /*11d0*/  F2FP.BF16.F32.PACK_AB R19, RZ, R19 ;  /* 0x00000013ff13723e */ /* 0x000fe400000010ff */
[----:B------:R-:W-:Y:S01]  /*11e0*/  ISETP.GE.AND.EX P0, PT, R3, UR41, PT, P0 ;  /* 0x0000002903007c0c */ /* 0x000fe2000bf06300 */
[----:B------:R-:W-:Y:S01]  /*11f0*/  STG.E.U16 desc[UR8][R16.64], R21 ;  /* 0x0000001510007986 */ /* 0x000fe2000c101508 */
[----:B0-----:R-:W-:Y:S01]  /*1200*/  PRMT R15, R21, 0x7632, R15 ;  /* 0x00007632150f7816 */ /* 0x001fe2000000000f */
[----:B------:R-:W-:-:S04]  /*1210*/  IMAD.WIDE.U32 R10, R4, UR36, RZ ;  /* 0x00000024040a7c25 */ /* 0x000fc8000f8e00ff */
[----:B------:R-:W-:Y:S04]  /*1220*/  STG.E.U16 desc[UR8][R8.64], R15 ;  /* 0x0000000f08007986 */ /* 0x000fe8000c101508 */
[----:B------:R-:W-:Y:S04]  /*1230*/  STG.E.U16 desc[UR8][R12.64], R20 ;  /* 0x000000140c007986 */ /* 0x000fe8000c101508 */
[----:B------:R0:W-:Y:S01]  /*1240*/  STG.E.U16 desc[UR8][R22.64], R19 ;  /* 0x0000001316007986 */ /* 0x0001e2000c101508 */
[----:B------:R-:W-:Y:S01]  /*1250*/  IMAD R11, R4, UR37, R11 ;  /* 0x00000025040b7c24 */ /* 0x000fe2000f8e020b */
[----:B------:R-:W-:Y:S01]  /*1260*/  LEA R0, P1, R10, R0, 0x1 ;  /* 0x000000000a007211 */ /* 0x000fe200078208ff */
[----:B0-----:R-:W-:-:S04]  /*1270*/  IMAD.WIDE.U32 R18, R4, UR38, RZ ;  /* 0x0000002604127c25 */ /* 0x001fc8000f8e00ff */
[----:B------:R-:W-:Y:S01]  /*1280*/  IMAD R8, R4, UR39, R19 ;  /* 0x0000002704087c24 */ /* 0x000fe2000f8e0213 */
[----:B------:R-:W-:Y:S02]  /*1290*/  LEA R2, P2, R18, R2, 0x1 ;  /* 0x0000000212027211 */ /* 0x000fe400078408ff */
[----:B------:R-:W-:Y:S02]  /*12a0*/  LEA.HI.X R7, R10, R7, R11, 0x1, P1 ;  /* 0x000000070a077211 */ /* 0x000fe400008f0c0b */
[----:B------:R-:W-:Y:S01]  /*12b0*/  LEA.HI.X R5, R18, R5, R8, 0x1, P2 ;  /* 0x0000000512057211 */ /* 0x000fe200010f0c08 */
[----:B------:R-:W-:Y:S08]  /*12c0*/  @!P0 BRA `(.L_x_276) ;  /* 0xfffffff000188947 */ /* 0x000ff0000383ffff */
[----:B------:R-:W-:Y:S05]  /*12d0*/  BSYNC.RECONVERGENT B0 ;  /* 0x0000000000007941 */ /* 0x000fea0003800200 */
.L_x_272:
[----:B------:R-:W-:Y:S05]  /*12e0*/  EXIT ;  /* 0x000000000000794d */ /* 0x000fea0003800000 */
.L_x_271:
        /* <DEDUP_REMOVED lines=18> */
[----:B------:R-:W3:Y:S02]  /*1410*/  LDCU.64 UR30, c[0x0][0xad0] ;  /* 0x00015a00ff1e77ac */ /* 0x000ee40008000a00 */
[----:B------:R-:W-:-:S02]  /*1420*/  IADD3 R9, PT, PT, R11, R7, RZ ;  /* 0x000000070b097210 */ /* 0x000fc40007ffe0ff */
[----:B------:R-:W-:Y:S01]  /*1430*/  LEA.HI.X R7, R8, UR13, R5, 0x1, P0 ;  /* 0x0000000d08077c11 */ /* 0x000fe200080f0c05 */
[----:B------:R-:W0:Y:S01]  /*1440*/  LDCU.64 UR32, c[0x0][0xee8] ;  /* 0x0001dd00ff2077ac */ /* 0x000e220008000a00 */
[----:B------:R-:W-:Y:S01]  /*1450*/  LEA.HI.X R5, R10, UR17, R9, 0x1, P1 ;  /* 0x000000110a057c11 */ /* 0x000fe200088f0c09 */
[----:B----4-:R-:W-:Y:S01]  /*1460*/  IMAD R9, R4, UR4, RZ ;  /* 0x0000000404097c24 */ /* 0x010fe2000f8e02ff */
[----:B------:R-:W4:Y:S01]  /*1470*/  LDCU.64 UR36, c[0x0][0xee0] ;  /* 0x0001dc00ff2477ac */ /* 0x000f220008000a00 */
[----:B------:R-:W0:Y:S01]  /*1480*/  LDCU.64 UR18, c[0x0][0x450] ;  /* 0x00008a00ff1277ac */ /* 0x000e220008000a00 */
[----:B------:R-:W0:Y:S01]  /*1490*/  LDCU.64 UR20, c[0x0][0x380] ;  /* 0x00007000ff1477ac */ /* 0x000e220008000a00 */
[----:B------:R-:W0:Y:S01]  /*14a0*/  LDCU.64 UR22, c[0x0][0x5f0] ;  /* 0x0000be00ff1677ac */ /* 0x000e220008000a00 */
[----:B------:R-:W0:Y:S01]  /*14b0*/  LDCU.64 UR24, c[0x0][0x520] ;  /* 0x0000a400ff1877ac */ /* 0x000e220008000a00 */
[----:B------:R-:W0:Y:S01]  /*14c0*/  LDCU.64 UR26, c[0x0][0xe10] ;  /* 0x0001c200ff1a77ac */ /* 0x000e220008000a00 */
[----:B-12---:R-:W0:Y:S02]  /*14d0*/  LDCU.64 UR10, c[0x0][0xd40] ;  /* 0x0001a800ff0a77ac */ /* 0x006e240008000a00 */
.L_x_281:
[----:B0-----:R-:W-:Y:S01]  /*14e0*/  MOV R18, UR34 ;  /* 0x0000002200127c02 */ /* 0x001fe20008000f00 */
[----:B------:R-:W-:Y:S03]  /*14f0*/  BSSY.RECONVERGENT B1, `(.L_x_278) ;  /* 0x000002b000017945 */ /* 0x000fe60003800200 */
[----:B------:R-:W-:-:S04]  /*1500*/  LOP3.LUT R4, R3, R18, RZ, 0xfc, !PT ;  /* 0x0000001203047212 */ /* 0x000fc800078efcff */
[----:B------:R-:W-:-:S13]  /*1510*/  ISETP.NE.U32.AND P0, PT, R4, RZ, PT ;  /* 0x000000ff0400720c */ /* 0x000fda0003f05070 */
[----:B------:R-:W-:Y:S05]  /*1520*/  @P0 BRA `(.L_x_279) ;  /* 0x0000000000600947 */ /* 0x000fea0003800000 */
[----:B------:R-:W-:Y:S02]  /*1530*/  IMAD.U32 R19, RZ, RZ, UR35 ;  /* 0x00000023ff137e24 */ /* 0x000fe4000f8e00ff */
[----:B------:R-:W-:Y:S02]  /*1540*/  IMAD.MOV.U32 R10, RZ, RZ, RZ ;  /* 0x000000ffff0a7224 */ /* 0x000fe400078e00ff */
[----:B------:R-:W0:Y:S01]  /*1550*/  I2F.U32.RP R8, R19 ;  /* 0x0000001300087306 */ /* 0x000e220000209000 */
[----:B------:R-:W-:Y:S01]  /*1560*/  ISETP.NE.U32.AND P2, PT, R19, RZ, PT ;  /* 0x000000ff1300720c */ /* 0x000fe20003f45070 */
[----:B------:R-:W-:-:S06]  /*1570*/  IMAD.MOV.U32 R15, RZ, RZ, RZ ;  /* 0x000000ffff0f7224 */ /* 0x000fcc00078e00ff */
[----:B0-----:R-:W0:Y:S02]  /*1580*/  MUFU.RCP R8, R8 ;  /* 0x0000000800087308 */ /* 0x001e240000001000 */
[----:B0-----:R-:W-:-:S06]  /*1590*/  IADD3 R11, PT, PT, R8, 0xffffffe, RZ ;  /* 0x0ffffffe080b7810 */ /* 0x001fcc0007ffe0ff */
[----:B------:R-:W0:Y:S02]  /*15a0*/  F2I.FTZ.U32.TRUNC.NTZ R11, R11 ;  /* 0x0000000b000b7305 */ /* 0x000e24000021f000 */
[----:B0-----:R-:W-:-:S05]  /*15b0*/  IMAD R4, R11, R19, RZ ;  /* 0x000000130b047224 */ /* 0x001fca00078e02ff */
[----:B------:R-:W-:-:S05]  /*15c0*/  IADD3 R13, PT, PT, -R4, RZ, RZ ;  /* 0x000000ff040d7210 */ /* 0x000fca0007ffe1ff */
        /* <DEDUP_REMOVED lines=14> */
.L_x_279:
[----:B------:R-:W-:-:S07]  /*16b0*/  MOV R8, 0x16d0 ;  /* 0x000016d000087802 */ /* 0x000fce0000000f00 */
[----:B---34-:R-:W-:Y:S05]  /*16c0*/  CALL.REL.NOINC `($__internal_9_$__cuda_sm20_div_s64) ;  /* 0x0000000800a87944 */ /* 0x018fea0003c00000 */
        /* <DEDUP_REMOVED lines=9> */
[----:B------:R-:W-:Y:S01]  /*1760*/  MOV R4, R10 ;  /* 0x0000000a00047202 */ /* 0x000fe20000000f00 */
[----:B------:R-:W-:-:S03]  /*1770*/  IMAD.MOV.U32 R10, RZ, RZ, R12 ;  /* 0x000000ffff0a7224 */ /* 0x000fc600078e000c */
[----:B------:R-:W-:Y:S02]  /*1780*/  IADD3 R15, PT, PT, R15, R11, RZ ;  /* 0x0000000b0f0f7210 */ /* 0x000fe40007ffe0ff */
[----:B------:R-:W-:-:S07]  /*1790*/  MOV R11, R13 ;  /* 0x0000000d000b7202 */ /* 0x000fce0000000f00 */
.L_x_280:
[----:B---34-:R-:W-:Y:S05]  /*17a0*/  BSYNC.RECONVERGENT B1 ;  /* 0x0000000000017941 */ /* 0x018fea0003800200 */
.L_x_278:
[-C--:B------:R-:W-:Y:S02]  /*17b0*/  IMAD R11, R11, R19.reuse, RZ ;  /* 0x000000130b0b7224 */ /* 0x080fe400078e02ff */
[----:B------:R-:W-:-:S04]  /*17c0*/  IMAD.WIDE.U32 R12, R10, R19, RZ ;  /* 0x000000130a0c7225 */ /* 0x000fc800078e00ff */
[----:B------:R-:W-:Y:S02]  /*17d0*/  IMAD R11, R10, R18, R11 ;  /* 0x000000120a0b7224 */ /* 0x000fe400078e020b */
[----:B------:R-:W-:-:S03]  /*17e0*/  IMAD.MOV.U32 R10, RZ, RZ, R4 ;  /* 0x000000ffff0a7224 */ /* 0x000fc600078e0004 */
[----:B------:R-:W-:Y:S02]  /*17f0*/  IADD3 R8, PT, PT, R13, R11, RZ ;  /* 0x0000000b0d087210 */ /* 0x000fe40007ffe0ff */
[----:B------:R-:W-:-:S03]  /*1800*/  MOV R11, R15 ;  /* 0x0000000f000b7202 */ /* 0x000fc60000000f00 */
[----:B------:R-:W-:Y:S02]  /*1810*/  IMAD R13, R8, 0x3, RZ ;  /* 0x00000003080d7824 */ /* 0x000fe400078e02ff */
[----:B------:R-:W-:-:S05]  /*1820*/  IMAD.WIDE.U32 R16, R12, 0x3, R10 ;  /* 0x000000030c107825 */ /* 0x000fca00078e000a */
[----:B------:R-:W-:Y:S01]  /*1830*/  IADD3 R13, PT, PT, R17, R13, RZ ;  /* 0x0000000d110d7210 */ /* 0x000fe20007ffe0ff */
[C---:B------:R-:W-:Y:S01]  /*1840*/  IMAD.WIDE.U32 R14, R16.reuse, UR22, RZ ;  /* 0x00000016100e7c25 */ /* 0x040fe2000f8e00ff */
[----:B------:R-:W-:-:S03]  /*1850*/  IADD3 R4, P1, PT, R16, R19, RZ ;  /* 0x0000001310047210 */ /* 0x000fc60007f3e0ff */
[C---:B------:R-:W-:Y:S01]  /*1860*/  IMAD R21, R13.reuse, UR22, RZ ;  /* 0x000000160d157c24 */ /* 0x040fe2000f8e02ff */
[----:B------:R-:W-:Y:S01]  /*1870*/  LEA R20, P2, R14, UR24, 0x1 ;  /* 0x000000180e147c11 */ /* 0x000fe2000f8408ff */
[C---:B------:R-:W-:Y:S01]  /*1880*/  IMAD R17, R13.reuse, UR18, RZ ;  /* 0x000000120d117c24 */ /* 0x040fe2000f8e02ff */
[----:B------:R-:W-:Y:S01]  /*1890*/  IADD3.X R13, PT, PT, R13, R18, RZ, P1, !PT ;  /* 0x000000120d0d7210 */ /* 0x000fe20000ffe4ff */
[C---:B------:R-:W-:Y:S02]  /*18a0*/  IMAD R21, R16.reuse, UR23, R21 ;  /* 0x0000001710157c24 */ /* 0x040fe4000f8e0215 */
[----:B------:R-:W-:-:S03]  /*18b0*/  IMAD.WIDE.U32 R22, R16, UR18, RZ ;  /* 0x0000001210167c25 */ /* 0x000fc6000f8e00ff */
[----:B------:R-:W-:Y:S01]  /*18c0*/  IADD3 R15, PT, PT, R15, R21, RZ ;  /* 0x000000150f0f7210 */ /* 0x000fe20007ffe0ff */
[----:B------:R-:W-:Y:S01]  /*18d0*/  IMAD R17, R16, UR19, R17 ;  /* 0x0000001310117c24 */ /* 0x000fe2000f8e0211 */
[----:B------:R-:W-:Y:S02]  /*18e0*/  LEA R16, P0, R22, UR20, 0x1 ;  /* 0x0000001416107c11 */ /* 0x000fe4000f8008ff */
[----:B------:R-:W-:Y:S01]  /*18f0*/  LEA.HI.X R21, R14, UR25, R15, 0x1, P2 ;  /* 0x000000190e157c11 */ /* 0x000fe200090f0c0f */
[----:B------:R-:W-:Y:S02]  /*1900*/  IMAD.IADD R17, R23, 0x1, R17 ;  /* 0x0000000117117824 */ /* 0x000fe400078e0211 */
[----:B------:R-:W-:Y:S02]  /*1910*/  IMAD R15, R13, UR18, RZ ;  /* 0x000000120d0f7c24 */ /* 0x000fe4000f8e02ff */
[----:B------:R-:W2:Y:S01]  /*1920*/  LDG.E.U16 R20, desc[UR8][R20.64] ;  /* 0x0000000814147981 */ /* 0x000ea2000c1e1500 */
[----:B------:R-:W-:Y:S01]  /*1930*/  LEA.HI.X R17, R22, UR21, R17, 0x1, P0 ;  /* 0x0000001516117c11 */ /* 0x000fe200080f0c11 */
[----:B------:R-:W-:-:S04]  /*1940*/  IMAD.WIDE.U32 R24, R4, UR18, RZ ;  /* 0x0000001204187c25 */ /* 0x000fc8000f8e00ff */
[----:B------:R0:W3:Y:S01]  /*1950*/  LDG.E.U16 R26, desc[UR8][R16.64] ;  /* 0x00000008101a7981 */ /* 0x0000e2000c1e1500 */
[----:B------:R-:W-:Y:S02]  /*1960*/  IMAD R23, R4, UR19, R15 ;  /* 0x0000001304177c24 */ /* 0x000fe4000f8e020f */
[----:B------:R-:W-:Y:S01]  /*1970*/  IMAD R27, R13, UR22, RZ ;  /* 0x000000160d1b7c24 */ /* 0x000fe2000f8e02ff */
[----:B------:R-:W-:Y:S01]  /*1980*/  LEA R22, P0, R24, UR20, 0x1 ;  /* 0x0000001418167c11 */ /* 0x000fe2000f8008ff */
[----:B------:R-:W-:Y:S02]  /*1990*/  IMAD.IADD R23, R25, 0x1, R23 ;  /* 0x0000000119177824 */ /* 0x000fe400078e0217 */
[----:B------:R-:W-:-:S04]  /*19a0*/  IMAD.WIDE.U32 R14, R4, UR22, RZ ;  /* 0x00000016040e7c25 */ /* 0x000fc8000f8e00ff */
[----:B------:R-:W-:Y:S01]  /*19b0*/  IMAD R25, R4, UR23, R27 ;  /* 0x0000001704197c24 */ /* 0x000fe2000f8e021b */
[----:B------:R-:W-:Y:S02]  /*19c0*/  LEA.HI.X R23, R24, UR21, R23, 0x1, P0 ;  /* 0x0000001518177c11 */ /* 0x000fe400080f0c17 */
[C---:B0-----:R-:W-:Y:S02]  /*19d0*/  LEA R16, P0, R14.reuse, UR24, 0x1 ;  /* 0x000000180e107c11 */ /* 0x041fe4000f8008ff */
[----:B------:R-:W-:Y:S01]  /*19e0*/  IADD3 R25, PT, PT, R15, R25, RZ ;  /* 0x000000190f197210 */ /* 0x000fe20007ffe0ff */
[----:B------:R-:W4:Y:S03]  /*19f0*/  LDG.E.U16 R22, desc[UR8][R22.64] ;  /* 0x0000000816167981 */ /* 0x000f26000c1e1500 */
[----:B------:R-:W-:Y:S02]  /*1a00*/  LEA.HI.X R17, R14, UR25, R25, 0x1, P0 ;  /* 0x000000190e117c11 */ /* 0x000fe400080f0c19 */
[----:B------:R-:W-:-:S03]  /*1a10*/  IADD3 R4, P1, PT, R4, R19, RZ ;  /* 0x0000001304047210 */ /* 0x000fc60007f3e0ff */
[----:B------:R-:W5:Y:S01]  /*1a20*/  LDG.E.U16 R16, desc[UR8][R16.64] ;  /* 0x0000000810107981 */ /* 0x000f62000c1e1500 */
[----:B------:R-:W-:Y:S01]  /*1a30*/  IADD3.X R13, PT, PT, R13, R18, RZ, P1, !PT ;  /* 0x000000120d0d7210 */ /* 0x000fe20000ffe4ff */
[----:B------:R-:W-:-:S04]  /*1a40*/  IMAD.WIDE.U32 R14, R4, UR18, RZ ;  /* 0x00000012040e7c25 */ /* 0x000fc8000f8e00ff */
[C---:B------:R-:W-:Y:S02]  /*1a50*/  IMAD R21, R13.reuse, UR18, RZ ;  /* 0x000000120d157c24 */ /* 0x040fe4000f8e02ff */
[----:B------:R-:W-:Y:S02]  /*1a60*/  IMAD R13, R13, UR22, RZ ;  /* 0x000000160d0d7c24 */ /* 0x000fe4000f8e02ff */
[----:B------:R-:W-:Y:S01]  /*1a70*/  IMAD R21, R4, UR19, R21 ;  /* 0x0000001304157c24 */ /* 0x000fe2000f8e0215 */
[----:B------:R-:W-:Y:S01]  /*1a80*/  LEA R28, P0, R14, UR20, 0x1 ;  /* 0x000000140e1c7c11 */ /* 0x000fe2000f8008ff */
[C---:B------:R-:W-:Y:S02]  /*1a90*/  IMAD R13, R4.reuse, UR23, R13 ;  /* 0x00000017040d7c24 */ /* 0x040fe4000f8e020d */
[----:B------:R-:W-:Y:S02]  /*1aa0*/  IMAD.IADD R15, R15, 0x1, R21 ;  /* 0x000000010f0f7824 */ /* 0x000fe400078e0215 */
[----:B------:R-:W-:-:S03]  /*1ab0*/  IMAD.WIDE.U32 R24, R4, UR22, RZ ;  /* 0x0000001604187c25 */ /* 0x000fc6000f8e00ff */
[----:B------:R-:W-:Y:S02]  /*1ac0*/  LEA.HI.X R29, R14, UR21, R15, 0x1, P0 ;  /* 0x000000150e1d7c11 */ /* 0x000fe400080f0c0f */
[C---:B------:R-:W-:Y:S02]  /*1ad0*/  LEA R14, P0, R24.reuse, UR24, 0x1 ;  /* 0x00000018180e7c11 */ /* 0x040fe4000f8008ff */
[----:B------:R-:W-:Y:S01]  /*1ae0*/  IADD3 R13, PT, PT, R25, R13, RZ ;  /* 0x0000000d190d7210 */ /* 0x000fe20007ffe0ff */
[----:B------:R-:W5:Y:S03]  /*1af0*/  LDG.E.U16 R28, desc[UR8][R28.64] ;  /* 0x000000081c1c7981 */ /* 0x000f66000c1e1500 */
[----:B------:R-:W-:-:S05]  /*1b00*/  LEA.HI.X R15, R24, UR25, R13, 0x1, P0 ;  /* 0x00000019180f7c11 */ /* 0x000fca00080f0c0d */
[----:B------:R5:W5:Y:S01]  /*1b10*/  LDG.E.U16 R14, desc[UR8][R14.64] ;  /* 0x000000080e0e7981 */ /* 0x000b62000c1e1500 */
[----:B------:R-:W-:-:S06]  /*1b20*/  MOV R4, R2 ;  /* 0x0000000200047202 */ /* 0x000fcc0000000f00 */
[----:B------:R-:W5:Y:S01]  /*1b30*/  LDG.E.U16 R4, desc[UR8][R4.64] ;  /* 0x0000000804047981 */ /* 0x000f62000c1e1500 */
[----:B------:R-:W-:-:S04]  /*1b40*/  IMAD.WIDE.U32 R10, R12, 0x5, R10 ;  /* 0x000000050c0a7825 */ /* 0x000fc800078e000a */
[----:B------:R-:W-:Y:S01]  /*1b50*/  IMAD R25, R8, 0x5, RZ ;  /* 0x0000000508197824 */ /* 0x000fe200078e02ff */
[----:B------:R-:W-:-:S03]  /*1b60*/  IADD3 R12, P0, PT, R10, R19, RZ ;  /* 0x000000130a0c7210 */ /* 0x000fc60007f1e0ff */
[----:B------:R-:W-:-:S04]  /*1b70*/  IMAD.IADD R25, R11, 0x1, R25 ;  /* 0x000000010b197824 */ /* 0x000fc800078e0219 */
[C---:B------:R-:W-:Y:S01]  /*1b80*/  IMAD R11, R25.reuse, UR26, RZ ;  /* 0x0000001a190b7c24 */ /* 0x040fe2000f8e02ff */
[----:B------:R-:W-:Y:S02]  /*1b90*/  IADD3.X R25, PT, PT, R25, R18, RZ, P0, !PT ;  /* 0x0000001219197210 */ /* 0x000fe400007fe4ff */
[----:B--2---:R-:W-:Y:S01]  /*1ba0*/  SHF.L.U32 R13, R20, 0x10, RZ ;  /* 0x00000010140d7819 */ /* 0x004fe200000006ff */
[----:B---3--:R-:W-:-:S04]  /*1bb0*/  IMAD.U32 R26, R26, 0x10000, RZ ;  /* 0x000100001a1a7824 */ /* 0x008fc800078e00ff */
[----:B------:R-:W-:-:S04]  /*1bc0*/  FADD.FTZ R13, R26, R13 ;  /* 0x0000000d1a0d7221 */ /* 0x000fc80000010000 */
[----:B------:R-:W-:-:S04]  /*1bd0*/  FADD.FTZ R13, RZ, R13 ;  /* 0x0000000dff0d7221 */ /* 0x000fc80000010000 */
[----:B------:R-:W-:-:S04]  /*1be0*/  FADD.FTZ R13, RZ, R13 ;  /* 0x0000000dff0d7221 */ /* 0x000fc80000010000 */
[----:B------:R-:W-:Y:S01]  /*1bf0*/  FMUL.FTZ R13, R13, -1.4426950216293334961 ;  /* 0xbfb8aa3b0d0d7820 */ /* 0x000fe20000410000 */
[----:B----4-:R-:W-:-:S05]  /*1c00*/  SHF.L.U32 R22, R22, 0x10, RZ ;  /* 0x0000001016167819 */ /* 0x010fca00000006ff */
[----:B------:R-:W0:Y:S01]  /*1c10*/  MUFU.EX2 R13, R13 ;  /* 0x0000000d000d7308 */ /* 0x000e220000000800 */
[----:B-----5:R-:W-:-:S04]  /*1c20*/  IMAD.U32 R15, R16, 0x10000, RZ ;  /* 0x00010000100f7824 */ /* 0x020fc800078e00ff */
[----:B------:R-:W-:-:S04]  /*1c30*/  FADD.FTZ R15, R22, R15 ;  /* 0x0000000f160f7221 */ /* 0x000fc80000010000 */
[----:B------:R-:W-:-:S04]  /*1c40*/  FADD.FTZ R15, RZ, R15 ;  /* 0x0000000fff0f7221 */ /* 0x000fc80000010000 */
[----:B------:R-:W-:-:S04]  /*1c50*/  FADD.FTZ R15, RZ, R15 ;  /* 0x0000000fff0f7221 */ /* 0x000fc80000010000 */
[----:B------:R-:W-:Y:S01]  /*1c60*/  FMUL.FTZ R15, R15, -1.4426950216293334961 ;  /* 0xbfb8aa3b0f0f7820 */ /* 0x000fe20000410000 */
[----:B0-----:R-:W-:-:S03]  /*1c70*/  FADD.FTZ R21, R13, 1 ;  /* 0x3f8000000d157421 */ /* 0x001fc60000010000 */
[----:B------:R0:W1:Y:S08]  /*1c80*/  MUFU.EX2 R13, R15 ;  /* 0x0000000f000d7308 */ /* 0x0000700000000800 */
[----:B------:R-:W2:Y:S01]  /*1c90*/  MUFU.RCP R21, R21 ;  /* 0x0000001500157308 */ /* 0x000ea20000001000 */
[----:B------:R-:W-:Y:S02]  /*1ca0*/  SHF.L.U32 R28, R28, 0x10, RZ ;  /* 0x000000101c1c7819 */ /* 0x000fe400000006ff */
[----:B------:R-:W-:Y:S01]  /*1cb0*/  SHF.L.U32 R14, R14, 0x10, RZ ;  /* 0x000000100e0e7819 */ /* 0x000fe200000006ff */
[----:B0-----:R-:W-:-:S02]  /*1cc0*/  IMAD R15, R10, UR27, R11 ;  /* 0x0000001b0a0f7c24 */ /* 0x001fc4000f8e020b */
[----:B------:R-:W-:Y:S01]  /*1cd0*/  FADD.FTZ R17, RZ, R28 ;  /* 0x0000001cff117221 */ /* 0x000fe20000010000 */
[----:B-1----:R-:W-:Y:S01]  /*1ce0*/  FADD.FTZ R23, R13, 1 ;  /* 0x3f8000000d177421 */ /* 0x002fe20000010000 */
[----:B------:R-:W-:Y:S02]  /*1cf0*/  IMAD R13, R25, UR26, RZ ;  /* 0x0000001a190d7c24 */ /* 0x000fe4000f8e02ff */
[----:B------:R-:W-:Y:S01]  /*1d00*/  FADD.FTZ R8, RZ, R14 ;  /* 0x0000000eff087221 */ /* 0x000fe20000010000 */
[----:B------:R-:W-:Y:S01]  /*1d10*/  IMAD.WIDE.U32 R10, R10, UR26, RZ ;  /* 0x0000001a0a0a7c25 */ /* 0x000fe2000f8e00ff */
[----:B------:R-:W-:-:S03]  /*1d20*/  IADD3 R20, P1, PT, R12, R19, RZ ;  /* 0x000000130c147210 */ /* 0x000fc60007f3e0ff */
[----:B------:R-:W-:Y:S02]  /*1d30*/  IMAD R29, R12, UR27, R13 ;  /* 0x0000001b0c1d7c24 */ /* 0x000fe4000f8e020d */
[----:B--2---:R-:W-:Y:S01]  /*1d40*/  FFMA.FTZ R17, R8, R21, R17 ;  /* 0x0000001508117223 */ /* 0x004fe20000010011 */
[----:B------:R-:W-:Y:S01]  /*1d50*/  IMAD.WIDE.U32 R12, R12, UR26, RZ ;  /* 0x0000001a0c0c7c25 */ /* 0x000fe2000f8e00ff */
[----:B------:R-:W-:Y:S02]  /*1d60*/  LEA R16, P0, R10, UR10, 0x1 ;  /* 0x0000000a0a107c11 */ /* 0x000fe4000f8008ff */
[----:B------:R-:W-:Y:S01]  /*1d70*/  IADD3 R15, PT, PT, R11, R15, RZ ;  /* 0x0000000f0b0f7210 */ /* 0x000fe20007ffe0ff */
[----:B------:R-:W-:Y:S01]  /*1d80*/  IMAD.X R25, R25, 0x1, R18, P1 ;  /* 0x0000000119197824 */ /* 0x000fe200008e0612 */
[----:B------:R0:W1:Y:S01]  /*1d90*/  MUFU.TANH R22, R17 ;  /* 0x0000001100167308 */ /* 0x0000620000002400 */
[----:B------:R-:W-:Y:S02]  /*1da0*/  IADD3 R11, PT, PT, R13, R29, RZ ;  /* 0x0000001d0d0b7210 */ /* 0x000fe40007ffe0ff */
[----:B------:R-:W-:-:S05]  /*1db0*/  LEA R14, P1, R12, UR10, 0x1 ;  /* 0x0000000a0c0e7c11 */ /* 0x000fca000f8208ff */
[----:B------:R-:W2:Y:S01]  /*1dc0*/  MUFU.RCP R23, R23 ;  /* 0x0000001700177308 */ /* 0x000ea20000001000 */
[----:B0-----:R-:W-:Y:S02]  /*1dd0*/  LEA.HI.X R17, R10, UR11, R15, 0x1, P0 ;  /* 0x0000000b0a117c11 */ /* 0x001fe400080f0c0f */
[----:B------:R-:W-:Y:S02]  /*1de0*/  LEA.HI.X R15, R12, UR11, R11, 0x1, P1 ;  /* 0x0000000b0c0f7c11 */ /* 0x000fe400088f0c0b */
[----:B------:R-:W-:Y:S01]  /*1df0*/  IADD3 R28, P1, PT, R20, R19, RZ ;  /* 0x00000013141c7210 */ /* 0x000fe20007f3e0ff */
[----:B------:R-:W-:-:S03]  /*1e00*/  IMAD R11, R25, UR26, RZ ;  /* 0x0000001a190b7c24 */ /* 0x000fc6000f8e02ff */
[----:B------:R-:W-:Y:S02]  /*1e10*/  IADD3 R19, P2, PT, R28, R19, RZ ;  /* 0x000000131c137210 */ /* 0x000fe40007f5e0ff */
[-C--:B------:R-:W-:Y:S01]  /*1e20*/  IADD3.X R25, PT, PT, R25, R18.reuse, RZ, P1, !PT ;  /* 0x0000001219197210 */ /* 0x080fe20000ffe4ff */
[----:B------:R-:W-:Y:S01]  /*1e30*/  IMAD.WIDE.U32 R12, R20, UR26, RZ ;  /* 0x0000001a140c7c25 */ /* 0x000fe2000f8e00ff */
[----:B------:R-:W-:Y:S02]  /*1e40*/  SHF.L.U32 R27, R4, 0x10, RZ ;  /* 0x00000010041b7819 */ /* 0x000fe400000006ff */
[C---:B------:R-:W-:Y:S01]  /*1e50*/  IADD3.X R18, PT, PT, R25.reuse, R18, RZ, P2, !PT ;  /* 0x0000001219127210 */ /* 0x040fe200017fe4ff */
[----:B------:R-:W-:Y:S02]  /*1e60*/  IMAD R11, R20, UR27, R11 ;  /* 0x0000001b140b7c24 */ /* 0x000fe4000f8e020b */
[----:B------:R-:W-:Y:S02]  /*1e70*/  IMAD R25, R25, UR26, RZ ;  /* 0x0000001a19197c24 */ /* 0x000fe4000f8e02ff */
[----:B-1----:R-:W-:Y:S01]  /*1e80*/  FADD.FTZ R27, -R22, R27 ;  /* 0x0000001b161b7221 */ /* 0x002fe20000010100 */
[----:B------:R-:W-:Y:S01]  /*1e90*/  FADD.FTZ R24, R21, -RZ ;  /* 0x800000ff15187221 */ /* 0x000fe20000010000 */
[----:B------:R-:W-:-:S02]  /*1ea0*/  IMAD.IADD R11, R13, 0x1, R11 ;  /* 0x000000010d0b7824 */ /* 0x000fc400078e020b */
[----:B------:R-:W-:-:S04]  /*1eb0*/  IMAD.WIDE.U32 R20, R28, UR26, RZ ;  /* 0x0000001a1c147c25 */ /* 0x000fc8000f8e00ff */
[----:B--2---:R-:W-:Y:S01]  /*1ec0*/  FFMA.FTZ R27, R27, R23, R22 ;  /* 0x000000171b1b7223 */ /* 0x004fe20000010016 */
[----:B------:R-:W-:Y:S02]  /*1ed0*/  IMAD R13, R28, UR27, R25 ;  /* 0x0000001b1c0d7c24 */ /* 0x000fe4000f8e0219 */
[----:B------:R-:W-:Y:S01]  /*1ee0*/  IMAD R18, R18, UR26, RZ ;  /* 0x0000001a12127c24 */ /* 0x000fe2000f8e02ff */
[----:B------:R-:W-:Y:S02]  /*1ef0*/  LEA R10, P0, R12, UR10, 0x1 ;  /* 0x0000000a0c0a7c11 */ /* 0x000fe4000f8008ff */
[----:B------:R-:W-:Y:S01]  /*1f00*/  IADD3 R13, PT, PT, R21, R13, RZ ;  /* 0x0000000d150d7210 */ /* 0x000fe20007ffe0ff */
[C---:B------:R-:W-:Y:S01]  /*1f10*/  IMAD R21, R19.reuse, UR27, R18 ;  /* 0x0000001b13157c24 */ /* 0x040fe2000f8e0212 */
[----:B------:R-:W-:Y:S01]  /*1f20*/  F2FP.BF16.F32.PACK_AB R24, R24, R27 ;  /* 0x0000001b1818723e */ /* 0x000fe200000010ff */
[----:B------:R-:W-:-:S04]  /*1f30*/  IMAD.WIDE.U32 R18, R19, UR26, RZ ;  /* 0x0000001a13127c25 */ /* 0x000fc8000f8e00ff */
[----:B------:R-:W-:Y:S01]  /*1f40*/  FADD.FTZ R23, R23, -RZ ;  /* 0x800000ff17177221 */ /* 0x000fe20000010000 */
[----:B------:R-:W-:Y:S01]  /*1f50*/  LEA.HI.X R11, R12, UR11, R11, 0x1, P0 ;  /* 0x0000000b0c0b7c11 */ /* 0x000fe200080f0c0b */
[----:B------:R-:W-:Y:S01]  /*1f60*/  IMAD.MOV.U32 R26, RZ, RZ, R0 ;  /* 0x000000ffff1a7224 */ /* 0x000fe200078e0000 */
[----:B------:R-:W-:Y:S01]  /*1f70*/  MOV R27, R7 ;  /* 0x00000007001b7202 */ /* 0x000fe20000000f00 */
[----:B------:R-:W-:Y:S01]  /*1f80*/  IMAD.IADD R21, R19, 0x1, R21 ;  /* 0x0000000113157824 */ /* 0x000fe200078e0215 */
[----:B------:R-:W-:Y:S02]  /*1f90*/  LEA R12, P0, R20, UR10, 0x1 ;  /* 0x0000000a140c7c11 */ /* 0x000fe4000f8008ff */
[----:B------:R-:W-:Y:S02]  /*1fa0*/  PRMT R19, R24, 0x7632, R19 ;  /* 0x0000763218137816 */ /* 0x000fe40000000013 */
[----:B------:R-:W-:Y:S01]  /*1fb0*/  F2FP.BF16.F32.PACK_AB R23, R22, R23 ;  /* 0x000000171617723e */ /* 0x000fe200000010ff */
[----:B------:R-:W-:Y:S01]  /*1fc0*/  STG.E.U16 desc[UR8][R26.64], R24 ;  /* 0x000000181a007986 */ /* 0x000fe2000c101508 */
[----:B------:R-:W-:-:S02]  /*1fd0*/  LEA.HI.X R13, R20, UR11, R13, 0x1, P0 ;  /* 0x0000000b140d7c11 */ /* 0x000fc400080f0c0d */
[C---:B------:R-:W-:Y:S01]  /*1fe0*/  LEA R20, P0, R18.reuse, UR10, 0x1 ;  /* 0x0000000a12147c11 */ /* 0x040fe2000f8008ff */
[----:B------:R0:W-:Y:S01]  /*1ff0*/  STG.E.U16 desc[UR8][R16.64], R19 ;  /* 0x0000001310007986 */ /* 0x0001e2000c101508 */
[----:B------:R-:W-:Y:S02]  /*2000*/  F2FP.BF16.F32.PACK_AB R8, RZ, R8 ;  /* 0x00000008ff08723e */ /* 0x000fe400000010ff */
[----:B------:R-:W-:Y:S01]  /*2010*/  LEA.HI.X R21, R18, UR11, R21, 0x1, P0 ;  /* 0x0000000b12157c11 */ /* 0x000fe200080f0c15 */
[----:B------:R1:W-:Y:S01]  /*2020*/  STG.E.U16 desc[UR8][R14.64], R23 ;  /* 0x000000170e007986 */ /* 0x0003e2000c101508 */
[----:B------:R-:W-:Y:S02]  /*2030*/  IADD3 R6, P0, PT, R9, R6, RZ ;  /* 0x0000000609067210 */ /* 0x000fe40007f1e0ff */
[----:B0-----:R-:W-:Y:S02]  /*2040*/  PRMT R17, R23, 0x7632, R17 ;  /* 0x0000763217117816 */ /* 0x001fe40000000011 */
[----:B-1----:R-:W-:-:S03]  /*2050*/  PRMT R15, R8, 0x7610, R15 ;  /* 0x00007610080f7816 */ /* 0x002fc6000000000f */
[----:B------:R-:W-:Y:S01]  /*2060*/  STG.E.U16 desc[UR8][R10.64], R17 ;  /* 0x000000110a007986 */ /* 0x000fe2000c101508 */
[----:B------:R-:W-:-:S03]  /*2070*/  IADD3.X R3, PT, PT, RZ, R3, RZ, P0, !PT ;  /* 0x00000003ff037210 */ /* 0x000fc600007fe4ff */
[----:B------:R0:W-:Y:S01]  /*2080*/  STG.E.U16 desc[UR8][R12.64], R4 ;  /* 0x000000040c007986 */ /* 0x0001e2000c101508 */
[----:B------:R-:W-:-:S03]  /*2090*/  ISETP.GE.U32.AND P0, PT, R6, UR32, PT ;  /* 0x0000002006007c0c */ /* 0x000fc6000bf06070 */
[----:B------:R1:W-:Y:S01]  /*20a0*/  STG.E.U16 desc[UR8][R20.64], R15 ;  /* 0x0000000f14007986 */ /* 0x0003e2000c101508 */
[----:B------:R-:W-:Y:S01]  /*20b0*/  ISETP.GE.AND.EX P0, PT, R3, UR33, PT, P0 ;  /* 0x0000002103007c0c */ /* 0x000fe2000bf06300 */
[----:B------:R-:W-:-:S04]  /*20c0*/  IMAD.WIDE.U32 R18, R9, UR28, RZ ;  /* 0x0000001c09127c25 */ /* 0x000fc8000f8e00ff */
[----:B------:R-:W-:Y:S01]  /*20d0*/  IMAD.WIDE.U32 R22, R9, UR30, RZ ;  /* 0x0000001e09167c25 */ /* 0x000fe2000f8e00ff */
[----:B------:R-:W-:-:S03]  /*20e0*/  LEA R0, P1, R18, R0, 0x1 ;  /* 0x0000000012007211 */ /* 0x000fc600078208ff */
[C---:B------:R-:W-:Y:S01]  /*20f0*/  IMAD R8, R9.reuse, UR29, R19 ;  /* 0x0000001d09087c24 */ /* 0x040fe2000f8e0213 */
[----:B------:R-:W-:Y:S01]  /*2100*/  LEA R2, P2, R22, R2, 0x1 ;  /* 0x0000000216027211 */ /* 0x000fe200078408ff */
[----:B0-----:R-:W-:-:S03]  /*2110*/  IMAD R4, R9, UR31, R23 ;  /* 0x0000001f09047c24 */ /* 0x001fc6000f8e0217 */
[----:B------:R-:W-:Y:S02]  /*2120*/  LEA.HI.X R7, R18, R7, R8, 0x1, P1 ;  /* 0x0000000712077211 */ /* 0x000fe400008f0c08 */
[----:B------:R-:W-:Y:S01]  /*2130*/  LEA.HI.X R5, R22, R5, R4, 0x1, P2 ;  /* 0x0000000516057211 */ /* 0x000fe200010f0c04 */
[----:B-1----:R-:W-:Y:S06]  /*2140*/  @!P0 BRA `(.L_x_281) ;  /* 0xfffffff000e48947 */ /* 0x002fec000383ffff */
[----:B------:R-:W-:Y:S05]  /*2150*/  BSYNC.RECONVERGENT B0 ;  /* 0x0000000000007941 */ /* 0x000fea0003800200 */
.L_x_277:
[----:B------:R-:W-:Y:S05]  /*2160*/  EXIT ;  /* 0x000000000000794d */ /* 0x000fea0003800000 */
        .weak           $__internal_9_$__cuda_sm20_div_s64
        .type           $__internal_9_$__cuda_sm20_div_s64,@function
        .size           $__internal_9_$__cuda_sm20_div_s64,(.L_x_1348 - $__internal_9_$__cuda_sm20_div_s64)
$__internal_9_$__cuda_sm20_div_s64:
[----:B------:R-:W-:Y:S01]  /*2170*/  UIADD3 UR4, UP1, UPT, URZ, -UR6, URZ ;  /* 0x80000006ff047290 */ /* 0x000fe2000ff3e0ff */
[----:B------:R-:W-:Y:S01]  /*2180*/  ISETP.GE.AND P3, PT, R3, RZ, PT ;  /* 0x000000ff0300720c */ /* 0x000fe20003f66270 */
[----:B------:R-:W-:Y:S02]  /*2190*/  UISETP.GE.AND UP0, UPT, UR7, URZ, UPT ;  /* 0x000000ff0700728c */ /* 0x000fe4000bf06270 */
[----:B------:R-:W-:Y:S02]  /*21a0*/  UIADD3.X UR5, UPT, UPT, URZ, ~UR7, URZ, UP1, !UPT ;  /* 0x80000007ff057290 */ /* 0x000fe40008ffe4ff */
[----:B------:R-:W-:Y:S02]  /*21b0*/  USEL UR4, UR4, UR6, !UP0 ;  /* 0x0000000604047287 */ /* 0x000fe4000c000000 */
[----:B------:R-:W-:-:S09]  /*21c0*/  USEL UR5, UR5, UR7, !UP0 ;  /* 0x0000000705057287 */ /* 0x000fd2000c000000 */
[----:B------:R-:W0:Y:S08]  /*21d0*/  I2F.U64.RP R14, UR4 ;  /* 0x00000004000e7d12 */ /* 0x000e300008309000 */
[----:B0-----:R-:W0:Y:S02]  /*21e0*/  MUFU.RCP R14, R14 ;  /* 0x0000000e000e7308 */ /* 0x001e240000001000 */
[----:B0-----:R-:W-:-:S06]  /*21f0*/  IADD3 R10, PT, PT, R14, 0x1ffffffe, RZ ;  /* 0x1ffffffe0e0a7810 */ /* 0x001fcc0007ffe0ff */
[----:B------:R-:W0:Y:S02]  /*2200*/  F2I.U64.TRUNC R10, R10 ;  /* 0x0000000a000a7311 */ /* 0x000e24000020d800 */
[----:B0-----:R-:W-:-:S04]  /*2210*/  IMAD.WIDE.U32 R12, R10, UR4, RZ ;  /* 0x000000040a0c7c25 */ /* 0x001fc8000f8e00ff */
[----:B------:R-:W-:Y:S01]  /*2220*/  IMAD R13, R10, UR5, R13 ;  /* 0x000000050a0d7c24 */ /* 0x000fe2000f8e020d */
[----:B------:R-:W-:-:S03]  /*2230*/  IADD3 R15, P0, PT, RZ, -R12, RZ ;  /* 0x8000000cff0f7210 */ /* 0x000fc60007f1e0ff */
[----:B------:R-:W-:Y:S02]  /*2240*/  IMAD R13, R11, UR4, R13 ;  /* 0x000000040b0d7c24 */ /* 0x000fe4000f8e020d */
[----:B------:R-:W-:-:S04]  /*2250*/  IMAD.HI.U32 R12, R10, R15, RZ ;  /* 0x0000000f0a0c7227 */ /* 0x000fc800078e00ff */
[----:B------:R-:W-:Y:S01]  /*2260*/  IMAD.X R17, RZ, RZ, ~R13, P0 ;  /* 0x000000ffff117224 */ /* 0x000fe200000e0e0d */
[----:B------:R-:W-:-:S03]  /*2270*/  MOV R13, R10 ;  /* 0x0000000a000d7202 */ /* 0x000fc60000000f00 */
[-C--:B------:R-:W-:Y:S02]  /*2280*/  IMAD R19, R11, R17.reuse, RZ ;  /* 0x000000110b137224 */ /* 0x080fe400078e02ff */
[----:B------:R-:W-:-:S04]  /*2290*/  IMAD.WIDE.U32 R12, P0, R10, R17, R12 ;  /* 0x000000110a0c7225 */ /* 0x000fc8000780000c */
        /* <DEDUP_REMOVED lines=8> */
[----:B------:R-:W-:Y:S01]  /*2320*/  IADD3 R11, P4, PT, RZ, -R6, RZ ;  /* 0x80000006ff0b7210 */ /* 0x000fe20007f9e0ff */
[----:B------:R-:W-:Y:S02]  /*2330*/  IMAD R10, R15, UR4, R12 ;  /* 0x000000040f0a7c24 */ /* 0x000fe4000f8e020c */
[----:B------:R-:W-:Y:S01]  /*2340*/  IMAD.HI.U32 R12, R13, R17, RZ ;  /* 0x000000110d0c7227 */ /* 0x000fe200078e00ff */
[----:B------:R-:W-:-:S03]  /*2350*/  IADD3.X R14, PT, PT, RZ, ~R3, RZ, P4, !PT ;  /* 0x80000003ff0e7210 */ /* 0x000fc600027fe4ff */
[----:B------:R-:W-:-:S04]  /*2360*/  IMAD.X R10, RZ, RZ, ~R10, P0 ;  /* 0x000000ffff0a7224 */ /* 0x000fc800000e0e0a */
[----:B------:R-:W-:-:S04]  /*2370*/  IMAD.WIDE.U32 R12, P0, R13, R10, R12 ;  /* 0x0000000a0d0c7225 */ /* 0x000fc8000780000c */
[----:B------:R-:W-:Y:S01]  /*2380*/  IMAD.HI.U32 R12, P1, R15, R17, R12 ;  /* 0x000000110f0c7227 */ /* 0x000fe2000782000c */
[----:B------:R-:W-:-:S03]  /*2390*/  SEL R13, R11, R6, !P3 ;  /* 0x000000060b0d7207 */ /* 0x000fc60005800000 */
[CC--:B------:R-:W-:Y:S02]  /*23a0*/  IMAD R17, R15.reuse, R10.reuse, RZ ;  /* 0x0000000a0f117224 */ /* 0x0c0fe400078e02ff */
[----:B------:R-:W-:-:S03]  /*23b0*/  IMAD.HI.U32 R10, R15, R10, RZ ;  /* 0x0000000a0f0a7227 */ /* 0x000fc600078e00ff */
[----:B------:R-:W-:Y:S02]  /*23c0*/  IADD3 R12, P2, PT, R17, R12, RZ ;  /* 0x0000000c110c7210 */ /* 0x000fe40007f5e0ff */
[----:B------:R-:W-:Y:S02]  /*23d0*/  IADD3.X R11, PT, PT, R10, R15, RZ, P0, !PT ;  /* 0x0000000f0a0b7210 */ /* 0x000fe400007fe4ff */
[----:B------:R-:W-:Y:S01]  /*23e0*/  SEL R15, R14, R3, !P3 ;  /* 0x000000030e0f7207 */ /* 0x000fe20005800000 */
[----:B------:R-:W-:Y:S01]  /*23f0*/  IMAD.HI.U32 R10, R12, R13, RZ ;  /* 0x0000000d0c0a7227 */ /* 0x000fe200078e00ff */
[----:B------:R-:W-:-:S03]  /*2400*/  IADD3.X R14, PT, PT, RZ, RZ, R11, P2, P1 ;  /* 0x000000ffff0e7210 */ /* 0x000fc600017e240b */
[----:B------:R-:W-:Y:S02]  /*2410*/  IMAD.MOV.U32 R11, RZ, RZ, RZ ;  /* 0x000000ffff0b7224 */ /* 0x000fe400078e00ff */
[-C--:B------:R-:W-:Y:S02]  /*2420*/  IMAD R17, R14, R15.reuse, RZ ;  /* 0x0000000f0e117224 */ /* 0x080fe400078e02ff */
[----:B------:R-:W-:-:S04]  /*2430*/  IMAD.WIDE.U32 R10, R12, R15, R10 ;  /* 0x0000000f0c0a7225 */ /* 0x000fc800078e000a */
[----:B------:R-:W-:-:S04]  /*2440*/  IMAD.HI.U32 R12, R14, R15, RZ ;  /* 0x0000000f0e0c7227 */ /* 0x000fc800078e00ff */
[----:B------:R-:W-:-:S05]  /*2450*/  IMAD.HI.U32 R10, P0, R14, R13, R10 ;  /* 0x0000000d0e0a7227 */ /* 0x000fca000780000a */
[----:B------:R-:W-:Y:S02]  /*2460*/  IADD3 R17, P1, PT, R17, R10, RZ ;  /* 0x0000000a11117210 */ /* 0x000fe40007f3e0ff */
[----:B------:R-:W-:-:S03]  /*2470*/  IADD3.X R12, PT, PT, R12, RZ, RZ, P0, !PT ;  /* 0x000000ff0c0c7210 */ /* 0x000fc600007fe4ff */
[----:B------:R-:W-:Y:S01]  /*2480*/  IMAD.WIDE.U32 R10, R17, UR4, RZ ;  /* 0x00000004110a7c25 */ /* 0x000fe2000f8e00ff */
[----:B------:R-:W-:-:S03]  /*2490*/  IADD3.X R12, PT, PT, RZ, R12, RZ, P1, !PT ;  /* 0x0000000cff0c7210 */ /* 0x000fc60000ffe4ff */
[----:B------:R-:W-:Y:S01]  /*24a0*/  IMAD R11, R17, UR5, R11 ;  /* 0x00000005110b7c24 */ /* 0x000fe2000f8e020b */
[----:B------:R-:W-:-:S03]  /*24b0*/  IADD3 R16, P1, PT, -R10, R13, RZ ;  /* 0x0000000d0a107210 */ /* 0x000fc60007f3e1ff */
[----:B------:R-:W-:Y:S01]  /*24c0*/  IMAD R10, R12, UR4, R11 ;  /* 0x000000040c0a7c24 */ /* 0x000fe2000f8e020b */
[----:B------:R-:W-:-:S03]  /*24d0*/  ISETP.GE.U32.AND P0, PT, R16, UR4, PT ;  /* 0x0000000410007c0c */ /* 0x000fc6000bf06070 */
[----:B------:R-:W-:Y:S01]  /*24e0*/  IMAD.X R15, R15, 0x1, ~R10, P1 ;  /* 0x000000010f0f7824 */ /* 0x000fe200008e0e0a */
[----:B------:R-:W-:Y:S02]  /*24f0*/  IADD3 R13, P1, PT, R16, -UR4, RZ ;  /* 0x80000004100d7c10 */ /* 0x000fe4000ff3e0ff */
[----:B------:R-:W-:Y:S02]  /*2500*/  IADD3 R10, P2, PT, R17, 0x1, RZ ;  /* 0x00000001110a7810 */ /* 0x000fe40007f5e0ff */
[C---:B------:R-:W-:Y:S02]  /*2510*/  ISETP.GE.U32.AND.EX P0, PT, R15.reuse, UR5, PT, P0 ;  /* 0x000000050f007c0c */ /* 0x040fe4000bf06100 */
[----:B------:R-:W-:Y:S02]  /*2520*/  IADD3.X R14, PT, PT, R15, ~UR5, RZ, P1, !PT ;  /* 0x800000050f0e7c10 */ /* 0x000fe40008ffe4ff */
[----:B------:R-:W-:Y:S02]  /*2530*/  SEL R13, R13, R16, P0 ;  /* 0x000000100d0d7207 */ /* 0x000fe40000000000 */
[----:B------:R-:W-:-:S02]  /*2540*/  IADD3.X R11, PT, PT, RZ, R12, RZ, P2, !PT ;  /* 0x0000000cff0b7210 */ /* 0x000fc400017fe4ff */
[----:B------:R-:W-:Y:S02]  /*2550*/  SEL R14, R14, R15, P0 ;  /* 0x0000000f0e0e7207 */ /* 0x000fe40000000000 */
[----:B------:R-:W-:Y:S02]  /*2560*/  SEL R17, R10, R17, P0 ;  /* 0x000000110a117207 */ /* 0x000fe40000000000 */
[----:B------:R-:W-:Y:S02]  /*2570*/  ISETP.GE.U32.AND P1, PT, R13, UR4, PT ;  /* 0x000000040d007c0c */ /* 0x000fe4000bf26070 */
[----:B------:R-:W-:Y:S02]  /*2580*/  SEL R10, R11, R12, P0 ;  /* 0x0000000c0b0a7207 */ /* 0x000fe40000000000 */
[----:B------:R-:W-:Y:S02]  /*2590*/  IADD3 R12, P2, PT, R17, 0x1, RZ ;  /* 0x00000001110c7810 */ /* 0x000fe40007f5e0ff */
[----:B------:R-:W-:-:S02]  /*25a0*/  ISETP.GE.U32.AND.EX P0, PT, R14, UR5, PT, P1 ;  /* 0x000000050e007c0c */ /* 0x000fc4000bf06110 */
[-C--:B------:R-:W-:Y:S02]  /*25b0*/  IADD3.X R13, PT, PT, RZ, R10.reuse, RZ, P2, !PT ;  /* 0x0000000aff0d7210 */ /* 0x080fe400017fe4ff */
[----:B------:R-:W-:Y:S02]  /*25c0*/  SEL R12, R12, R17, P0 ;  /* 0x000000110c0c7207 */ /* 0x000fe40000000000 */
[----:B------:R-:W-:Y:S02]  /*25d0*/  LOP3.LUT R14, R3, UR7, RZ, 0x3c, !PT ;  /* 0x00000007030e7c12 */ /* 0x000fe4000f8e3cff */
[----:B------:R-:W-:Y:S02]  /*25e0*/  SEL R13, R13, R10, P0 ;  /* 0x0000000a0d0d7207 */ /* 0x000fe40000000000 */
[----:B------:R-:W-:Y:S02]  /*25f0*/  IADD3 R11, P2, PT, RZ, -R12, RZ ;  /* 0x8000000cff0b7210 */ /* 0x000fe40007f5e0ff */
[----:B------:R-:W-:-:S02]  /*2600*/  ISETP.GE.AND P1, PT, R14, RZ, PT ;  /* 0x000000ff0e00720c */ /* 0x000fc40003f26270 */
[----:B------:R-:W-:Y:S01]  /*2610*/  ISETP.NE.U32.AND P0, PT, RZ, UR6, PT ;  /* 0x00000006ff007c0c */ /* 0x000fe2000bf05070 */
[----:B------:R-:W-:Y:S01]  /*2620*/  IMAD.X R10, RZ, RZ, ~R13, P2 ;  /* 0x000000ffff0a7224 */ /* 0x000fe200010e0e0d */
[----:B------:R-:W-:Y:S01]  /*2630*/  SEL R12, R11, R12, !P1 ;  /* 0x0000000c0b0c7207 */ /* 0x000fe20004800000 */
[----:B------:R-:W-:Y:S01]  /*2640*/  HFMA2 R11, -RZ, RZ, 0, 0 ;  /* 0x00000000ff0b7431 */ /* 0x000fe200000001ff */
[----:B------:R-:W-:Y:S02]  /*2650*/  ISETP.NE.AND.EX P0, PT, RZ, UR7, PT, P0 ;  /* 0x00000007ff007c0c */ /* 0x000fe4000bf05300 */
[----:B------:R-:W-:Y:S02]  /*2660*/  SEL R13, R10, R13, !P1 ;  /* 0x0000000d0a0d7207 */ /* 0x000fe40004800000 */
[----:B------:R-:W-:Y:S02]  /*2670*/  MOV R10, R8 ;  /* 0x00000008000a7202 */ /* 0x000fe40000000f00 */
[----:B------:R-:W-:-:S02]  /*2680*/  SEL R12, R12, 0xffffffff, P0 ;  /* 0xffffffff0c0c7807 */ /* 0x000fc40000000000 */
[----:B------:R-:W-:Y:S01]  /*2690*/  SEL R13, R13, 0xffffffff, P0 ;  /* 0xffffffff0d0d7807 */ /* 0x000fe20000000000 */
[----:B------:R-:W-:Y:S06]  /*26a0*/  RET.REL.NODEC R10 `(_ZN2at6native38_GLOBAL__N__9a469cfd_6_RNN_cu_eca79a6d6kernel16gru_cell_forwardIN3c108BFloat16EflLi1EEEvNS_4cuda6detail10TensorInfoIT_T1_EESB_SB_SB_SB_SB_SB_SA_SA_) ;  /* 0xffffffd80a547950 */ /* 0x000fec0003c3ffff */
.L_x_282:
        /* <DEDUP_REMOVED lines=13> */
.L_x_1348:


//--------------------- .text._ZN2at6native38_GLOBAL__N__9a469cfd_6_RNN_cu_eca79a6d6kernel16gru_cell_forwardIN3c108BFloat16EfiLi2EEEvNS_4cuda6detail10TensorInfoIT_T1_EESB_SB_SB_SB_SB_SB_SA_SA_ --------------------------
	.section	.text._ZN2at6native38_GLOBAL__N__9a469cfd_6_RNN_cu_eca79a6d6kernel16gru_cell_forwardIN3c108BFloat16EfiLi2EEEvNS_4cuda6detail10TensorInfoIT_T1_EESB_SB_SB_SB_SB_SB_SA_SA_,"ax",@progbits
	.align	128
.text._ZN2at6native38_GLOBAL__N__9a469cfd_6_RNN_cu_eca79a6d6kernel16gru_cell_forwardIN3c108BFloat16EfiLi2EEEvNS_4cuda6detail10TensorInfoIT_T1_EESB_SB_SB_SB_SB_SB_SA_SA_:
        .type           _ZN2at6native38_GLOBAL__N__9a469cfd_6_RNN_cu_eca79a6d6kernel16gru_cell_forwardIN3c108BFloat16EfiLi2EEEvNS_4cuda6detail10TensorInfoIT_T1_EESB_SB_SB_SB_SB_SB_SA_SA_,@function
        .size           _ZN2at6native38_GLOBAL__N__9a469cfd_6_RNN_cu_eca79a6d6kernel16gru_cell_forwardIN3c108BFloat16EfiLi2EEEvNS_4cuda6detail10TensorInfoIT_T1_EESB_SB_SB_SB_SB_SB_SA_SA_,(.L_x_1350 - _ZN2at6native38_GLOBAL__N__9a469cfd_6_RNN_cu_eca79a6d6kernel16gru_cell_forwardIN3c108BFloat16EfiLi2EEEvNS_4cuda6detail10TensorInfoIT_T1_EESB_SB_SB_SB_SB_SB_SA_SA_)
        .other          _ZN2at6native38_GLOBAL__N__9a469cfd_6_RNN_cu_eca79a6d6kernel16gru_cell_forwardIN3c108BFloat16EfiLi2EEEvNS_4cuda6detail10TensorInfoIT_T1_EESB_SB_SB_SB_SB_SB_SA_SA_,@"STO_CUDA_ENTRY STV_DEFAULT"
_ZN2at6native38_GLOBAL__N__9a469cfd_6_RNN_cu_eca79a6d6kernel16gru_cell_forwardIN3c108BFloat16EfiLi2EEEvNS_4cuda6detail10TensorInfoIT_T1_EESB_SB_SB_SB_SB_SB_SA_SA_:
        /* <DEDUP_REMOVED lines=9> */
[----:B------:R-:W1:Y:S01]  /*0090*/  LDCU.64 UR8, c[0x0][0x530] ;  /* 0x0000a600ff0877ac */ /* 0x000e620008000a00 */
[----:B------:R-:W-:Y:S01]  /*00a0*/  BSSY.RECONVERGENT B0, `(.L_x_283) ;  /* 0x00001ba000007945 */ /* 0x000fe20003800200 */
[----:B------:R-:W2:Y:S01]  /*00b0*/  LDCU.64 UR6, c[0x0][0x358] ;  /* 0x00006b00ff0677ac */ /* 0x000ea20008000a00 */
[----:B------:R-:W3:Y:S01]  /*00c0*/  LDCU UR22, c[0x0][0x96c] ;  /* 0x00012d80ff1677ac */ /* 0x000ee20008000800 */
[----:B------:R-:W4:Y:S01]  /*00d0*/  LDCU UR10, c[0x0][0x3f0] ;  /* 0x00007e00ff0a77ac */ /* 0x000f220008000800 */
[----:B------:R-:W0:Y:S01]  /*00e0*/  LDCU UR11, c[0x0][0x3ec] ;  /* 0x00007d80ff0b77ac */ /* 0x000e220008000800 */
[----:B-1----:R-:W-:Y:S01]  /*00f0*/  UISETP.NE.U32.AND UP0, UPT, UR8, URZ, UPT ;  /* 0x000000ff0800728c */ /* 0x002fe2000bf05070 */
[----:B------:R-:W1:Y:S01]  /*0100*/  LDCU UR12, c[0x0][0x4c8] ;  /* 0x00009900ff0c77ac */ /* 0x000e620008000800 */
[----:B0-----:R-:W-:Y:S01]  /*0110*/  IABS R2, R0 ;  /* 0x0000000000027213 */ /* 0x001fe20000000000 */
[----:B------:R-:W0:Y:S03]  /*0120*/  LDCU UR13, c[0x0][0x4c4] ;  /* 0x00009880ff0d77ac */ /* 0x000e260008000800 */
[----:B------:R-:W5:Y:S01]  /*0130*/  I2F.RP R0, R2 ;  /* 0x0000000200007306 */ /* 0x000f620000209400 */
[----:B------:R-:W0:Y:S01]  /*0140*/  LDCU UR14, c[0x0][0x750] ;  /* 0x0000ea00ff0e77ac */ /* 0x000e220008000800 */
[----:B------:R-:W0:Y:S01]  /*0150*/  LDCU UR15, c[0x0][0x74c] ;  /* 0x0000e980ff0f77ac */ /* 0x000e220008000800 */
[----:B------:R-:W0:Y:S05]  /*0160*/  LDCU UR16, c[0x0][0x59c] ;  /* 0x0000b380ff1077ac */ /* 0x000e2a0008000800 */
[----:B-----5:R-:W5:Y:S01]  /*0170*/  MUFU.RCP R0, R0 ;  /* 0x0000000000007308 */ /* 0x020f620000001000 */
[----:B------:R-:W0:Y:S01]  /*0180*/  LDCU UR17, c[0x0][0x674] ;  /* 0x0000ce80ff1177ac */ /* 0x000e220008000800 */
[----:B------:R-:W0:Y:S01]  /*0190*/  LDCU UR18, c[0x0][0x828] ;  /* 0x00010500ff1277ac */ /* 0x000e220008000800 */
[----:B------:R-:W0:Y:S01]  /*01a0*/  LDCU UR19, c[0x0][0x824] ;  /* 0x00010480ff1377ac */ /* 0x000e220008000800 */
[----:B------:R-:W0:Y:S01]  /*01b0*/  LDCU UR20, c[0x0][0x900] ;  /* 0x00012000ff1477ac */ /* 0x000e220008000800 */
[----:B-----5:R-:W-:Y:S01]  /*01c0*/  IADD3 R4, PT, PT, R0, 0xffffffe, RZ ;  /* 0x0ffffffe00047810 */ /* 0x020fe20007ffe0ff */
[----:B------:R-:W0:Y:S01]  /*01d0*/  LDCU UR21, c[0x0][0x8fc] ;  /* 0x00011f80ff1577ac */ /* 0x000e220008000800 */
[----:B------:R-:W5:Y:S02]  /*01e0*/  LDC R0, c[0x0][0x360] ;  /* 0x0000d800ff007b82 */ /* 0x000f640000000800 */
[----:B------:R2:W3:Y:S01]  /*01f0*/  F2I.FTZ.U32.TRUNC.NTZ R5, R4 ;  /* 0x0000000400057305 */ /* 0x0004e2000021f000 */
[----:B------:R-:W4:Y:S01]  /*0200*/  LDCU UR5, c[0x0][0x370] ;  /* 0x00006e00ff0577ac */ /* 0x000f220008000800 */
[----:B------:R-:W-:Y:S01]  /*0210*/  UISETP.NE.AND.EX UP0, UPT, UR9, URZ, UPT, UP0 ;  /* 0x000000ff0900728c */ /* 0x000fe2000bf05300 */
[----:B--2---:R-:W-:-:S02]  /*0220*/  HFMA2 R4, -RZ, RZ, 0, 0 ;  /* 0x00000000ff047431 */ /* 0x004fc400000001ff */
[----:B---3--:R-:W-:-:S04]  /*0230*/  IMAD.MOV R3, RZ, RZ, -R5 ;  /* 0x000000ffff037224 */ /* 0x008fc800078e0a05 */
[----:B------:R-:W-:-:S04]  /*0240*/  IMAD R3, R3, R2, RZ ;  /* 0x0000000203037224 */ /* 0x000fc800078e02ff */
[----:B------:R-:W-:-:S04]  /*0250*/  IMAD.HI.U32 R3, R5, R3, R4 ;  /* 0x0000000305037227 */ /* 0x000fc800078e0004 */
[C---:B-----5:R-:W-:Y:S02]  /*0260*/  IMAD R4, R0.reuse, UR4, R7 ;  /* 0x0000000400047c24 */ /* 0x060fe4000f8e0207 */
[----:B01--4-:R-:W-:-:S07]  /*0270*/  IMAD R5, R0, UR5, RZ ;  /* 0x0000000500057c24 */ /* 0x013fce000f8e02ff */
.L_x_286:
[----:B0-----:R-:W0:Y:S01]  /*0280*/  LDC R7, c[0x0][0x968] ;  /* 0x00025a00ff077b82 */ /* 0x001e220000000800 */
        /* <DEDUP_REMOVED lines=9> */
[----:B------:R-:W0:Y:S01]  /*0320*/  I2F.RP R13, R0 ;  /* 0x00000000000d7306 */ /* 0x000e220000209400 */
[----:B--2---:R-:W-:-:S07]  /*0330*/  IABS R14, R12 ;  /* 0x0000000c000e7213 */ /* 0x004fce0000000000 */
[----:B------:R-:W1:Y:S04]  /*0340*/  I2F.RP R20, R14 ;  /* 0x0000000e00147306 */ /* 0x000e680000209400 */
[----:B------:R-:W-:Y:S01]  /*0350*/  @!P1 IADD3 R9, PT, PT, R9, -R10, RZ ;  /* 0x8000000a09099210 */ /* 0x000fe20007ffe0ff */
[----:B------:R-:W-:Y:S01]  /*0360*/  @!P1 VIADD R8, R8, 0x1 ;  /* 0x0000000108089836 */ /* 0x000fe20000000000 */
[----:B------:R-:W-:Y:S02]  /*0370*/  ISETP.NE.AND P1, PT, R7, RZ, PT ;  /* 0x000000ff0700720c */ /* 0x000fe40003f25270 */
[----:B------:R-:W-:Y:S01]  /*0380*/  ISETP.GE.U32.AND P0, PT, R9, R2, PT ;  /* 0x000000020900720c */ /* 0x000fe20003f06070 */
[----:B0-----:R-:W0:Y:S01]  /*0390*/  MUFU.RCP R13, R13 ;  /* 0x0000000d000d7308 */ /* 0x001e220000001000 */
[----:B------:R-:W-:-:S04]  /*03a0*/  LOP3.LUT R9, R4, R7, RZ, 0x3c, !PT ;  /* 0x0000000704097212 */ /* 0x000fc800078e3cff */
[----:B------:R-:W-:-:S03]  /*03b0*/  ISETP.GE.AND P2, PT, R9, RZ, PT ;  /* 0x000000ff0900720c */ /* 0x000fc60003f46270 */
[----:B-1----:R-:W-:Y:S04]  /*03c0*/  MUFU.RCP R20, R20 ;  /* 0x0000001400147308 */ /* 0x002fe80000001000 */
[----:B------:R-:W-:Y:S01]  /*03d0*/  @P0 IADD3 R8, PT, PT, R8, 0x1, RZ ;  /* 0x0000000108080810 */ /* 0x000fe20007ffe0ff */
[----:B0-----:R-:W-:-:S05]  /*03e0*/  VIADD R10, R13, 0xffffffe ;  /* 0x0ffffffe0d0a7836 */ /* 0x001fca0000000000 */
[----:B------:R-:W-:Y:S02]  /*03f0*/  @!P2 IADD3 R8, PT, PT, -R8, RZ, RZ ;  /* 0x000000ff0808a210 */ /* 0x000fe40007ffe1ff */
[-C--:B------:R-:W-:Y:S01]  /*0400*/  @!P1 LOP3.LUT R8, RZ, R7.reuse, RZ, 0x33, !PT ;  /* 0x00000007ff089212 */ /* 0x080fe200078e33ff */
[----:B------:R0:W1:Y:S04]  /*0410*/  F2I.FTZ.U32.TRUNC.NTZ R11, R10 ;  /* 0x0000000a000b7305 */ /* 0x000068000021f000 */
[----:B------:R-:W-:-:S05]  /*0420*/  IMAD R9, R8, R7, RZ ;  /* 0x0000000708097224 */ /* 0x000fca00078e02ff */
[----:B------:R-:W-:Y:S01]  /*0430*/  IADD3 R8, PT, PT, -R9, R4, RZ ;  /* 0x0000000409087210 */ /* 0x000fe20007ffe1ff */
[----:B0-----:R-:W-:-:S04]  /*0440*/  IMAD.MOV.U32 R10, RZ, RZ, RZ ;  /* 0x000000ffff0a7224 */ /* 0x001fc800078e00ff */
[----:B------:R-:W-:Y:S02]  /*0450*/  IMAD R21, R9, 0x3, R8 ;  /* 0x0000000309157824 */ /* 0x000fe400078e0208 */
[----:B-1----:R-:W-:-:S03]  /*0460*/  IMAD.MOV R13, RZ, RZ, -R11 ;  /* 0x000000ffff0d7224 */ /* 0x002fc600078e0a0b */
[----:B------:R-:W-:Y:S01]  /*0470*/  IADD3 R19, PT, PT, R21, R7, RZ ;  /* 0x0000000715137210 */ /* 0x000fe20007ffe0ff */
[----:B------:R-:W-:Y:S01]  /*0480*/  IMAD R13, R13, R0, RZ ;  /* 0x000000000d0d7224 */ /* 0x000fe200078e02ff */
[----:B------:R-:W-:Y:S02]  /*0490*/  IABS R25, R21 ;  /* 0x0000001500197213 */ /* 0x000fe40000000000 */
[----:B------:R-:W-:Y:S01]  /*04a0*/  IABS R23, R19 ;  /* 0x0000001300177213 */ /* 0x000fe20000000000 */
[----:B------:R-:W-:-:S04]  /*04b0*/  IMAD.HI.U32 R10, R11, R13, R10 ;  /* 0x0000000d0b0a7227 */ /* 0x000fc800078e000a */
[----:B------:R-:W-:Y:S02]  /*04c0*/  IMAD.IADD R13, R19, 0x1, R7 ;  /* 0x00000001130d7824 */ /* 0x000fe400078e0207 */
[----:B------:R-:W-:-:S03]  /*04d0*/  IMAD.HI.U32 R15, R10, R23, RZ ;  /* 0x000000170a0f7227 */ /* 0x000fc600078e00ff */
[----:B------:R-:W-:Y:S01]  /*04e0*/  IABS R17, R13 ;  /* 0x0000000d00117213 */ /* 0x000fe20000000000 */
[----:B------:R-:W-:-:S04]  /*04f0*/  IMAD.HI.U32 R18, R10, R25, RZ ;  /* 0x000000190a127227 */ /* 0x000fc800078e00ff */
[----:B------:R-:W-:Y:S01]  /*0500*/  IMAD.HI.U32 R10, R10, R17, RZ ;  /* 0x000000110a0a7227 */ /* 0x000fe200078e00ff */
[----:B------:R-:W-:-:S03]  /*0510*/  IADD3 R27, PT, PT, -R18, RZ, RZ ;  /* 0x000000ff121b7210 */ /* 0x000fc60007ffe1ff */
[----:B------:R-:W-:Y:S01]  /*0520*/  IMAD.MOV R29, RZ, RZ, -R15 ;  /* 0x000000ffff1d7224 */ /* 0x000fe200078e0a0f */
[----:B------:R-:W-:Y:S01]  /*0530*/  IADD3 R22, PT, PT, -R10, RZ, RZ ;  /* 0x000000ff0a167210 */ /* 0x000fe20007ffe1ff */
[C---:B------:R-:W-:Y:S02]  /*0540*/  IMAD R27, R0.reuse, R27, R25 ;  /* 0x0000001b001b7224 */ /* 0x040fe400078e0219 */
[C---:B------:R-:W-:Y:S02]  /*0550*/  IMAD R29, R0.reuse, R29, R23 ;  /* 0x0000001d001d7224 */ /* 0x040fe400078e0217 */
[C---:B------:R-:W-:Y:S01]  /*0560*/  IMAD R22, R0.reuse, R22, R17 ;  /* 0x0000001600167224 */ /* 0x040fe200078e0211 */
[----:B------:R-:W-:Y:S01]  /*0570*/  ISETP.GT.U32.AND P5, PT, R0, R27, PT ;  /* 0x0000001b0000720c */ /* 0x000fe20003fa4070 */
[----:B------:R-:W-:Y:S01]  /*0580*/  VIADD R11, R20, 0xffffffe ;  /* 0x0ffffffe140b7836 */ /* 0x000fe20000000000 */
[C---:B------:R-:W-:Y:S02]  /*0590*/  ISETP.GT.U32.AND P6, PT, R0.reuse, R29, PT ;  /* 0x0000001d0000720c */ /* 0x040fe40003fc4070 */
[----:B------:R-:W-:-:S02]  /*05a0*/  ISETP.GT.U32.AND P0, PT, R0, R22, PT ;  /* 0x000000160000720c */ /* 0x000fc40003f04070 */
[-C--:B------:R-:W-:Y:S01]  /*05b0*/  LOP3.LUT R20, R21, R16.reuse, RZ, 0x3c, !PT ;  /* 0x0000001015147212 */ /* 0x080fe200078e3cff */
[----:B------:R-:W0:Y:S03]  /*05c0*/  F2I.FTZ.U32.TRUNC.NTZ R11, R11 ;  /* 0x0000000b000b7305 */ /* 0x000e26000021f000 */
[----:B------:R-:W-:Y:S02]  /*05d0*/  ISETP.GE.AND P4, PT, R20, RZ, PT ;  /* 0x000000ff1400720c */ /* 0x000fe40003f86270 */
[----:B------:R-:W-:Y:S01]  /*05e0*/  LOP3.LUT R20, R13, R16, RZ, 0x3c, !PT ;  /* 0x000000100d147212 */ /* 0x000fe200078e3cff */
[----:B------:R-:W-:Y:S01]  /*05f0*/  @!P5 VIADD R18, R18, 0x1 ;  /* 0x000000011212d836 */ /* 0x000fe20000000000 */
[----:B------:R-:W-:Y:S01]  /*0600*/  @!P5 IADD3 R27, PT, PT, R27, -R0, RZ ;  /* 0x800000001b1bd210 */ /* 0x000fe20007ffe0ff */
[----:B------:R-:W-:Y:S01]  /*0610*/  @!P6 IMAD.IADD R29, R29, 0x1, -R0 ;  /* 0x000000011d1de824 */ /* 0x000fe200078e0a00 */
[----:B------:R-:W-:-:S02]  /*0620*/  @!P6 IADD3 R15, PT, PT, R15, 0x1, RZ ;  /* 0x000000010f0fe810 */ /* 0x000fc40007ffe0ff */
[-C--:B------:R-:W-:Y:S02]  /*0630*/  @!P0 IADD3 R22, PT, PT, R22, -R0.reuse, RZ ;  /* 0x8000000016168210 */ /* 0x080fe40007ffe0ff */
[-C--:B------:R-:W-:Y:S02]  /*0640*/  ISETP.GE.U32.AND P2, PT, R29, R0.reuse, PT ;  /* 0x000000001d00720c */ /* 0x080fe40003f46070 */
[-C--:B------:R-:W-:Y:S01]  /*0650*/  ISETP.GE.U32.AND P1, PT, R27, R0.reuse, PT ;  /* 0x000000001b00720c */ /* 0x080fe20003f26070 */
[----:B0-----:R-:W-:Y:S01]  /*0660*/  IMAD.MOV R27, RZ, RZ, -R11 ;  /* 0x000000ffff1b7224 */ /* 0x001fe200078e0a0b */
[----:B------:R-:W-:Y:S02]  /*0670*/  ISETP.GE.U32.AND P3, PT, R22, R0, PT ;  /* 0x000000001600720c */ /* 0x000fe40003f66070 */
[----:B------:R-:W-:Y:S02]  /*0680*/  LOP3.LUT R0, R19, R16, RZ, 0x3c, !PT ;  /* 0x0000001013007212 */ /* 0x000fe400078e3cff */
[----:B------:R-:W-:Y:S01]  /*0690*/  ISETP.GE.AND P6, PT, R20, RZ, PT ;  /* 0x000000ff1400720c */ /* 0x000fe20003fc6270 */
[----:B------:R-:W-:Y:S01]  /*06a0*/  IMAD R20, R27, R14, RZ ;  /* 0x0000000e1b147224 */ /* 0x000fe200078e02ff */
[----:B------:R-:W-:-:S02]  /*06b0*/  ISETP.GE.AND P5, PT, R0, RZ, PT ;  /* 0x000000ff0000720c */ /* 0x000fc40003fa6270 */
[----:B------:R-:W-:Y:S02]  /*06c0*/  @!P0 IADD3 R10, PT, PT, R10, 0x1, RZ ;  /* 0x000000010a0a8810 */ /* 0x000fe40007ffe0ff */
[----:B------:R-:W-:Y:S01]  /*06d0*/  @P2 IADD3 R15, PT, PT, R15, 0x1, RZ ;  /* 0x000000010f0f2810 */ /* 0x000fe20007ffe0ff */
[----:B------:R-:W-:Y:S01]  /*06e0*/  @P1 VIADD R18, R18, 0x1 ;  /* 0x0000000112121836 */ /* 0x000fe20000000000 */
[----:B------:R-:W-:Y:S01]  /*06f0*/  ISETP.NE.AND P0, PT, R16, RZ, PT ;  /* 0x000000ff1000720c */ /* 0x000fe20003f05270 */
[----:B------:R-:W-:Y:S01]  /*0700*/  @P3 VIADD R10, R10, 0x1 ;  /* 0x000000010a0a3836 */ /* 0x000fe20000000000 */
[----:B------:R-:W-:Y:S01]  /*0710*/  MOV R0, R15 ;  /* 0x0000000f00007202 */ /* 0x000fe20000000f00 */
[----:B------:R-:W-:Y:S01]  /*0720*/  @!P4 IMAD.MOV R18, RZ, RZ, -R18 ;  /* 0x000000ffff12c224 */ /* 0x000fe200078e0a12 */
[----:B------:R-:W-:Y:S01]  /*0730*/  LOP3.LUT R15, RZ, R16, RZ, 0x33, !PT ;  /* 0x00000010ff0f7212 */ /* 0x000fe200078e33ff */
[----:B------:R-:W-:Y:S02]  /*0740*/  @!P6 IMAD.MOV R10, RZ, RZ, -R10 ;  /* 0x000000ffff0ae224 */ /* 0x000fe400078e0a0a */
[----:B------:R-:W-:-:S02]  /*0750*/  @!P5 IADD3 R0, PT, PT, -R0, RZ, RZ ;  /* 0x000000ff0000d210 */ /* 0x000fc40007ffe1ff */
[C---:B------:R-:W-:Y:S02]  /*0760*/  SEL R29, R15.reuse, R18, !P0 ;  /* 0x000000120f1d7207 */ /* 0x040fe40004000000 */
[C---:B------:R-:W-:Y:S02]  /*0770*/  SEL R27, R15.reuse, R0, !P0 ;  /* 0x000000000f1b7207 */ /* 0x040fe40004000000 */
[----:B------:R-:W-:Y:S02]  /*0780*/  SEL R0, R15, R10, !P0 ;  /* 0x0000000a0f007207 */ /* 0x000fe40004000000 */
[----:B------:R-:W-:Y:S01]  /*0790*/  MOV R10, RZ ;  /* 0x000000ff000a7202 */ /* 0x000fe20000000f00 */
[----:B------:R-:W0:Y:S04]  /*07a0*/  LDC R15, c[0x0][0x6ec] ;  /* 0x0001bb00ff0f7b82 */ /* 0x000e280000000800 */
[----:B------:R-:W-:Y:S01]  /*07b0*/  IMAD.HI.U32 R20, R11, R20, R10 ;  /* 0x000000140b147227 */ /* 0x000fe200078e000a */
[----:B------:R-:W-:-:S03]  /*07c0*/  IADD3 R11, PT, PT, -R27, RZ, RZ ;  /* 0x000000ff1b0b7210 */ /* 0x000fc60007ffe1ff */
[----:B------:R-:W-:Y:S02]  /*07d0*/  IMAD.MOV R10, RZ, RZ, -R29 ;  /* 0x000000ffff0a7224 */ /* 0x000fe400078e0a1d */
[C---:B------:R-:W-:Y:S02]  /*07e0*/  IMAD R11, R16.reuse, R11, R19 ;  /* 0x0000000b100b7224 */ /* 0x040fe400078e0213 */
[----:B------:R-:W-:Y:S02]  /*07f0*/  IMAD R10, R16, R10, R21 ;  /* 0x0000000a100a7224 */ /* 0x000fe400078e0215 */
[----:B------:R-:W-:Y:S02]  /*0800*/  IMAD R22, R11, UR10, RZ ;  /* 0x0000000a0b167c24 */ /* 0x000fe4000f8e02ff */
[----:B------:R-:W-:Y:S02]  /*0810*/  IMAD R18, R10, UR10, RZ ;  /* 0x0000000a0a127c24 */ /* 0x000fe4000f8e02ff */
[----:B------:R-:W-:-:S04]  /*0820*/  IMAD.HI.U32 R10, R20, R25, RZ ;  /* 0x00000019140a7227 */ /* 0x000fc800078e00ff */
[----:B------:R-:W-:Y:S02]  /*0830*/  IMAD R29, R29, UR11, R18 ;  /* 0x0000000b1d1d7c24 */ /* 0x000fe4000f8e0212 */
[----:B------:R-:W-:Y:S02]  /*0840*/  IMAD.MOV R11, RZ, RZ, -R10 ;  /* 0x000000ffff0b7224 */ /* 0x000fe400078e0a0a */
[----:B------:R-:W-:-:S04]  /*0850*/  IMAD.HI.U32 R18, R20, R23, RZ ;  /* 0x0000001714127227 */ /* 0x000fc800078e00ff */
[----:B------:R-:W-:Y:S01]  /*0860*/  IMAD R25, R14, R11, R25 ;  /* 0x0000000b0e197224 */ /* 0x000fe200078e0219 */
[----:B------:R-:W-:Y:S01]  /*0870*/  IADD3 R11, PT, PT, -R18, RZ, RZ ;  /* 0x000000ff120b7210 */ /* 0x000fe20007ffe1ff */
[----:B------:R-:W-:-:S03]  /*0880*/  IMAD.HI.U32 R20, R20, R17, RZ ;  /* 0x0000001114147227 */ /* 0x000fc600078e00ff */
[C---:B------:R-:W-:Y:S01]  /*0890*/  ISETP.GT.U32.AND P2, PT, R14.reuse, R25, PT ;  /* 0x000000190e00720c */ /* 0x040fe20003f44070 */
[----:B------:R-:W-:Y:S02]  /*08a0*/  IMAD R27, R27, UR11, R22 ;  /* 0x0000000b1b1b7c24 */ /* 0x000fe4000f8e0216 */
[----:B------:R-:W-:Y:S02]  /*08b0*/  IMAD.MOV R22, RZ, RZ, -R20 ;  /* 0x000000ffff167224 */ /* 0x000fe400078e0a14 */
[C---:B------:R-:W-:Y:S01]  /*08c0*/  IMAD R11, R14.reuse, R11, R23 ;  /* 0x0000000b0e0b7224 */ /* 0x040fe200078e0217 */
[----:B0-----:R-:W-:Y:S01]  /*08d0*/  IABS R23, R15 ;  /* 0x0000000f00177213 */ /* 0x001fe20000000000 */
[----:B------:R-:W-:-:S03]  /*08e0*/  IMAD R17, R14, R22, R17 ;  /* 0x000000160e117224 */ /* 0x000fc600078e0211 */
[----:B------:R-:W0:Y:S01]  /*08f0*/  I2F.RP R22, R23 ;  /* 0x0000001700167306 */ /* 0x000e220000209400 */
[----:B------:R-:W-:Y:S02]  /*0900*/  ISETP.GT.U32.AND P6, PT, R14, R11, PT ;  /* 0x0000000b0e00720c */ /* 0x000fe40003fc4070 */
[-C--:B------:R-:W-:Y:S01]  /*0910*/  @!P2 IADD3 R25, PT, PT, R25, -R14.reuse, RZ ;  /* 0x8000000e1919a210 */ /* 0x080fe20007ffe0ff */
[----:B------:R-:W-:Y:S01]  /*0920*/  @!P2 VIADD R10, R10, 0x1 ;  /* 0x000000010a0aa836 */ /* 0x000fe20000000000 */
[----:B------:R-:W-:Y:S02]  /*0930*/  ISETP.GT.U32.AND P5, PT, R14, R17, PT ;  /* 0x000000110e00720c */ /* 0x000fe40003fa4070 */
[----:B------:R-:W-:-:S07]  /*0940*/  ISETP.GE.U32.AND P1, PT, R25, R14, PT ;  /* 0x0000000e1900720c */ /* 0x000fce0003f26070 */
[--C-:B------:R-:W-:Y:S01]  /*0950*/  @!P6 IMAD.IADD R11, R11, 0x1, -R14.reuse ;  /* 0x000000010b0be824 */ /* 0x100fe200078e0a0e */
[----:B0-----:R-:W0:Y:S01]  /*0960*/  MUFU.RCP R22, R22 ;  /* 0x0000001600167308 */ /* 0x001e220000001000 */
[----:B------:R-:W-:Y:S02]  /*0970*/  @!P6 VIADD R18, R18, 0x1 ;  /* 0x000000011212e836 */ /* 0x000fe40000000000 */
[----:B------:R-:W-:Y:S01]  /*0980*/  @!P5 IMAD.IADD R17, R17, 0x1, -R14 ;  /* 0x000000011111d824 */ /* 0x000fe200078e0a0e */
[----:B------:R-:W-:Y:S02]  /*0990*/  ISETP.GE.U32.AND P4, PT, R11, R14, PT ;  /* 0x0000000e0b00720c */ /* 0x000fe40003f86070 */
[----:B------:R-:W-:Y:S02]  /*09a0*/  LOP3.LUT R11, R21, R12, RZ, 0x3c, !PT ;  /* 0x0000000c150b7212 */ /* 0x000fe400078e3cff */
[----:B------:R-:W-:Y:S02]  /*09b0*/  @P1 IADD3 R10, PT, PT, R10, 0x1, RZ ;  /* 0x000000010a0a1810 */ /* 0x000fe40007ffe0ff */
[----:B------:R-:W-:-:S02]  /*09c0*/  ISETP.GE.AND P0, PT, R11, RZ, PT ;  /* 0x000000ff0b00720c */ /* 0x000fc40003f06270 */
[----:B------:R-:W-:Y:S02]  /*09d0*/  ISETP.GE.U32.AND P3, PT, R17, R14, PT ;  /* 0x0000000e1100720c */ /* 0x000fe40003f66070 */
[----:B------:R-:W-:Y:S02]  /*09e0*/  LOP3.LUT R14, R19, R12, RZ, 0x3c, !PT ;  /* 0x0000000c130e7212 */ /* 0x000fe400078e3cff */
[----:B------:R-:W-:Y:S02]  /*09f0*/  ISETP.NE.AND P1, PT, R12, RZ, PT ;  /* 0x000000ff0c00720c */ /* 0x000fe40003f25270 */
[----:B0-----:R-:W-:Y:S02]  /*0a00*/  IADD3 R24, PT, PT, R22, 0xffffffe, RZ ;  /* 0x0ffffffe16187810 */ /* 0x001fe40007ffe0ff */
[----:B------:R-:W-:Y:S02]  /*0a10*/  IADD3 R22, PT, PT, -R0, RZ, RZ ;  /* 0x000000ff00167210 */ /* 0x000fe40007ffe1ff */
[----:B------:R0:W1:Y:S01]  /*0a20*/  F2I.FTZ.U32.TRUNC.NTZ R11, R24 ;  /* 0x00000018000b7305 */ /* 0x000062000021f000 */
[----:B------:R-:W-:Y:S01]  /*0a30*/  @!P0 IMAD.MOV R10, RZ, RZ, -R10 ;  /* 0x000000ffff0a8224 */ /* 0x000fe200078e0a0a */
[----:B------:R-:W-:Y:S01]  /*0a40*/  ISETP.GE.AND P0, PT, R14, RZ, PT ;  /* 0x000000ff0e00720c */ /* 0x000fe20003f06270 */
[----:B------:R-:W-:Y:S01]  /*0a50*/  IMAD R16, R16, R22, R13 ;  /* 0x0000001610107224 */ /* 0x000fe200078e020d */
[----:B------:R-:W-:-:S02]  /*0a60*/  LOP3.LUT R22, RZ, R12, RZ, 0x33, !PT ;  /* 0x0000000cff167212 */ /* 0x000fc400078e33ff */
[----:B------:R-:W-:Y:S02]  /*0a70*/  @!P5 IADD3 R20, PT, PT, R20, 0x1, RZ ;  /* 0x000000011414d810 */ /* 0x000fe40007ffe0ff */
[----:B------:R-:W-:Y:S02]  /*0a80*/  SEL R17, R22, R10, !P1 ;  /* 0x0000000a16117207 */ /* 0x000fe40004800000 */
[----:B0-----:R-:W-:Y:S01]  /*0a90*/  LOP3.LUT R24, R13, R12, RZ, 0x3c, !PT ;  /* 0x0000000c0d187212 */ /* 0x001fe200078e3cff */
[----:B------:R-:W-:Y:S01]  /*0aa0*/  @P3 VIADD R20, R20, 0x1 ;  /* 0x0000000114143836 */ /* 0x000fe20000000000 */
[----:B------:R-:W-:Y:S02]  /*0ab0*/  @P4 IADD3 R18, PT, PT, R18, 0x1, RZ ;  /* 0x0000000112124810 */ /* 0x000fe40007ffe0ff */
[----:B------:R-:W-:Y:S02]  /*0ac0*/  ISETP.GE.AND P2, PT, R24, RZ, PT ;  /* 0x000000ff1800720c */ /* 0x000fe40003f46270 */
[----:B-1----:R-:W-:-:S02]  /*0ad0*/  IADD3 R14, PT, PT, RZ, -R11, RZ ;  /* 0x8000000bff0e7210 */ /* 0x002fc40007ffe0ff */
[----:B------:R-:W-:Y:S02]  /*0ae0*/  @!P0 IADD3 R18, PT, PT, -R18, RZ, RZ ;  /* 0x000000ff12128210 */ /* 0x000fe40007ffe1ff */
[----:B------:R-:W-:Y:S01]  /*0af0*/  ISETP.NE.AND P0, PT, R15, RZ, PT ;  /* 0x000000ff0f00720c */ /* 0x000fe20003f05270 */
[----:B------:R-:W-:Y:S01]  /*0b00*/  IMAD.MOV.U32 R10, RZ, RZ, R14 ;  /* 0x000000ffff0a7224 */ /* 0x000fe200078e000e */
[----:B------:R-:W-:-:S03]  /*0b10*/  IADD3 R14, PT, PT, -R17, RZ, RZ ;  /* 0x000000ff110e7210 */ /* 0x000fc60007ffe1ff */
[----:B------:R-:W-:Y:S02]  /*0b20*/  IMAD R25, R10, R23, RZ ;  /* 0x000000170a197224 */ /* 0x000fe400078e02ff */
[----:B------:R-:W-:Y:S02]  /*0b30*/  IMAD.MOV.U32 R10, RZ, RZ, RZ ;  /* 0x000000ffff0a7224 */ /* 0x000fe400078e00ff */
[----:B------:R-:W-:Y:S02]  /*0b40*/  IMAD R14, R12, R14, R21 ;  /* 0x0000000e0c0e7224 */ /* 0x000fe400078e0215 */
[----:B------:R-:W-:-:S04]  /*0b50*/  IMAD.HI.U32 R11, R11, R25, R10 ;  /* 0x000000190b0b7227 */ /* 0x000fc800078e000a */
[----:B------:R-:W-:Y:S02]  /*0b60*/  @!P2 IMAD.MOV R20, RZ, RZ, -R20 ;  /* 0x000000ffff14a224 */ /* 0x000fe400078e0a14 */
[----:B------:R-:W-:-:S04]  /*0b70*/  IMAD.HI.U32 R21, R11, R6, RZ ;  /* 0x000000060b157227 */ /* 0x000fc800078e00ff */
[----:B------:R-:W-:Y:S01]  /*0b80*/  IMAD R25, R16, UR10, RZ ;  /* 0x0000000a10197c24 */ /* 0x000fe2000f8e02ff */
[----:B------:R-:W-:Y:S01]  /*0b90*/  IADD3 R10, PT, PT, -R21, RZ, RZ ;  /* 0x000000ff150a7210 */ /* 0x000fe20007ffe1ff */
[----:B------:R-:W-:Y:S02]  /*0ba0*/  IMAD R14, R14, UR12, RZ ;  /* 0x0000000c0e0e7c24 */ /* 0x000fe4000f8e02ff */
[----:B------:R-:W-:Y:S02]  /*0bb0*/  IMAD R0, R0, UR11, R25 ;  /* 0x0000000b00007c24 */ /* 0x000fe4000f8e0219 */
[----:B------:R-:W-:Y:S01]  /*0bc0*/  IMAD R10, R23, R10, R6 ;  /* 0x0000000a170a7224 */ /* 0x000fe200078e0206 */
[----:B------:R-:W0:Y:S01]  /*0bd0*/  LDC.64 R24, c[0x0][0x6e0] ;  /* 0x0001b800ff187b82 */ /* 0x000e220000000a00 */
[----:B------:R-:W-:-:S03]  /*0be0*/  IMAD R17, R17, UR13, R14 ;  /* 0x0000000d11117c24 */ /* 0x000fc6000f8e020e */
[----:B------:R-:W-:-:S13]  /*0bf0*/  ISETP.GT.U32.AND P6, PT, R23, R10, PT ;  /* 0x0000000a1700720c */ /* 0x000fda0003fc4070 */
[----:B------:R-:W-:Y:S01]  /*0c00*/  @!P6 IMAD.IADD R10, R10, 0x1, -R23 ;  /* 0x000000010a0ae824 */ /* 0x000fe200078e0a17 */
[----:B------:R-:W-:-:S04]  /*0c10*/  @!P6 IADD3 R21, PT, PT, R21, 0x1, RZ ;  /* 0x000000011515e810 */ /* 0x000fc80007ffe0ff */
[----:B------:R-:W-:Y:S02]  /*0c20*/  ISETP.GE.U32.AND P3, PT, R10, R23, PT ;  /* 0x000000170a00720c */ /* 0x000fe40003f66070 */
[----:B------:R-:W-:Y:S02]  /*0c30*/  LOP3.LUT R10, R4, R15, RZ, 0x3c, !PT ;  /* 0x0000000f040a7212 */ /* 0x000fe400078e3cff */
[----:B------:R-:W-:Y:S02]  /*0c40*/  SEL R23, R22, R20, !P1 ;  /* 0x0000001416177207 */ /* 0x000fe40004800000 */
[----:B------:R-:W-:Y:S02]  /*0c50*/  ISETP.GE.AND P2, PT, R10, RZ, PT ;  /* 0x000000ff0a00720c */ /* 0x000fe40003f46270 */
[----:B------:R-:W-:Y:S02]  /*0c60*/  SEL R10, R22, R18, !P1 ;  /* 0x00000012160a7207 */ /* 0x000fe40004800000 */
[----:B------:R-:W-:-:S02]  /*0c70*/  IADD3 R20, PT, PT, -R23, RZ, RZ ;  /* 0x000000ff17147210 */ /* 0x000fc40007ffe1ff */
[----:B------:R-:W-:Y:S01]  /*0c80*/  IADD3 R11, PT, PT, -R10, RZ, RZ ;  /* 0x000000ff0a0b7210 */ /* 0x000fe20007ffe1ff */
[----:B------:R-:W-:Y:S02]  /*0c90*/  @P3 VIADD R21, R21, 0x1 ;  /* 0x0000000115153836 */ /* 0x000fe40000000000 */
[C---:B------:R-:W-:Y:S02]  /*0ca0*/  IMAD R16, R12.reuse, R20, R13 ;  /* 0x000000140c107224 */ /* 0x040fe400078e020d */
[----:B------:R-:W-:Y:S02]  /*0cb0*/  IMAD R11, R12, R11, R19 ;  /* 0x0000000b0c0b7224 */ /* 0x000fe400078e0213 */
[----:B------:R-:W1:Y:S01]  /*0cc0*/  LDC.64 R18, c[0x0][0x380] ;  /* 0x0000e000ff127b82 */ /* 0x000e620000000a00 */
[----:B------:R-:W-:Y:S01]  /*0cd0*/  @!P2 IMAD.MOV R21, RZ, RZ, -R21 ;  /* 0x000000ffff15a224 */ /* 0x000fe200078e0a15 */
[----:B------:R-:W-:Y:S01]  /*0ce0*/  @!P0 LOP3.LUT R21, RZ, R15, RZ, 0x33, !PT ;  /* 0x0000000fff158212 */ /* 0x000fe200078e33ff */
[----:B------:R-:W-:-:S02]  /*0cf0*/  IMAD R11, R11, UR12, RZ ;  /* 0x0000000c0b0b7c24 */ /* 0x000fc4000f8e02ff */
[----:B------:R-:W-:Y:S02]  /*0d00*/  IMAD R16, R16, UR12, RZ ;  /* 0x0000000c10107c24 */ /* 0x000fe4000f8e02ff */
[----:B------:R-:W-:Y:S01]  /*0d10*/  IMAD.MOV R20, RZ, RZ, -R21 ;  /* 0x000000ffff147224 */ /* 0x000fe200078e0a15 */
[----:B------:R-:W2:Y:S01]  /*0d20*/  LDC.64 R12, c[0x0][0x458] ;  /* 0x00011600ff0c7b82 */ /* 0x000ea20000000a00 */
[----:B------:R-:W-:Y:S02]  /*0d30*/  IMAD R23, R23, UR13, R16 ;  /* 0x0000000d17177c24 */ /* 0x000fe4000f8e0210 */
[----:B------:R-:W-:Y:S02]  /*0d40*/  IMAD R20, R15, R20, R4 ;  /* 0x000000140f147224 */ /* 0x000fe400078e0204 */
[----:B------:R-:W-:Y:S02]  /*0d50*/  IMAD R15, R10, UR13, R11 ;  /* 0x0000000d0a0f7c24 */ /* 0x000fe4000f8e020b */
[----:B------:R-:W-:-:S04]  /*0d60*/  IMAD R20, R20, UR14, RZ ;  /* 0x0000000e14147c24 */ /* 0x000fc8000f8e02ff */
[----:B------:R-:W-:-:S04]  /*0d70*/  IMAD R21, R21, UR15, R20 ;  /* 0x0000000f15157c24 */ /* 0x000fc8000f8e0214 */
[----:B0-----:R-:W-:-:S04]  /*0d80*/  IMAD.WIDE R24, R21, 0x2, R24 ;  /* 0x0000000215187825 */ /* 0x001fc800078e0218 */
[--C-:B-1----:R-:W-:Y:S02]  /*0d90*/  IMAD.WIDE R28, R29, 0x2, R18.reuse ;  /* 0x000000021d1c7825 */ /* 0x102fe400078e0212 */
[----:B------:R0:W5:Y:S02]  /*0da0*/  LDG.E.U16 R24, desc[UR6][R24.64] ;  /* 0x0000000618187981 */ /* 0x000164000c1e1500 */
[----:B------:R-:W-:Y:S02]  /*0db0*/  IMAD.WIDE R26, R27, 0x2, R18 ;  /* 0x000000021b1a7825 */ /* 0x000fe400078e0212 */
[----:B------:R0:W5:Y:S02]  /*0dc0*/  LDG.E.U16 R10, desc[UR6][R28.64] ;  /* 0x000000061c0a7981 */ /* 0x000164000c1e1500 */
[--C-:B--2---:R-:W-:Y:S02]  /*0dd0*/  IMAD.WIDE R16, R17, 0x2, R12.reuse ;  /* 0x0000000211107825 */ /* 0x104fe400078e020c */
[----:B------:R0:W5:Y:S02]  /*0de0*/  LDG.E.U16 R11, desc[UR6][R26.64] ;  /* 0x000000061a0b7981 */ /* 0x000164000c1e1500 */
[----:B------:R-:W-:-:S02]  /*0df0*/  IMAD.WIDE R14, R15, 0x2, R12 ;  /* 0x000000020f0e7825 */ /* 0x000fc400078e020c */
[----:B------:R0:W5:Y:S02]  /*0e00*/  LDG.E.U16 R21, desc[UR6][R16.64] ;  /* 0x0000000610157981 */ /* 0x000164000c1e1500 */
[----:B------:R-:W-:Y:S02]  /*0e10*/  IMAD.WIDE R18, R0, 0x2, R18 ;  /* 0x0000000200127825 */ /* 0x000fe400078e0212 */
[----:B------:R0:W5:Y:S02]  /*0e20*/  LDG.E.U16 R22, desc[UR6][R14.64] ;  /* 0x000000060e167981 */ /* 0x000164000c1e1500 */
[----:B------:R-:W-:Y:S02]  /*0e30*/  IMAD.WIDE R12, R23, 0x2, R12 ;  /* 0x00000002170c7825 */ /* 0x000fe400078e020c */
[----:B------:R0:W5:Y:S04]  /*0e40*/  LDG.E.U16 R20, desc[UR6][R18.64] ;  /* 0x0000000612147981 */ /* 0x000168000c1e1500 */
[----:B------:R0:W5:Y:S01]  /*0e50*/  LDG.E.U16 R23, desc[UR6][R12.64] ;  /* 0x000000060c177981 */ /* 0x000162000c1e1500 */
[----:B------:R-:W-:Y:S05]  /*0e60*/  BRA.U !UP0, `(.L_x_284) ;  /* 0x00000001085c7547 */ /* 0x000fea000b800000 */
[----:B0-----:R-:W0:Y:S01]  /*0e70*/  LDC.64 R16, c[0x0][0x530] ;  /* 0x00014c00ff107b82 */ /* 0x001e220000000a00 */
[C---:B------:R-:W-:Y:S01]  /*0e80*/  IADD3 R12, PT, PT, R8.reuse, R7, RZ ;  /* 0x00000007080c7210 */ /* 0x040fe20007ffe0ff */
[----:B------:R-:W-:-:S04]  /*0e90*/  IMAD R29, R8, UR16, RZ ;  /* 0x00000010081d7c24 */ /* 0x000fc8000f8e02ff */
[C---:B------:R-:W-:Y:S02]  /*0ea0*/  IMAD R27, R12.reuse, UR16, RZ ;  /* 0x000000100c1b7c24 */ /* 0x040fe4000f8e02ff */
[----:B------:R-:W1:Y:S01]  /*0eb0*/  LDC.64 R18, c[0x0][0x608] ;  /* 0x00018200ff127b82 */ /* 0x000e620000000a00 */
[----:B------:R-:W-:-:S04]  /*0ec0*/  IMAD.IADD R13, R12, 0x1, R7 ;  /* 0x000000010c0d7824 */ /* 0x000fc800078e0207 */
[----:B------:R-:W-:Y:S02]  /*0ed0*/  IMAD R15, R13, UR16, RZ ;  /* 0x000000100d0f7c24 */ /* 0x000fe4000f8e02ff */
[----:B------:R-:W-:Y:S02]  /*0ee0*/  IMAD R25, R12, UR17, RZ ;  /* 0x000000110c197c24 */ /* 0x000fe4000f8e02ff */
[----:B0-----:R-:W-:-:S04]  /*0ef0*/  IMAD.WIDE R26, R27, 0x2, R16 ;  /* 0x000000021b1a7825 */ /* 0x001fc800078e0210 */
[--C-:B------:R-:W-:Y:S02]  /*0f00*/  IMAD.WIDE R28, R29, 0x2, R16.reuse ;  /* 0x000000021d1c7825 */ /* 0x100fe400078e0210 */
[----:B------:R0:W5:Y:S02]  /*0f10*/  LDG.E.U16 R26, desc[UR6][R26.64] ;  /* 0x000000061a1a7981 */ /* 0x000164000c1e1500 */
[----:B------:R-:W-:Y:S02]  /*0f20*/  IMAD.WIDE R16, R15, 0x2, R16 ;  /* 0x000000020f107825 */ /* 0x000fe400078e0210 */
[----:B------:R2:W5:Y:S02]  /*0f30*/  LDG.E.U16 R0, desc[UR6][R28.64] ;  /* 0x000000061c007981 */ /* 0x000564000c1e1500 */
[----:B------:R-:W-:Y:S02]  /*0f40*/  IMAD R15, R8, UR17, RZ ;  /* 0x00000011080f7c24 */ /* 0x000fe4000f8e02ff */
[----:B------:R2:W5:Y:S01]  /*0f50*/  LDG.E.U16 R16, desc[UR6][R16.64] ;  /* 0x0000000610107981 */ /* 0x000562000c1e1500 */
[----:B0-----:R-:W-:-:S02]  /*0f60*/  IMAD R27, R13, UR17, RZ ;  /* 0x000000110d1b7c24 */ /* 0x001fc4000f8e02ff */
[----:B-1----:R-:W-:-:S04]  /*0f70*/  IMAD.WIDE R12, R15, 0x2, R18 ;  /* 0x000000020f0c7825 */ /* 0x002fc800078e0212 */
[--C-:B------:R-:W-:Y:S02]  /*0f80*/  IMAD.WIDE R14, R25, 0x2, R18.reuse ;  /* 0x00000002190e7825 */ /* 0x100fe400078e0212 */
[----:B------:R2:W5:Y:S02]  /*0f90*/  LDG.E.U16 R25, desc[UR6][R12.64] ;  /* 0x000000060c197981 */ /* 0x000564000c1e1500 */
[----:B------:R-:W-:Y:S02]  /*0fa0*/  IMAD.WIDE R18, R27, 0x2, R18 ;  /* 0x000000021b127825 */ /* 0x000fe400078e0212 */
[----:B------:R2:W5:Y:S04]  /*0fb0*/  LDG.E.U16 R28, desc[UR6][R14.64] ;  /* 0x000000060e1c7981 */ /* 0x000568000c1e1500 */
[----:B------:R2:W5:Y:S01]  /*0fc0*/  LDG.E.U16 R18, desc[UR6][R18.64] ;  /* 0x0000000612127981 */ /* 0x000562000c1e1500 */
[----:B------:R-:W-:Y:S05]  /*0fd0*/  BRA `(.L_x_285) ;  /* 0x0000000000187947 */ /* 0x000fea0003800000 */
.L_x_284:
[----:B0-----:R-:W-:Y:S02]  /*0fe0*/  PRMT R28, RZ, 0x7610, R28 ;  /* 0x00007610ff1c7816 */ /* 0x001fe4000000001c */
[----:B------:R-:W-:Y:S02]  /*0ff0*/  PRMT R25, RZ, 0x7610, R25 ;  /* 0x00007610ff197816 */ /* 0x000fe40000000019 */
[----:B------:R-:W-:Y:S02]  /*1000*/  PRMT R16, RZ, 0x7610, R16 ;  /* 0x00007610ff107816 */ /* 0x000fe40000000010 */
[----:B------:R-:W-:Y:S02]  /*1010*/  PRMT R26, RZ, 0x7610, R26 ;  /* 0x00007610ff1a7816 */ /* 0x000fe4000000001a */
[----:B------:R-:W-:Y:S02]  /*1020*/  PRMT R0, RZ, 0x7610, R0 ;  /* 0x00007610ff007816 */ /* 0x000fe40000000000 */
[----:B------:R-:W-:-:S07]  /*1030*/  PRMT R18, RZ, 0x7610, R18 ;  /* 0x00007610ff127816 */ /* 0x000fce0000000012 */
.L_x_285:
[----:B--2---:R-:W0:Y:S01]  /*1040*/  LDC R15, c[0x0][0x7c4] ;  /* 0x0001f100ff0f7b82 */ /* 0x004e220000000800 */
[----:B-----5:R-:W-:Y:S01]  /*1050*/  SHF.L.U32 R10, R10, 0x10, RZ ;  /* 0x000000100a0a7819 */ /* 0x020fe200000006ff */
[----:B------:R-:W-:Y:S01]  /*1060*/  IMAD.U32 R21, R21, 0x10000, RZ ;  /* 0x0001000015157824 */ /* 0x000fe200078e00ff */
[----:B------:R-:W-:Y:S01]  /*1070*/  SHF.L.U32 R11, R11, 0x10, RZ ;  /* 0x000000100b0b7819 */ /* 0x000fe200000006ff */
[----:B------:R-:W-:Y:S01]  /*1080*/  IMAD.U32 R22, R22, 0x10000, RZ ;  /* 0x0001000016167824 */ /* 0x000fe200078e00ff */
[----:B------:R-:W-:Y:S01]  /*1090*/  SHF.L.U32 R26, R26, 0x10, RZ ;  /* 0x000000101a1a7819 */ /* 0x000fe200000006ff */
[----:B------:R-:W-:Y:S01]  /*10a0*/  FADD.FTZ R10, R10, R21 ;  /* 0x000000150a0a7221 */ /* 0x000fe20000010000 */
[----:B------:R-:W-:Y:S02]  /*10b0*/  IMAD.U32 R28, R28, 0x10000, RZ ;  /* 0x000100001c1c7824 */ /* 0x000fe400078e00ff */
[----:B------:R-:W-:Y:S01]  /*10c0*/  FADD.FTZ R11, R11, R22 ;  /* 0x000000160b0b7221 */ /* 0x000fe20000010000 */
[----:B------:R-:W-:Y:S01]  /*10d0*/  SHF.L.U32 R20, R20, 0x10, RZ ;  /* 0x0000001014147819 */ /* 0x000fe200000006ff */
[----:B------:R-:W-:Y:S01]  /*10e0*/  IMAD R9, R9, 0x5, R8 ;  /* 0x0000000509097824 */ /* 0x000fe200078e0208 */
[----:B------:R-:W-:Y:S01]  /*10f0*/  SHF.L.U32 R21, R18, 0x10, RZ ;  /* 0x0000001012157819 */ /* 0x000fe200000006ff */
[----:B------:R-:W-:-:S03]  /*1100*/  FADD.FTZ R11, R11, R26 ;  /* 0x0000001a0b0b7221 */ /* 0x000fc60000010000 */
[----:B------:R-:W-:Y:S01]  /*1110*/  IABS R22, R9 ;  /* 0x0000000900167213 */ /* 0x000fe20000000000 */
[----:B------:R-:W-:Y:S01]  /*1120*/  FADD.FTZ R11, R11, R28 ;  /* 0x0000001c0b0b7221 */ /* 0x000fe20000010000 */
[----:B0-----:R-:W-:-:S04]  /*1130*/  IABS R17, R15 ;  /* 0x0000000f00117213 */ /* 0x001fc80000000000 */
[----:B------:R-:W0:Y:S08]  /*1140*/  I2F.RP R14, R17 ;  /* 0x00000011000e7306 */ /* 0x000e300000209400 */
[----:B0-----:R-:W0:Y:S02]  /*1150*/  MUFU.RCP R14, R14 ;  /* 0x0000000e000e7308 */ /* 0x001e240000001000 */
[----:B0-----:R-:W-:-:S02]  /*1160*/  IADD3 R12, PT, PT, R14, 0xffffffe, RZ ;  /* 0x0ffffffe0e0c7810 */ /* 0x001fc40007ffe0ff */
[----:B------:R-:W0:Y:S04]  /*1170*/  LDC R14, c[0x0][0x89c] ;  /* 0x00022700ff0e7b82 */ /* 0x000e280000000800 */
[----:B------:R1:W2:Y:S02]  /*1180*/  F2I.FTZ.U32.TRUNC.NTZ R13, R12 ;  /* 0x0000000c000d7305 */ /* 0x0002a4000021f000 */
[----:B-1----:R-:W-:Y:S01]  /*1190*/  MOV R12, RZ ;  /* 0x000000ff000c7202 */ /* 0x002fe20000000f00 */
[----:B--2---:R-:W-:-:S04]  /*11a0*/  IMAD.MOV R19, RZ, RZ, -R13 ;  /* 0x000000ffff137224 */ /* 0x004fc800078e0a0d */
[----:B------:R-:W-:-:S04]  /*11b0*/  IMAD R19, R19, R17, RZ ;  /* 0x0000001113137224 */ /* 0x000fc800078e02ff */
[----:B------:R-:W-:Y:S01]  /*11c0*/  IMAD.HI.U32 R19, R13, R19, R12 ;  /* 0x000000130d137227 */ /* 0x000fe200078e000c */
[----:B------:R-:W-:-:S03]  /*11d0*/  SHF.L.U32 R12, R25, 0x10, RZ ;  /* 0x00000010190c7819 */ /* 0x000fc600000006ff */
[----:B------:R-:W-:Y:S01]  /*11e0*/  IMAD.U32 R13, R0, 0x10000, RZ ;  /* 0x00010000000d7824 */ /* 0x000fe200078e00ff */
[----:B0-----:R-:W-:-:S03]  /*11f0*/  IABS R0, R14 ;  /* 0x0000000e00007213 */ /* 0x001fc60000000000 */
[----:B------:R-:W-:Y:S01]  /*1200*/  FADD.FTZ R13, R10, R13 ;  /* 0x0000000d0a0d7221 */ /* 0x000fe20000010000 */
[----:B------:R-:W-:-:S04]  /*1210*/  IMAD.HI.U32 R10, R19, R6, RZ ;  /* 0x00000006130a7227 */ /* 0x000fc800078e00ff */
[----:B------:R-:W-:Y:S01]  /*1220*/  FADD.FTZ R13, R13, R12 ;  /* 0x0000000c0d0d7221 */ /* 0x000fe20000010000 */
[----:B------:R-:W-:Y:S01]  /*1230*/  IMAD.MOV R19, RZ, RZ, -R10 ;  /* 0x000000ffff137224 */ /* 0x000fe200078e0a0a */
[----:B------:R-:W0:Y:S02]  /*1240*/  I2F.RP R12, R0 ;  /* 0x00000000000c7306 */ /* 0x000e240000209400 */
[----:B------:R-:W-:Y:S01]  /*1250*/  FMUL.FTZ R13, R13, -1.4426950216293334961 ;  /* 0xbfb8aa3b0d0d7820 */ /* 0x000fe20000410000 */
[----:B------:R-:W-:-:S05]  /*1260*/  IMAD R6, R17, R19, R6 ;  /* 0x0000001311067224 */ /* 0x000fca00078e0206 */
[----:B------:R-:W-:Y:S01]  /*1270*/  ISETP.GT.U32.AND P1, PT, R17, R6, PT ;  /* 0x000000061100720c */ /* 0x000fe20003f24070 */
[----:B------:R-:W1:Y:S08]  /*1280*/  MUFU.EX2 R13, R13 ;  /* 0x0000000d000d7308 */ /* 0x000e700000000800 */
[----:B0-----:R-:W0:Y:S04]  /*1290*/  MUFU.RCP R12, R12 ;  /* 0x0000000c000c7308 */ /* 0x001e280000001000 */
[----:B------:R-:W-:-:S02]  /*12a0*/  @!P1 IADD3 R6, PT, PT, R6, -R17, RZ ;  /* 0x8000001106069210 */ /* 0x000fc40007ffe0ff */
[----:B------:R-:W-:Y:S02]  /*12b0*/  @!P1 IADD3 R10, PT, PT, R10, 0x1, RZ ;  /* 0x000000010a0a9810 */ /* 0x000fe40007ffe0ff */
[----:B------:R-:W-:Y:S01]  /*12c0*/  ISETP.GE.U32.AND P0, PT, R6, R17, PT ;  /* 0x000000110600720c */ /* 0x000fe20003f06070 */
[----:B-1----:R-:W-:Y:S01]  /*12d0*/  FADD.FTZ R19, R13, 1 ;  /* 0x3f8000000d137421 */ /* 0x002fe20000010000 */
[----:B------:R-:W-:Y:S01]  /*12e0*/  FMUL.FTZ R13, R11, -1.4426950216293334961 ;  /* 0xbfb8aa3b0b0d7820 */ /* 0x000fe20000410000 */
[----:B------:R-:W-:Y:S01]  /*12f0*/  IMAD.U32 R11, R16, 0x10000, RZ ;  /* 0x00010000100b7824 */ /* 0x000fe200078e00ff */
[----:B------:R-:W-:Y:S02]  /*1300*/  LOP3.LUT R16, R4, R15, RZ, 0x3c, !PT ;  /* 0x0000000f04107212 */ /* 0x000fe400078e3cff */
[----:B------:R-:W-:Y:S01]  /*1310*/  ISETP.NE.AND P1, PT, R15, RZ, PT ;  /* 0x000000ff0f00720c */ /* 0x000fe20003f25270 */
[----:B------:R-:W1:Y:S01]  /*1320*/  MUFU.RCP R19, R19 ;  /* 0x0000001300137308 */ /* 0x000e620000001000 */
[----:B------:R-:W-:Y:S01]  /*1330*/  ISETP.GE.AND P2, PT, R16, RZ, PT ;  /* 0x000000ff1000720c */ /* 0x000fe20003f46270 */
[----:B------:R-:W-:Y:S01]  /*1340*/  FADD.FTZ R17, R20, R11 ;  /* 0x0000000b14117221 */ /* 0x000fe20000010000 */
[----:B0-----:R-:W-:Y:S01]  /*1350*/  VIADD R11, R12, 0xffffffe ;  /* 0x0ffffffe0c0b7836 */ /* 0x001fe20000000000 */
[----:B------:R-:W-:-:S02]  /*1360*/  SHF.L.U32 R6, R23, 0x10, RZ ;  /* 0x0000001017067819 */ /* 0x000fc400000006ff */
[----:B------:R-:W-:Y:S02]  /*1370*/  @P0 IADD3 R10, PT, PT, R10, 0x1, RZ ;  /* 0x000000010a0a0810 */ /* 0x000fe40007ffe0ff */
[----:B------:R-:W0:Y:S01]  /*1380*/  MUFU.EX2 R13, R13 ;  /* 0x0000000d000d7308 */ /* 0x000e220000000800 */
[----:B------:R-:W-:Y:S02]  /*1390*/  FADD.FTZ R6, R6, R21 ;  /* 0x0000001506067221 */ /* 0x000fe40000010000 */
[----:B------:R-:W-:-:S05]  /*13a0*/  IMAD.MOV.U32 R20, RZ, RZ, R10 ;  /* 0x000000ffff147224 */ /* 0x000fca00078e000a */
[----:B------:R-:W2:Y:S01]  /*13b0*/  F2I.FTZ.U32.TRUNC.NTZ R11, R11 ;  /* 0x0000000b000b7305 */ /* 0x000ea2000021f000 */
[----:B------:R-:W-:Y:S01]  /*13c0*/  @!P2 IADD3 R20, PT, PT, -R20, RZ, RZ ;  /* 0x000000ff1414a210 */ /* 0x000fe20007ffe1ff */
[----:B-1----:R-:W-:Y:S01]  /*13d0*/  FFMA.FTZ R16, R6, R19, R17 ;  /* 0x0000001306107223 */ /* 0x002fe20000010011 */
[----:B------:R-:W-:Y:S01]  /*13e0*/  @!P1 LOP3.LUT R20, RZ, R15, RZ, 0x33, !PT ;  /* 0x0000000fff149212 */ /* 0x000fe200078e33ff */
[----:B------:R-:W-:-:S04]  /*13f0*/  FADD.FTZ R19, R19, -RZ ;  /* 0x800000ff13137221 */ /* 0x000fc80000010000 */
[----:B------:R-:W-:Y:S02]  /*1400*/  IMAD.MOV R10, RZ, RZ, -R20 ;  /* 0x000000ffff0a7224 */ /* 0x000fe400078e0a14 */
[----:B0-----:R-:W-:Y:S01]  /*1410*/  FADD.FTZ R17, R13, 1 ;  /* 0x3f8000000d117421 */ /* 0x001fe20000010000 */
[----:B------:R-:W0:Y:S01]  /*1420*/  MUFU.TANH R16, R16 ;  /* 0x0000001000107308 */ /* 0x000e220000002400 */
[----:B------:R-:W1:Y:S01]  /*1430*/  LDC.64 R12, c[0x0][0x7b8] ;  /* 0x0001ee00ff0c7b82 */ /* 0x000e620000000a00 */
[----:B------:R-:W-:Y:S02]  /*1440*/  IMAD R8, R15, R10, R4 ;  /* 0x0000000a0f087224 */ /* 0x000fe400078e0204 */
[----:B------:R-:W-:Y:S01]  /*1450*/  HFMA2 R10, -RZ, RZ, 0, 0 ;  /* 0x00000000ff0a7431 */ /* 0x000fe200000001ff */
[----:B------:R-:W-:Y:S02]  /*1460*/  IADD3 R4, PT, PT, R5, R4, RZ ;  /* 0x0000000405047210 */ /* 0x000fe40007ffe0ff */
[----:B--2---:R-:W-:Y:S01]  /*1470*/  IADD3 R21, PT, PT, RZ, -R11, RZ ;  /* 0x8000000bff157210 */ /* 0x004fe20007ffe0ff */
[----:B------:R-:W-:Y:S01]  /*1480*/  IMAD R23, R8, UR18, RZ ;  /* 0x0000001208177c24 */ /* 0x000fe2000f8e02ff */
[----:B------:R-:W2:Y:S03]  /*1490*/  MUFU.RCP R17, R17 ;  /* 0x0000001100117308 */ /* 0x000ea60000001000 */
[----:B------:R-:W-:Y:S01]  /*14a0*/  IMAD R15, R21, R0, RZ ;  /* 0x00000000150f7224 */ /* 0x000fe200078e02ff */
[----:B------:R-:W-:Y:S01]  /*14b0*/  SHF.L.U32 R21, R24, 0x10, RZ ;  /* 0x0000001018157819 */ /* 0x000fe200000006ff */
[----:B------:R-:W-:-:S02]  /*14c0*/  IMAD R23, R20, UR19, R23 ;  /* 0x0000001314177c24 */ /* 0x000fc4000f8e0217 */
[----:B------:R-:W-:Y:S01]  /*14d0*/  IMAD.HI.U32 R18, R11, R15, R10 ;  /* 0x0000000f0b127227 */ /* 0x000fe200078e000a */
[----:B------:R-:W-:-:S03]  /*14e0*/  IADD3 R11, PT, PT, R9, R7, RZ ;  /* 0x00000007090b7210 */ /* 0x000fc60007ffe0ff */
[----:B0-----:R-:W-:Y:S01]  /*14f0*/  FADD.FTZ R21, -R16, R21 ;  /* 0x0000001510157221 */ /* 0x001fe20000010100 */
[----:B------:R-:W-:Y:S01]  /*1500*/  IMAD.MOV.U32 R15, RZ, RZ, R22 ;  /* 0x000000ffff0f7224 */ /* 0x000fe200078e0016 */
[----:B------:R-:W-:-:S03]  /*1510*/  IABS R20, R11 ;  /* 0x0000000b00147213 */ /* 0x000fc60000000000 */
[----:B------:R-:W-:-:S04]  /*1520*/  IMAD.HI.U32 R10, R18, R15, RZ ;  /* 0x0000000f120a7227 */ /* 0x000fc800078e00ff */
[----:B--2---:R-:W-:Y:S01]  /*1530*/  FFMA.FTZ R8, R21, R17, R16 ;  /* 0x0000001115087223 */ /* 0x004fe20000010010 */
[----:B------:R-:W-:Y:S01]  /*1540*/  FADD.FTZ R17, R17, -RZ ;  /* 0x800000ff11117221 */ /* 0x000fe20000010000 */
[----:B-1----:R-:W-:Y:S01]  /*1550*/  IMAD.WIDE R12, R23, 0x2, R12 ;  /* 0x00000002170c7825 */ /* 0x002fe200078e020c */
[----:B------:R-:W-:Y:S02]  /*1560*/  IADD3 R29, PT, PT, -R10, RZ, RZ ;  /* 0x000000ff0a1d7210 */ /* 0x000fe40007ffe1ff */
[----:B------:R-:W-:Y:S01]  /*1570*/  F2FP.BF16.F32.PACK_AB R8, R19, R8 ;  /* 0x000000081308723e */ /* 0x000fe200000010ff */
[----:B------:R-:W-:Y:S01]  /*1580*/  IMAD.MOV.U32 R23, RZ, RZ, R20 ;  /* 0x000000ffff177224 */ /* 0x000fe200078e0014 */
[----:B------:R-:W-:Y:S01]  /*1590*/  F2FP.BF16.F32.PACK_AB R16, R16, R17 ;  /* 0x000000111010723e */ /* 0x000fe200000010ff */
[----:B------:R-:W-:Y:S01]  /*15a0*/  IMAD R29, R0, R29, R15 ;  /* 0x0000001d001d7224 */ /* 0x000fe200078e020f */
[----:B------:R-:W-:Y:S01]  /*15b0*/  IADD3 R15, PT, PT, R11, R7, RZ ;  /* 0x000000070b0f7210 */ /* 0x000fe20007ffe0ff */
[----:B------:R-:W-:Y:S01]  /*15c0*/  IMAD.HI.U32 R20, R18, R23, RZ ;  /* 0x0000001712147227 */ /* 0x000fe200078e00ff */
[----:B------:R0:W-:Y:S02]  /*15d0*/  STG.E.U16 desc[UR6][R12.64], R8 ;  /* 0x000000080c007986 */ /* 0x0001e4000c101506 */
[----:B------:R-:W-:Y:S01]  /*15e0*/  IABS R25, R15 ;  /* 0x0000000f00197213 */ /* 0x000fe20000000000 */
[----:B------:R-:W-:Y:S01]  /*15f0*/  IMAD.MOV R21, RZ, RZ, -R20 ;  /* 0x000000ffff157224 */ /* 0x000fe200078e0a14 */
[----:B------:R-:W-:-:S02]  /*1600*/  IADD3 R19, PT, PT, R15, R7, RZ ;  /* 0x000000070f137210 */ /* 0x000fc40007ffe0ff */
[C---:B------:R-:W-:Y:S01]  /*1610*/  ISETP.GT.U32.AND P2, PT, R0.reuse, R29, PT ;  /* 0x0000001d0000720c */ /* 0x040fe20003f44070 */
[----:B------:R-:W-:Y:S01]  /*1620*/  IMAD R23, R0, R21, R23 ;  /* 0x0000001500177224 */ /* 0x000fe200078e0217 */
[----:B------:R-:W-:Y:S01]  /*1630*/  IABS R27, R19 ;  /* 0x00000013001b7213 */ /* 0x000fe20000000000 */
[----:B------:R-:W-:Y:S01]  /*1640*/  IMAD.HI.U32 R21, R18, R25, RZ ;  /* 0x0000001912157227 */ /* 0x000fe200078e00ff */
[----:B------:R-:W-:Y:S02]  /*1650*/  IADD3 R7, PT, PT, R19, R7, RZ ;  /* 0x0000000713077210 */ /* 0x000fe40007ffe0ff */
[----:B------:R-:W-:Y:S01]  /*1660*/  ISETP.GT.U32.AND P5, PT, R0, R23, PT ;  /* 0x000000170000720c */ /* 0x000fe20003fa4070 */
[----:B------:R-:W-:Y:S01]  /*1670*/  IMAD.MOV R22, RZ, RZ, -R21 ;  /* 0x000000ffff167224 */ /* 0x000fe200078e0a15 */
[----:B0-----:R-:W-:Y:S01]  /*1680*/  IABS R13, R7 ;  /* 0x00000007000d7213 */ /* 0x001fe20000000000 */
[----:B------:R-:W-:-:S04]  /*1690*/  IMAD.HI.U32 R12, R18, R27, RZ ;  /* 0x0000001b120c7227 */ /* 0x000fc800078e00ff */
[----:B------:R-:W-:Y:S01]  /*16a0*/  IMAD R25, R0, R22, R25 ;  /* 0x0000001600197224 */ /* 0x000fe200078e0219 */
[----:B------:R-:W-:Y:S01]  /*16b0*/  IADD3 R22, PT, PT, -R12, RZ, RZ ;  /* 0x000000ff0c167210 */ /* 0x000fe20007ffe1ff */
[----:B------:R-:W-:Y:S01]  /*16c0*/  IMAD.HI.U32 R18, R18, R13, RZ ;  /* 0x0000000d12127227 */ /* 0x000fe200078e00ff */
[----:B------:R-:W-:Y:S02]  /*16d0*/  @!P2 IADD3 R29, PT, PT, R29, -R0, RZ ;  /* 0x800000001d1da210 */ /* 0x000fe40007ffe0ff */
[C---:B------:R-:W-:Y:S01]  /*16e0*/  ISETP.GT.U32.AND P0, PT, R0.reuse, R25, PT ;  /* 0x000000190000720c */ /* 0x040fe20003f04070 */
[C---:B------:R-:W-:Y:S01]  /*16f0*/  IMAD R27, R0.reuse, R22, R27 ;  /* 0x00000016001b7224 */ /* 0x040fe200078e021b */
[-C--:B------:R-:W-:Y:S02]  /*1700*/  @!P5 IADD3 R23, PT, PT, R23, -R0.reuse, RZ ;  /* 0x800000001717d210 */ /* 0x080fe40007ffe0ff */
[-C--:B------:R-:W-:Y:S02]  /*1710*/  ISETP.GE.U32.AND P4, PT, R29, R0.reuse, PT ;  /* 0x000000001d00720c */ /* 0x080fe40003f86070 */
[----:B------:R-:W-:Y:S01]  /*1720*/  ISETP.GE.U32.AND P6, PT, R23, R0, PT ;  /* 0x000000001700720c */ /* 0x000fe20003fc6070 */
[----:B------:R-:W-:Y:S01]  /*1730*/  IMAD.MOV R23, RZ, RZ, -R18 ;  /* 0x000000ffff177224 */ /* 0x000fe200078e0a12 */
[----:B------:R-:W-:-:S02]  /*1740*/  ISETP.GT.U32.AND P1, PT, R0, R27, PT ;  /* 0x0000001b0000720c */ /* 0x000fc40003f24070 */
[----:B------:R-:W-:Y:S01]  /*1750*/  @!P2 IADD3 R10, PT, PT, R10, 0x1, RZ ;  /* 0x000000010a0aa810 */ /* 0x000fe20007ffe0ff */
[----:B------:R-:W-:Y:S01]  /*1760*/  IMAD R23, R0, R23, R13 ;  /* 0x0000001700177224 */ /* 0x000fe200078e020d */
[----:B------:R-:W-:Y:S02]  /*1770*/  LOP3.LUT R13, R9, R14, RZ, 0x3c, !PT ;  /* 0x0000000e090d7212 */ /* 0x000fe400078e3cff */
[----:B------:R-:W-:Y:S02]  /*1780*/  @!P0 IADD3 R25, PT, PT, R25, -R0, RZ ;  /* 0x8000000019198210 */ /* 0x000fe40007ffe0ff */
[----:B------:R-:W-:Y:S01]  /*1790*/  ISETP.GE.AND P2, PT, R13, RZ, PT ;  /* 0x000000ff0d00720c */ /* 0x000fe20003f46270 */
[----:B------:R-:W-:Y:S01]  /*17a0*/  @P4 VIADD R10, R10, 0x1 ;  /* 0x000000010a0a4836 */ /* 0x000fe20000000000 */
[----:B------:R-:W-:Y:S02]  /*17b0*/  ISETP.GT.U32.AND P3, PT, R0, R23, PT ;  /* 0x000000170000720c */ /* 0x000fe40003f64070 */
[----:B------:R-:W-:Y:S01]  /*17c0*/  @!P5 IADD3 R20, PT, PT, R20, 0x1, RZ ;  /* 0x000000011414d810 */ /* 0x000fe20007ffe0ff */
[----:B------:R-:W-:Y:S01]  /*17d0*/  @!P1 VIADD R12, R12, 0x1 ;  /* 0x000000010c0c9836 */ /* 0x000fe20000000000 */
[----:B------:R-:W-:-:S02]  /*17e0*/  LOP3.LUT R13, R11, R14, RZ, 0x3c, !PT ;  /* 0x0000000e0b0d7212 */ /* 0x000fc400078e3cff */
[-C--:B------:R-:W-:Y:S01]  /*17f0*/  @!P1 IADD3 R27, PT, PT, R27, -R0.reuse, RZ ;  /* 0x800000001b1b9210 */ /* 0x080fe20007ffe0ff */
[----:B------:R-:W-:Y:S01]  /*1800*/  @P6 VIADD R20, R20, 0x1 ;  /* 0x0000000114146836 */ /* 0x000fe20000000000 */
[-C--:B------:R-:W-:Y:S02]  /*1810*/  ISETP.GE.U32.AND P4, PT, R25, R0.reuse, PT ;  /* 0x000000001900720c */ /* 0x080fe40003f86070 */
[----:B------:R-:W-:Y:S02]  /*1820*/  ISETP.GE.AND P5, PT, R13, RZ, PT ;  /* 0x000000ff0d00720c */ /* 0x000fe40003fa6270 */
[----:B------:R-:W-:Y:S01]  /*1830*/  ISETP.GE.U32.AND P6, PT, R27, R0, PT ;  /* 0x000000001b00720c */ /* 0x000fe20003fc6070 */
[----:B------:R-:W-:Y:S01]  /*1840*/  @!P3 IMAD.IADD R23, R23, 0x1, -R0 ;  /* 0x000000011717b824 */ /* 0x000fe200078e0a00 */
[----:B------:R-:W-:Y:S02]  /*1850*/  MOV R13, R10 ;  /* 0x0000000a000d7202 */ /* 0x000fe40000000f00 */
[----:B------:R-:W-:-:S02]  /*1860*/  LOP3.LUT R22, R15, R14, RZ, 0x3c, !PT ;  /* 0x0000000e0f167212 */ /* 0x000fc400078e3cff */
[----:B------:R-:W-:Y:S02]  /*1870*/  @!P0 IADD3 R21, PT, PT, R21, 0x1, RZ ;  /* 0x0000000115158810 */ /* 0x000fe40007ffe0ff */
[----:B------:R-:W-:Y:S02]  /*1880*/  @!P2 IADD3 R13, PT, PT, -R13, RZ, RZ ;  /* 0x000000ff0d0da210 */ /* 0x000fe40007ffe1ff */
[----:B------:R-:W-:Y:S01]  /*1890*/  ISETP.GE.AND P2, PT, R22, RZ, PT ;  /* 0x000000ff1600720c */ /* 0x000fe20003f46270 */
[----:B------:R-:W-:Y:S01]  /*18a0*/  @!P5 IMAD.MOV R20, RZ, RZ, -R20 ;  /* 0x000000ffff14d224 */ /* 0x000fe200078e0a14 */
[----:B------:R-:W-:Y:S02]  /*18b0*/  LOP3.LUT R10, R19, R14, RZ, 0x3c, !PT ;  /* 0x0000000e130a7212 */ /* 0x000fe400078e3cff */
[----:B------:R-:W-:Y:S02]  /*18c0*/  @P4 IADD3 R21, PT, PT, R21, 0x1, RZ ;  /* 0x0000000115154810 */ /* 0x000fe40007ffe0ff */
[----:B------:R-:W-:-:S02]  /*18d0*/  ISETP.GE.U32.AND P4, PT, R23, R0, PT ;  /* 0x000000001700720c */ /* 0x000fc40003f86070 */
[-C--:B------:R-:W-:Y:S02]  /*18e0*/  LOP3.LUT R0, R7, R14.reuse, RZ, 0x3c, !PT ;  /* 0x0000000e07007212 */ /* 0x080fe400078e3cff */
[----:B------:R-:W-:Y:S02]  /*18f0*/  ISETP.GE.AND P0, PT, R10, RZ, PT ;  /* 0x000000ff0a00720c */ /* 0x000fe40003f06270 */
[----:B------:R-:W-:Y:S02]  /*1900*/  @P6 IADD3 R12, PT, PT, R12, 0x1, RZ ;  /* 0x000000010c0c6810 */ /* 0x000fe40007ffe0ff */
[----:B------:R-:W-:Y:S02]  /*1910*/  ISETP.NE.AND P1, PT, R14, RZ, PT ;  /* 0x000000ff0e00720c */ /* 0x000fe40003f25270 */
[----:B------:R-:W-:Y:S02]  /*1920*/  LOP3.LUT R10, RZ, R14, RZ, 0x33, !PT ;  /* 0x0000000eff0a7212 */ /* 0x000fe400078e33ff */
[----:B------:R-:W-:-:S02]  /*1930*/  ISETP.GE.AND P6, PT, R0, RZ, PT ;  /* 0x000000ff0000720c */ /* 0x000fc40003fc6270 */
[----:B------:R-:W-:Y:S02]  /*1940*/  MOV R23, R12 ;  /* 0x0000000c00177202 */ /* 0x000fe40000000f00 */
[----:B------:R-:W-:Y:S02]  /*1950*/  SEL R12, R10, R20, !P1 ;  /* 0x000000140a0c7207 */ /* 0x000fe40004800000 */
[----:B------:R-:W-:Y:S02]  /*1960*/  @!P3 IADD3 R18, PT, PT, R18, 0x1, RZ ;  /* 0x000000011212b810 */ /* 0x000fe40007ffe0ff */
[----:B------:R-:W-:Y:S01]  /*1970*/  @!P2 IADD3 R21, PT, PT, -R21, RZ, RZ ;  /* 0x000000ff1515a210 */ /* 0x000fe20007ffe1ff */
[----:B------:R-:W-:Y:S01]  /*1980*/  IMAD.MOV R22, RZ, RZ, -R12 ;  /* 0x000000ffff167224 */ /* 0x000fe200078e0a0c */
[----:B------:R-:W-:Y:S01]  /*1990*/  SEL R0, R10, R13, !P1 ;  /* 0x0000000d0a007207 */ /* 0x000fe20004800000 */
[----:B------:R-:W-:Y:S01]  /*19a0*/  @P4 VIADD R18, R18, 0x1 ;  /* 0x0000000112124836 */ /* 0x000fe20000000000 */
[----:B------:R-:W-:Y:S01]  /*19b0*/  SEL R13, R10, R21, !P1 ;  /* 0x000000150a0d7207 */ /* 0x000fe20004800000 */
[----:B------:R-:W-:Y:S01]  /*19c0*/  IMAD R21, R14, R22, R11 ;  /* 0x000000160e157224 */ /* 0x000fe200078e020b */
[----:B------:R-:W-:-:S02]  /*19d0*/  IADD3 R20, PT, PT, -R0, RZ, RZ ;  /* 0x000000ff00147210 */ /* 0x000fc40007ffe1ff */
[----:B------:R-:W-:Y:S01]  /*19e0*/  @!P0 IADD3 R23, PT, PT, -R23, RZ, RZ ;  /* 0x000000ff17178210 */ /* 0x000fe20007ffe1ff */
[----:B------:R-:W-:Y:S01]  /*19f0*/  IMAD R21, R21, UR20, RZ ;  /* 0x0000001415157c24 */ /* 0x000fe2000f8e02ff */
[----:B------:R-:W-:Y:S01]  /*1a00*/  IADD3 R11, PT, PT, -R13, RZ, RZ ;  /* 0x000000ff0d0b7210 */ /* 0x000fe20007ffe1ff */
[----:B------:R-:W-:Y:S01]  /*1a10*/  IMAD R20, R14, R20, R9 ;  /* 0x000000140e147224 */ /* 0x000fe200078e0209 */
[----:B------:R-:W-:Y:S02]  /*1a20*/  @!P6 IADD3 R18, PT, PT, -R18, RZ, RZ ;  /* 0x000000ff1212e210 */ /* 0x000fe40007ffe1ff */
[----:B------:R-:W-:Y:S01]  /*1a30*/  SEL R9, R10, R23, !P1 ;  /* 0x000000170a097207 */ /* 0x000fe20004800000 */
[----:B------:R-:W-:Y:S01]  /*1a40*/  IMAD R15, R14, R11, R15 ;  /* 0x0000000b0e0f7224 */ /* 0x000fe200078e020f */
[----:B------:R-:W-:Y:S01]  /*1a50*/  SEL R18, R10, R18, !P1 ;  /* 0x000000120a127207 */ /* 0x000fe20004800000 */
[----:B------:R-:W-:Y:S01]  /*1a60*/  IMAD R23, R20, UR20, RZ ;  /* 0x0000001414177c24 */ /* 0x000fe2000f8e02ff */
[----:B------:R-:W0:Y:S01]  /*1a70*/  LDC.64 R10, c[0x0][0x890] ;  /* 0x00022400ff0a7b82 */ /* 0x000e220000000a00 */
[----:B------:R-:W-:Y:S01]  /*1a80*/  IMAD.MOV R22, RZ, RZ, -R9 ;  /* 0x000000ffff167224 */ /* 0x000fe200078e0a09 */
[----:B------:R-:W-:-:S02]  /*1a90*/  PRMT R20, R16, 0x7632, R20 ;  /* 0x0000763210147816 */ /* 0x000fc40000000014 */
[----:B------:R-:W-:Y:S01]  /*1aa0*/  ISETP.GE.AND P0, PT, R4, UR22, PT ;  /* 0x0000001604007c0c */ /* 0x000fe2000bf06270 */
[----:B------:R-:W-:Y:S01]  /*1ab0*/  IMAD R19, R14, R22, R19 ;  /* 0x000000160e137224 */ /* 0x000fe200078e0213 */
[----:B------:R-:W-:-:S05]  /*1ac0*/  IADD3 R22, PT, PT, -R18, RZ, RZ ;  /* 0x000000ff12167210 */ /* 0x000fca0007ffe1ff */
[----:B------:R-:W-:Y:S02]  /*1ad0*/  IMAD R14, R14, R22, R7 ;  /* 0x000000160e0e7224 */ /* 0x000fe400078e0207 */
[----:B------:R-:W-:Y:S02]  /*1ae0*/  IMAD R7, R0, UR21, R23 ;  /* 0x0000001500077c24 */ /* 0x000fe4000f8e0217 */
[----:B------:R-:W-:Y:S02]  /*1af0*/  IMAD R0, R15, UR20, RZ ;  /* 0x000000140f007c24 */ /* 0x000fe4000f8e02ff */
[----:B------:R-:W-:Y:S02]  /*1b00*/  IMAD R15, R12, UR21, R21 ;  /* 0x000000150c0f7c24 */ /* 0x000fe4000f8e0215 */
[----:B------:R-:W-:Y:S02]  /*1b10*/  IMAD R12, R19, UR20, RZ ;  /* 0x00000014130c7c24 */ /* 0x000fe4000f8e02ff */
[----:B------:R-:W-:-:S02]  /*1b20*/  IMAD R19, R14, UR20, RZ ;  /* 0x000000140e137c24 */ /* 0x000fc4000f8e02ff */
[----:B------:R-:W-:Y:S01]  /*1b30*/  IMAD R13, R13, UR21, R0 ;  /* 0x000000150d0d7c24 */ /* 0x000fe2000f8e0200 */
[----:B------:R-:W-:Y:S01]  /*1b40*/  F2FP.BF16.F32.PACK_AB R0, RZ, R6 ;  /* 0x00000006ff00723e */ /* 0x000fe200000010ff */
[----:B------:R-:W-:Y:S01]  /*1b50*/  IMAD R19, R18, UR21, R19 ;  /* 0x0000001512137c24 */ /* 0x000fe2000f8e0213 */
[----:B------:R-:W-:Y:S01]  /*1b60*/  PRMT R18, R16, 0x7610, R18 ;  /* 0x0000761010127816 */ /* 0x000fe20000000012 */
[----:B------:R-:W-:Y:S01]  /*1b70*/  IMAD R17, R9, UR21, R12 ;  /* 0x0000001509117c24 */ /* 0x000fe2000f8e020c */
[----:B------:R-:W-:Y:S01]  /*1b80*/  PRMT R16, R8, 0x7632, R16 ;  /* 0x0000763208107816 */ /* 0x000fe20000000010 */
[----:B0-----:R-:W-:-:S04]  /*1b90*/  IMAD.WIDE R6, R7, 0x2, R10 ;  /* 0x0000000207067825 */ /* 0x001fc800078e020a */
[--C-:B------:R-:W-:Y:S01]  /*1ba0*/  IMAD.WIDE R8, R15, 0x2, R10.reuse ;  /* 0x000000020f087825 */ /* 0x100fe200078e020a */
[----:B------:R0:W-:Y:S03]  /*1bb0*/  STG.E.U16 desc[UR6][R6.64], R16 ;  /* 0x0000001006007986 */ /* 0x0001e6000c101506 */
[--C-:B------:R-:W-:Y:S01]  /*1bc0*/  IMAD.WIDE R12, R13, 0x2, R10.reuse ;  /* 0x000000020d0c7825 */ /* 0x100fe200078e020a */
[----:B------:R0:W-:Y:S03]  /*1bd0*/  STG.E.U16 desc[UR6][R8.64], R18 ;  /* 0x0000001208007986 */ /* 0x0001e6000c101506 */
[--C-:B------:R-:W-:Y:S01]  /*1be0*/  IMAD.WIDE R14, R17, 0x2, R10.reuse ;  /* 0x00000002110e7825 */ /* 0x100fe200078e020a */
[----:B------:R0:W-:Y:S03]  /*1bf0*/  STG.E.U16 desc[UR6][R12.64], R20 ;  /* 0x000000140c007986 */ /* 0x0001e6000c101506 */
[----:B------:R-:W-:Y:S01]  /*1c00*/  IMAD.WIDE R10, R19, 0x2, R10 ;  /* 0x00000002130a7825 */ /* 0x000fe200078e020a */
[----:B------:R0:W-:Y:S04]  /*1c10*/  STG.E.U16 desc[UR6][R14.64], R24 ;  /* 0x000000180e007986 */ /* 0x0001e8000c101506 */
[----:B------:R0:W-:Y:S01]  /*1c20*/  STG.E.U16 desc[UR6][R10.64], R0 ;  /* 0x000000000a007986 */ /* 0x0001e2000c101506 */
[----:B------:R-:W-:Y:S05]  /*1c30*/  @!P0 BRA `(.L_x_286) ;  /* 0xffffffe400908947 */ /* 0x000fea000383ffff */
[----:B------:R-:W-:Y:S05]  /*1c40*/  BSYNC.RECONVERGENT B0 ;  /* 0x0000000000007941 */ /* 0x000fea0003800200 */
.L_x_283:
[----:B------:R-:W-:Y:S05]  /*1c50*/  EXIT ;  /* 0x000000000000794d */ /* 0x000fea0003800000 */
.L_x_287:
        /* <DEDUP_REMOVED lines=10> */
.L_x_1350:


//--------------------- .text._ZN2at6native38_GLOBAL__N__9a469cfd_6_RNN_cu_eca79a6d6kernel16gru_cell_forwardIN3c108BFloat16EfiLi1EEEvNS_4cuda6detail10TensorInfoIT_T1_EESB_SB_SB_SB_SB_SB_SA_SA_ --------------------------
	.section	.text._ZN2at6native38_GLOBAL__N__9a469cfd_6_RNN_cu_eca79a6d6kernel16gru_cell_forwardIN3c108BFloat16EfiLi1EEEvNS_4cuda6detail10TensorInfoIT_T1_EESB_SB_SB_SB_SB_SB_SA_SA_,"ax",@progbits
	.align	128
.text._ZN2at6native38_GLOBAL__N__9a469cfd_6_RNN_cu_eca79a6d6kernel16gru_cell_forwardIN3c108BFloat16EfiLi1EEEvNS_4cuda6detail10TensorInfoIT_T1_EESB_SB_SB_SB_SB_SB_SA_SA_:
        .type           _ZN2at6native38_GLOBAL__N__9a469cfd_6_RNN_cu_eca79a6d6kernel16gru_cell_forwardIN3c108BFloat16EfiLi1EEEvNS_4cuda6detail10TensorInfoIT_T1_EESB_SB_SB_SB_SB_SB_SA_SA_,@function
        .size           _ZN2at6native38_GLOBAL__N__9a469cfd_6_RNN_cu_eca79a6d6kernel16gru_cell_forwardIN3c108BFloat16EfiLi1EEEvNS_4cuda6detail10TensorInfoIT_T1_EESB_SB_SB_SB_SB_SB_SA_SA_,(.L_x_1351 - _ZN2at6native38_GLOBAL__N__9a469cfd_6_RNN_cu_eca79a6d6kernel16gru_cell_forwardIN3c108BFloat16EfiLi1EEEvNS_4cuda6detail10TensorInfoIT_T1_EESB_SB_SB_SB_SB_SB_SA_SA_)
        .other          _ZN2at6native38_GLOBAL__N__9a469cfd_6_RNN_cu_eca79a6d6kernel16gru_cell_forwardIN3c108BFloat16EfiLi1EEEvNS_4cuda6detail10TensorInfoIT_T1_EESB_SB_SB_SB_SB_SB_SA_SA_,@"STO_CUDA_ENTRY STV_DEFAULT"
_ZN2at6native38_GLOBAL__N__9a469cfd_6_RNN_cu_eca79a6d6kernel16gru_cell_forwardIN3c108BFloat16EfiLi1EEEvNS_4cuda6detail10TensorInfoIT_T1_EESB_SB_SB_SB_SB_SB_SA_SA_:
[----:B------:R-:W-:Y:S01]  /*0000*/  LDC R1, c[0x0][0x37c] ;  /* 0x0000df00ff017b82 */ /* 0x000fe20000000800 */
[----:B------:R-:W0:Y:S01]  /*0010*/  S2R R0, SR_TID.X ;  /* 0x0000000000007919 */ /* 0x000e220000002100 */
[----:B------:R-:W1:Y:S06]  /*0020*/  LDCU UR6, c[0x0][0x360] ;  /* 0x00006c00ff0677ac */ /* 0x000e6c0008000800 */
[----:B------:R-:W0:Y:S01]  /*0030*/  S2UR UR4, SR_CTAID.X ;  /* 0x00000000000479c3 */ /* 0x000e220000002500 */
[----:B------:R-:W2:Y:S07]  /*0040*/  LDCU UR5, c[0x0][0x96c] ;  /* 0x00012d80ff0577ac */ /* 0x000eae0008000800 */
[----:B------:R-:W0:Y:S02]  /*0050*/  LDC R3, c[0x0][0x360] ;  /* 0x0000d800ff037b82 */ /* 0x000e240000000800 */
[----:B0-----:R-:W-:-:S05]  /*0060*/  IMAD R0, R3, UR4, R0 ;  /* 0x0000000403007c24 */ /* 0x001fca000f8e0200 */
[----:B--2---:R-:W-:-:S13]  /*0070*/  ISETP.GE.AND P0, PT, R0, UR5, PT ;  /* 0x0000000500007c0c */ /* 0x004fda000bf06270 */
[----:B-1----:R-:W-:Y:S05]  /*0080*/  @P0 EXIT ;  /* 0x000000000000094d */ /* 0x002fea0003800000 */
[----:B------:R-:W0:Y:S01]  /*0090*/  LDCU.64 UR8, c[0x0][0x530] ;  /* 0x0000a600ff0877ac */ /* 0x000e220008000a00 */
[----:B------:R-:W1:Y:S01]  /*00a0*/  LDCU UR4, c[0x0][0x370] ;  /* 0x00006e00ff0477ac */ /* 0x000e620008000800 */
[----:B------:R-:W2:Y:S01]  /*00b0*/  LDCU.64 UR10, c[0x0][0x358] ;  /* 0x00006b00ff0a77ac */ /* 0x000ea20008000a00 */
[----:B0-----:R-:W-:-:S04]  /*00c0*/  UISETP.NE.U32.AND UP0, UPT, UR8, URZ, UPT ;  /* 0x000000ff0800728c */ /* 0x001fc8000bf05070 */
[----:B------:R-:W-:Y:S02]  /*00d0*/  UISETP.NE.AND.EX UP0, UPT, UR9, URZ, UPT, UP0 ;  /* 0x000000ff0900728c */ /* 0x000fe4000bf05300 */
[----:B-1----:R-:W-:-:S07]  /*00e0*/  UIMAD UR6, UR6, UR4, URZ ;  /* 0x00000004060672a4 */ /* 0x002fce000f8e02ff */
[----:B--2---:R-:W-:Y:S05]  /*00f0*/  BRA.U !UP0, `(.L_x_288) ;  /* 0x0000000908847547 */ /* 0x004fea000b800000 */
[----:B------:R-:W0:Y:S01]  /*0100*/  LDCU UR7, c[0x0][0x968] ;  /* 0x00012d00ff0777ac */ /* 0x000e220008000800 */
[----:B------:R-:W-:Y:S01]  /*0110*/  BSSY.RECONVERGENT B0, `(.L_x_289) ;  /* 0x000009e000007945 */ /* 0x000fe20003800200 */
[----:B------:R-:W-:Y:S01]  /*0120*/  UMOV UR4, URZ ;  /* 0x000000ff00047c82 */ /* 0x000fe20008000000 */
[----:B------:R-:W1:Y:S01]  /*0130*/  LDCU UR19, c[0x0][0x968] ;  /* 0x00012d00ff1377ac */ /* 0x000e620008000800 */
[----:B------:R-:W2:Y:S01]  /*0140*/  LDCU UR20, c[0x0][0x96c] ;  /* 0x00012d80ff1477ac */ /* 0x000ea20008000800 */
[----:B------:R-:W3:Y:S01]  /*0150*/  LDCU UR12, c[0x0][0x3ec] ;  /* 0x00007d80ff0c77ac */ /* 0x000ee20008000800 */
[----:B------:R-:W4:Y:S01]  /*0160*/  LDCU UR13, c[0x0][0x4c4] ;  /* 0x00009880ff0d77ac */ /* 0x000f220008000800 */
[----:B0-----:R-:W-:Y:S02]  /*0170*/  MOV R2, UR7 ;  /* 0x0000000700027c02 */ /* 0x001fe40008000f00 */
[----:B------:R-:W-:Y:S01]  /*0180*/  ISETP.NE.AND P0, PT, RZ, UR7, PT ;  /* 0x00000007ff007c0c */ /* 0x000fe2000bf05270 */
[----:B------:R-:W0:Y:S01]  /*0190*/  LDCU UR14, c[0x0][0x74c] ;  /* 0x0000e980ff0e77ac */ /* 0x000e220008000800 */
[----:B------:R-:W-:Y:S01]  /*01a0*/  IABS R2, R2 ;  /* 0x0000000200027213 */ /* 0x000fe20000000000 */
[----:B------:R-:W0:Y:S03]  /*01b0*/  LDCU UR15, c[0x0][0x824] ;  /* 0x00010480ff0f77ac */ /* 0x000e260008000800 */
[----:B------:R-:W-:Y:S01]  /*01c0*/  R2UR UR9, R2 ;  /* 0x00000000020972ca */ /* 0x000fe200000e0000 */
[----:B------:R-:W0:Y:S01]  /*01d0*/  LDCU UR18, c[0x0][0x8fc] ;  /* 0x00011f80ff1277ac */ /* 0x000e220008000800 */
[----:B------:R-:W0:Y:S01]  /*01e0*/  LDCU UR16, c[0x0][0x59c] ;  /* 0x0000b380ff1077ac */ /* 0x000e220008000800 */
[----:B------:R-:W0:Y:S10]  /*01f0*/  LDCU UR17, c[0x0][0x674] ;  /* 0x0000ce80ff1177ac */ /* 0x000e340008000800 */
[----:B------:R-:W5:Y:S01]  /*0200*/  I2F.RP R2, UR9 ;  /* 0x0000000900027d06 */ /* 0x000f620008209400 */
[----:B------:R-:W-:-:S07]  /*0210*/  ULOP3.LUT UR7, URZ, UR7, URZ, 0x33, !UPT ;  /* 0x00000007ff077292 */ /* 0x000fce000f8e33ff */
[----:B-----5:R-:W5:Y:S02]  /*0220*/  MUFU.RCP R2, R2 ;  /* 0x0000000200027308 */ /* 0x020f640000001000 */
[----:B-----5:R-:W-:-:S06]  /*0230*/  IADD3 R3, PT, PT, R2, 0xffffffe, RZ ;  /* 0x0ffffffe02037810 */ /* 0x020fcc0007ffe0ff */
[----:B------:R-:W5:Y:S02]  /*0240*/  F2I.FTZ.U32.TRUNC.NTZ R3, R3 ;  /* 0x0000000300037305 */ /* 0x000f64000021f000 */
[----:B-----5:R-:W-:-:S13]  /*0250*/  R2UR UR5, R3 ;  /* 0x00000000030572ca */ /* 0x020fda00000e0000 */
[----:B------:R-:W-:-:S04]  /*0260*/  UIADD3 UR8, UPT, UPT, URZ, -UR5, URZ ;  /* 0x80000005ff087290 */ /* 0x000fc8000fffe0ff */
[----:B------:R-:W-:-:S04]  /*0270*/  UIMAD UR8, UR8, UR9, URZ ;  /* 0x00000009080872a4 */ /* 0x000fc8000f8e02ff */
[----:B01234-:R-:W-:-:S12]  /*0280*/  UIMAD.WIDE.U32 UR4, UR5, UR8, UR4 ;  /* 0x00000008050472a5 */ /* 0x01ffd8000f8e0004 */
.L_x_290:
[----:B------:R-:W-:Y:S01]  /*0290*/  IABS R3, R0 ;  /* 0x0000000000037213 */ /* 0x000fe20000000000 */
[----:B------:R-:W0:Y:S01]  /*02a0*/  LDC.64 R8, c[0x0][0x530] ;  /* 0x00014c00ff087b82 */ /* 0x000e220000000a00 */
[----:B------:R-:W-:-:S03]  /*02b0*/  IABS R6, UR19 ;  /* 0x0000001300067c13 */ /* 0x000fc60008000000 */
[----:B------:R-:W-:-:S05]  /*02c0*/  IMAD.HI.U32 R2, R3, UR5, RZ ;  /* 0x0000000503027c27 */ /* 0x000fca000f8e00ff */
[----:B------:R-:W-:-:S05]  /*02d0*/  IADD3 R4, PT, PT, -R2, RZ, RZ ;  /* 0x000000ff02047210 */ /* 0x000fca0007ffe1ff */
[----:B------:R-:W-:Y:S02]  /*02e0*/  IMAD R3, R6, R4, R3 ;  /* 0x0000000406037224 */ /* 0x000fe400078e0203 */
[----:B------:R-:W1:Y:S03]  /*02f0*/  LDC.64 R4, c[0x0][0x380] ;  /* 0x0000e000ff047b82 */ /* 0x000e660000000a00 */
[----:B------:R-:W-:-:S13]  /*0300*/  ISETP.LT.U32.AND P2, PT, R3, UR9, PT ;  /* 0x0000000903007c0c */ /* 0x000fda000bf41070 */
[----:B------:R-:W-:Y:S02]  /*0310*/  @!P2 IADD3 R3, PT, PT, R3, -R6, RZ ;  /* 0x800000060303a210 */ /* 0x000fe40007ffe0ff */
[----:B------:R-:W-:Y:S01]  /*0320*/  @!P2 IADD3 R2, PT, PT, R2, 0x1, RZ ;  /* 0x000000010202a810 */ /* 0x000fe20007ffe0ff */
[----:B------:R-:W2:Y:S01]  /*0330*/  LDC.64 R6, c[0x0][0x608] ;  /* 0x00018200ff067b82 */ /* 0x000ea20000000a00 */
[----:B------:R-:W-:Y:S02]  /*0340*/  ISETP.GE.U32.AND P1, PT, R3, UR9, PT ;  /* 0x0000000903007c0c */ /* 0x000fe4000bf26070 */
[----:B------:R-:W-:-:S04]  /*0350*/  LOP3.LUT R3, R0, UR19, RZ, 0x3c, !PT ;  /* 0x0000001300037c12 */ /* 0x000fc8000f8e3cff */
[----:B------:R-:W-:-:S07]  /*0360*/  ISETP.GE.AND P3, PT, R3, RZ, PT ;  /* 0x000000ff0300720c */ /* 0x000fce0003f66270 */
[----:B------:R-:W-:-:S06]  /*0370*/  @P1 IADD3 R2, PT, PT, R2, 0x1, RZ ;  /* 0x0000000102021810 */ /* 0x000fcc0007ffe0ff */
[----:B------:R-:W-:-:S04]  /*0380*/  @!P3 IADD3 R2, PT, PT, -R2, RZ, RZ ;  /* 0x000000ff0202b210 */ /* 0x000fc80007ffe1ff */
[----:B------:R-:W-:Y:S02]  /*0390*/  SEL R17, R2, UR7, P0 ;  /* 0x0000000702117c07 */ /* 0x000fe40008000000 */
[----:B------:R-:W3:Y:S03]  /*03a0*/  LDC.64 R2, c[0x0][0x458] ;  /* 0x00011600ff027b82 */ /* 0x000ee60000000a00 */
[----:B------:R-:W-:-:S05]  /*03b0*/  IMAD R17, R17, UR19, RZ ;  /* 0x0000001311117c24 */ /* 0x000fca000f8e02ff */
[----:B------:R-:W-:-:S05]  /*03c0*/  IADD3 R14, PT, PT, -R17, R0, RZ ;  /* 0x00000000110e7210 */ /* 0x000fca0007ffe1ff */
[----:B------:R-:W-:Y:S02]  /*03d0*/  IMAD R23, R17, 0x3, R14 ;  /* 0x0000000311177824 */ /* 0x000fe400078e020e */
[----:B------:R-:W-:Y:S02]  /*03e0*/  IMAD R29, R14, UR16, RZ ;  /* 0x000000100e1d7c24 */ /* 0x000fe4000f8e02ff */
[C---:B------:R-:W-:Y:S02]  /*03f0*/  IMAD R11, R23.reuse, UR12, RZ ;  /* 0x0000000c170b7c24 */ /* 0x040fe4000f8e02ff */
[----:B------:R-:W-:Y:S02]  /*0400*/  IMAD R13, R23, UR13, RZ ;  /* 0x0000000d170d7c24 */ /* 0x000fe4000f8e02ff */
[----:B-1----:R-:W-:-:S04]  /*0410*/  IMAD.WIDE R10, R11, 0x2, R4 ;  /* 0x000000020b0a7825 */ /* 0x002fc800078e0204 */
[----:B---3--:R-:W-:Y:S01]  /*0420*/  IMAD.WIDE R12, R13, 0x2, R2 ;  /* 0x000000020d0c7825 */ /* 0x008fe200078e0202 */
[----:B------:R-:W3:Y:S03]  /*0430*/  LDG.E.U16 R15, desc[UR10][R10.64] ;  /* 0x0000000a0a0f7981 */ /* 0x000ee6000c1e1500 */
[----:B------:R-:W-:Y:S01]  /*0440*/  IMAD R19, R14, UR17, RZ ;  /* 0x000000110e137c24 */ /* 0x000fe2000f8e02ff */
[----:B------:R2:W4:Y:S01]  /*0450*/  LDG.E.U16 R16, desc[UR10][R12.64] ;  /* 0x0000000a0c107981 */ /* 0x000522000c1e1500 */
[----:B0-----:R-:W-:-:S05]  /*0460*/  IMAD.WIDE R28, R29, 0x2, R8 ;  /* 0x000000021d1c7825 */ /* 0x001fca00078e0208 */
[----:B------:R0:W5:Y:S01]  /*0470*/  LDG.E.U16 R20, desc[UR10][R28.64] ;  /* 0x0000000a1c147981 */ /* 0x000162000c1e1500 */
[----:B--2---:R-:W-:-:S05]  /*0480*/  IMAD.WIDE R12, R19, 0x2, R6 ;  /* 0x00000002130c7825 */ /* 0x004fca00078e0206 */
[----:B------:R1:W2:Y:S01]  /*0490*/  LDG.E.U16 R21, desc[UR10][R12.64] ;  /* 0x0000000a0c157981 */ /* 0x0002a2000c1e1500 */
[----:B------:R-:W-:Y:S02]  /*04a0*/  IADD3 R23, PT, PT, R23, UR19, RZ ;  /* 0x0000001317177c10 */ /* 0x000fe4000fffe0ff */
[----:B------:R-:W-:-:S03]  /*04b0*/  IADD3 R14, PT, PT, R14, UR19, RZ ;  /* 0x000000130e0e7c10 */ /* 0x000fc6000fffe0ff */
[C---:B------:R-:W-:Y:S02]  /*04c0*/  IMAD R27, R23.reuse, UR12, RZ ;  /* 0x0000000c171b7c24 */ /* 0x040fe4000f8e02ff */
[----:B------:R-:W-:Y:S02]  /*04d0*/  IMAD R25, R23, UR13, RZ ;  /* 0x0000000d17197c24 */ /* 0x000fe4000f8e02ff */
[----:B------:R-:W-:Y:S02]  /*04e0*/  IMAD R11, R14, UR16, RZ ;  /* 0x000000100e0b7c24 */ /* 0x000fe4000f8e02ff */
[----:B------:R-:W-:-:S04]  /*04f0*/  IMAD.WIDE R26, R27, 0x2, R4 ;  /* 0x000000021b1a7825 */ /* 0x000fc800078e0204 */
[----:B------:R-:W-:Y:S01]  /*0500*/  IMAD.WIDE R24, R25, 0x2, R2 ;  /* 0x0000000219187825 */ /* 0x000fe200078e0202 */
[----:B------:R1:W2:Y:S03]  /*0510*/  LDG.E.U16 R18, desc[UR10][R26.64] ;  /* 0x0000000a1a127981 */ /* 0x0002a6000c1e1500 */
[----:B------:R-:W-:Y:S01]  /*0520*/  IMAD.WIDE R10, R11, 0x2, R8 ;  /* 0x000000020b0a7825 */ /* 0x000fe200078e0208 */
[----:B------:R-:W2:Y:S03]  /*0530*/  LDG.E.U16 R19, desc[UR10][R24.64] ;  /* 0x0000000a18137981 */ /* 0x000ea6000c1e1500 */
[C---:B------:R-:W-:Y:S01]  /*0540*/  IMAD R22, R14.reuse, UR17, RZ ;  /* 0x000000110e167c24 */ /* 0x040fe2000f8e02ff */
[----:B0-----:R-:W-:Y:S01]  /*0550*/  IADD3 R28, PT, PT, R14, UR19, RZ ;  /* 0x000000130e1c7c10 */ /* 0x001fe2000fffe0ff */
[----:B------:R-:W2:Y:S02]  /*0560*/  LDG.E.U16 R10, desc[UR10][R10.64] ;  /* 0x0000000a0a0a7981 */ /* 0x000ea4000c1e1500 */
[----:B-1----:R-:W-:Y:S01]  /*0570*/  IMAD.WIDE R12, R22, 0x2, R6 ;  /* 0x00000002160c7825 */ /* 0x002fe200078e0206 */
[----:B------:R-:W-:-:S03]  /*0580*/  IADD3 R23, PT, PT, R23, UR19, RZ ;  /* 0x0000001317177c10 */ /* 0x000fc6000fffe0ff */
[----:B------:R-:W-:Y:S01]  /*0590*/  IMAD R29, R28, UR16, RZ ;  /* 0x000000101c1d7c24 */ /* 0x000fe2000f8e02ff */
[----:B------:R0:W2:Y:S01]  /*05a0*/  LDG.E.U16 R22, desc[UR10][R12.64] ;  /* 0x0000000a0c167981 */ /* 0x0000a2000c1e1500 */
[----:B------:R-:W-:Y:S02]  /*05b0*/  IMAD R27, R23, UR12, RZ ;  /* 0x0000000c171b7c24 */ /* 0x000fe4000f8e02ff */
[----:B------:R-:W-:-:S04]  /*05c0*/  IMAD.WIDE R8, R29, 0x2, R8 ;  /* 0x000000021d087825 */ /* 0x000fc800078e0208 */
[----:B------:R-:W-:Y:S02]  /*05d0*/  IMAD R29, R28, UR17, RZ ;  /* 0x000000111c1d7c24 */ /* 0x000fe4000f8e02ff */
[----:B------:R-:W-:Y:S01]  /*05e0*/  IMAD R23, R23, UR13, RZ ;  /* 0x0000000d17177c24 */ /* 0x000fe2000f8e02ff */
[----:B0-----:R-:W0:Y:S01]  /*05f0*/  LDC.64 R12, c[0x0][0x6e0] ;  /* 0x0001b800ff0c7b82 */ /* 0x001e220000000a00 */
[----:B------:R-:W-:Y:S01]  /*0600*/  IMAD.WIDE R6, R29, 0x2, R6 ;  /* 0x000000021d067825 */ /* 0x000fe200078e0206 */
[----:B------:R-:W2:Y:S03]  /*0610*/  LDG.E.U16 R8, desc[UR10][R8.64] ;  /* 0x0000000a08087981 */ /* 0x000ea6000c1e1500 */
[----:B------:R-:W-:Y:S02]  /*0620*/  IMAD.WIDE R4, R27, 0x2, R4 ;  /* 0x000000021b047825 */ /* 0x000fe400078e0204 */
[----:B------:R-:W2:Y:S02]  /*0630*/  LDG.E.U16 R6, desc[UR10][R6.64] ;  /* 0x0000000a06067981 */ /* 0x000ea4000c1e1500 */
[----:B------:R-:W-:-:S02]  /*0640*/  IMAD.WIDE R2, R23, 0x2, R2 ;  /* 0x0000000217027825 */ /* 0x000fc400078e0202 */
[----:B------:R-:W2:Y:S04]  /*0650*/  LDG.E.U16 R4, desc[UR10][R4.64] ;  /* 0x0000000a04047981 */ /* 0x000ea8000c1e1500 */
[----:B------:R1:W2:Y:S01]  /*0660*/  LDG.E.U16 R2, desc[UR10][R2.64] ;  /* 0x0000000a02027981 */ /* 0x0002a2000c1e1500 */
[----:B------:R-:W-:-:S04]  /*0670*/  IMAD R11, R0, UR14, RZ ;  /* 0x0000000e000b7c24 */ /* 0x000fc8000f8e02ff */
[----:B0-----:R-:W-:-:S06]  /*0680*/  IMAD.WIDE R12, R11, 0x2, R12 ;  /* 0x000000020b0c7825 */ /* 0x001fcc00078e020c */
[----:B------:R0:W2:Y:S01]  /*0690*/  LDG.E.U16 R12, desc[UR10][R12.64] ;  /* 0x0000000a0c0c7981 */ /* 0x0000a2000c1e1500 */
[----:B------:R-:W-:Y:S01]  /*06a0*/  IMAD R14, R17, 0x5, R14 ;  /* 0x00000005110e7824 */ /* 0x000fe200078e020e */
[----:B---3--:R-:W-:Y:S02]  /*06b0*/  SHF.L.U32 R15, R15, 0x10, RZ ;  /* 0x000000100f0f7819 */ /* 0x008fe400000006ff */
[----:B----4-:R-:W-:-:S05]  /*06c0*/  SHF.L.U32 R16, R16, 0x10, RZ ;  /* 0x0000001010107819 */ /* 0x010fca00000006ff */
[----:B------:R-:W-:Y:S01]  /*06d0*/  FADD.FTZ R15, R15, R16 ;  /* 0x000000100f0f7221 */ /* 0x000fe20000010000 */
[----:B-----5:R-:W-:-:S05]  /*06e0*/  SHF.L.U32 R20, R20, 0x10, RZ ;  /* 0x0000001014147819 */ /* 0x020fca00000006ff */
[----:B------:R-:W-:Y:S01]  /*06f0*/  FADD.FTZ R15, R15, R20 ;  /* 0x000000140f0f7221 */ /* 0x000fe20000010000 */
[----:B--2---:R-:W-:-:S05]  /*0700*/  SHF.L.U32 R16, R21, 0x10, RZ ;  /* 0x0000001015107819 */ /* 0x004fca00000006ff */
[----:B------:R-:W-:-:S04]  /*0710*/  FADD.FTZ R15, R15, R16 ;  /* 0x000000100f0f7221 */ /* 0x000fc80000010000 */
[----:B------:R-:W-:-:S06]  /*0720*/  FMUL.FTZ R15, R15, -1.4426950216293334961 ;  /* 0xbfb8aa3b0f0f7820 */ /* 0x000fcc0000410000 */
[----:B------:R-:W2:Y:S01]  /*0730*/  MUFU.EX2 R15, R15 ;  /* 0x0000000f000f7308 */ /* 0x000ea20000000800 */
[----:B------:R-:W-:Y:S02]  /*0740*/  SHF.L.U32 R18, R18, 0x10, RZ ;  /* 0x0000001012127819 */ /* 0x000fe400000006ff */
[----:B------:R-:W-:Y:S02]  /*0750*/  SHF.L.U32 R19, R19, 0x10, RZ ;  /* 0x0000001013137819 */ /* 0x000fe400000006ff */
[----:B-1----:R-:W-:-:S03]  /*0760*/  SHF.L.U32 R3, R10, 0x10, RZ ;  /* 0x000000100a037819 */ /* 0x002fc600000006ff */
[----:B------:R-:W-:-:S04]  /*0770*/  FADD.FTZ R18, R18, R19 ;  /* 0x0000001312127221 */ /* 0x000fc80000010000 */
[----:B------:R-:W-:Y:S01]  /*0780*/  FADD.FTZ R18, R18, R3 ;  /* 0x0000000312127221 */ /* 0x000fe20000010000 */
[----:B------:R-:W-:Y:S01]  /*0790*/  SHF.L.U32 R5, R22, 0x10, RZ ;  /* 0x0000001016057819 */ /* 0x000fe200000006ff */
[----:B--2---:R-:W-:-:S04]  /*07a0*/  FADD.FTZ R3, R15, 1 ;  /* 0x3f8000000f037421 */ /* 0x004fc80000010000 */
[----:B------:R-:W-:Y:S01]  /*07b0*/  FADD.FTZ R5, R18, R5 ;  /* 0x0000000512057221 */ /* 0x000fe20000010000 */
[----:B------:R-:W1:Y:S03]  /*07c0*/  MUFU.RCP R11, R3 ;  /* 0x00000003000b7308 */ /* 0x000e660000001000 */
[----:B------:R-:W-:Y:S01]  /*07d0*/  FMUL.FTZ R9, R5, -1.4426950216293334961 ;  /* 0xbfb8aa3b05097820 */ /* 0x000fe20000410000 */
[----:B------:R-:W-:-:S05]  /*07e0*/  SHF.L.U32 R5, R8, 0x10, RZ ;  /* 0x0000001008057819 */ /* 0x000fca00000006ff */
[----:B------:R-:W2:Y:S01]  /*07f0*/  MUFU.EX2 R9, R9 ;  /* 0x0000000900097308 */ /* 0x000ea20000000800 */
[----:B------:R-:W-:Y:S02]  /*0800*/  SHF.L.U32 R7, R6, 0x10, RZ ;  /* 0x0000001006077819 */ /* 0x000fe400000006ff */
[----:B------:R-:W-:Y:S02]  /*0810*/  SHF.L.U32 R4, R4, 0x10, RZ ;  /* 0x0000001004047819 */ /* 0x000fe400000006ff */
[----:B------:R-:W-:-:S03]  /*0820*/  SHF.L.U32 R2, R2, 0x10, RZ ;  /* 0x0000001002027819 */ /* 0x000fc600000006ff */
[----:B------:R-:W-:Y:S02]  /*0830*/  FADD.FTZ R4, R4, R5 ;  /* 0x0000000504047221 */ /* 0x000fe40000010000 */
[----:B------:R-:W-:-:S04]  /*0840*/  FADD.FTZ R7, R2, R7 ;  /* 0x0000000702077221 */ /* 0x000fc80000010000 */
[----:B-1----:R-:W-:Y:S01]  /*0850*/  FFMA.FTZ R10, R7, R11, R4 ;  /* 0x0000000b070a7223 */ /* 0x002fe20000010004 */
[----:B--2---:R-:W-:Y:S01]  /*0860*/  FADD.FTZ R8, R9, 1 ;  /* 0x3f80000009087421 */ /* 0x004fe20000010000 */
[----:B------:R-:W1:Y:S02]  /*0870*/  LDC.64 R4, c[0x0][0x7b8] ;  /* 0x0001ee00ff047b82 */ /* 0x000e640000000a00 */
[----:B0-----:R-:W0:Y:S01]  /*0880*/  MUFU.TANH R13, R10 ;  /* 0x0000000a000d7308 */ /* 0x001e220000002400 */
[----:B------:R-:W-:-:S07]  /*0890*/  SHF.L.U32 R2, R12, 0x10, RZ ;  /* 0x000000100c027819 */ /* 0x000fce00000006ff */
[----:B------:R-:W2:Y:S01]  /*08a0*/  MUFU.RCP R8, R8 ;  /* 0x0000000800087308 */ /* 0x000ea20000001000 */
[----:B------:R-:W-:Y:S01]  /*08b0*/  FADD.FTZ R6, R11, -RZ ;  /* 0x800000ff0b067221 */ /* 0x000fe20000010000 */
[----:B------:R-:W-:Y:S02]  /*08c0*/  IMAD R11, R0, UR15, RZ ;  /* 0x0000000f000b7c24 */ /* 0x000fe4000f8e02ff */
[----:B0-----:R-:W-:Y:S02]  /*08d0*/  FADD.FTZ R16, -R13, R2 ;  /* 0x000000020d107221 */ /* 0x001fe40000010100 */
[----:B------:R-:W0:Y:S01]  /*08e0*/  LDC.64 R2, c[0x0][0x890] ;  /* 0x00022400ff027b82 */ /* 0x000e220000000a00 */
[----:B-1----:R-:W-:-:S04]  /*08f0*/  IMAD.WIDE R10, R11, 0x2, R4 ;  /* 0x000000020b0a7825 */ /* 0x002fc800078e0204 */
[----:B--2---:R-:W-:Y:S01]  /*0900*/  FFMA.FTZ R9, R16, R8, R13 ;  /* 0x0000000810097223 */ /* 0x004fe2000001000d */
[----:B------:R-:W-:Y:S01]  /*0910*/  IADD3 R16, PT, PT, -R17, R0, RZ ;  /* 0x0000000011107210 */ /* 0x000fe20007ffe1ff */
[----:B------:R-:W-:Y:S01]  /*0920*/  FADD.FTZ R4, R8, -RZ ;  /* 0x800000ff08047221 */ /* 0x000fe20000010000 */
[----:B------:R-:W-:-:S03]  /*0930*/  IADD3 R8, PT, PT, R14, UR19, RZ ;  /* 0x000000130e087c10 */ /* 0x000fc6000fffe0ff */
[----:B------:R-:W-:Y:S01]  /*0940*/  IMAD R17, R17, 0x5, R16 ;  /* 0x0000000511117824 */ /* 0x000fe200078e0210 */
[----:B------:R-:W-:Y:S02]  /*0950*/  IADD3 R16, PT, PT, R8, UR19, RZ ;  /* 0x0000001308107c10 */ /* 0x000fe4000fffe0ff */
[----:B------:R-:W-:Y:S01]  /*0960*/  F2FP.BF16.F32.PACK_AB R6, R6, R9 ;  /* 0x000000090606723e */ /* 0x000fe200000010ff */
[----:B------:R-:W-:Y:S01]  /*0970*/  IMAD R9, R14, UR18, RZ ;  /* 0x000000120e097c24 */ /* 0x000fe2000f8e02ff */
[----:B------:R-:W-:Y:S01]  /*0980*/  IADD3 R14, PT, PT, R16, UR19, RZ ;  /* 0x00000013100e7c10 */ /* 0x000fe2000fffe0ff */
[----:B------:R-:W-:Y:S01]  /*0990*/  IMAD R5, R17, UR18, RZ ;  /* 0x0000001211057c24 */ /* 0x000fe2000f8e02ff */
[----:B------:R-:W-:Y:S01]  /*09a0*/  F2FP.BF16.F32.PACK_AB R13, R13, R4 ;  /* 0x000000040d0d723e */ /* 0x000fe200000010ff */
[----:B------:R-:W-:Y:S01]  /*09b0*/  IMAD R15, R8, UR18, RZ ;  /* 0x00000012080f7c24 */ /* 0x000fe2000f8e02ff */
[----:B------:R1:W-:Y:S01]  /*09c0*/  STG.E.U16 desc[UR10][R10.64], R6 ;  /* 0x000000060a007986 */ /* 0x0003e2000c10150a */
[----:B------:R-:W-:-:S02]  /*09d0*/  IMAD R17, R16, UR18, RZ ;  /* 0x0000001210117c24 */ /* 0x000fc4000f8e02ff */
[----:B0-----:R-:W-:Y:S01]  /*09e0*/  IMAD.WIDE R4, R5, 0x2, R2 ;  /* 0x0000000205047825 */ /* 0x001fe200078e0202 */
[----:B------:R-:W-:-:S03]  /*09f0*/  PRMT R16, R13, 0x7632, R16 ;  /* 0x000076320d107816 */ /* 0x000fc60000000010 */
[----:B------:R-:W-:Y:S02]  /*0a00*/  IMAD R19, R14, UR18, RZ ;  /* 0x000000120e137c24 */ /* 0x000fe4000f8e02ff */
[----:B------:R-:W-:Y:S01]  /*0a10*/  IMAD.WIDE R8, R9, 0x2, R2 ;  /* 0x0000000209087825 */ /* 0x000fe200078e0202 */
[----:B-1----:R-:W-:-:S03]  /*0a20*/  PRMT R6, R6, 0x7632, R6 ;  /* 0x0000763206067816 */ /* 0x002fc60000000006 */
[----:B------:R-:W-:Y:S01]  /*0a30*/  IMAD.WIDE R10, R15, 0x2, R2 ;  /* 0x000000020f0a7825 */ /* 0x000fe200078e0202 */
[----:B------:R-:W-:-:S03]  /*0a40*/  F2FP.BF16.F32.PACK_AB R7, RZ, R7 ;  /* 0x00000007ff07723e */ /* 0x000fc600000010ff */
[--C-:B------:R-:W-:Y:S01]  /*0a50*/  IMAD.WIDE R14, R17, 0x2, R2.reuse ;  /* 0x00000002110e7825 */ /* 0x100fe200078e0202 */
[----:B------:R0:W-:Y:S03]  /*0a60*/  STG.E.U16 desc[UR10][R4.64], R6 ;  /* 0x0000000604007986 */ /* 0x0001e6000c10150a */
[----:B------:R-:W-:Y:S01]  /*0a70*/  IMAD.WIDE R2, R19, 0x2, R2 ;  /* 0x0000000213027825 */ /* 0x000fe200078e0202 */
[----:B------:R0:W-:Y:S01]  /*0a80*/  STG.E.U16 desc[UR10][R8.64], R13 ;  /* 0x0000000d08007986 */ /* 0x0001e2000c10150a */
[----:B------:R-:W-:-:S03]  /*0a90*/  IADD3 R0, PT, PT, R0, UR6, RZ ;  /* 0x0000000600007c10 */ /* 0x000fc6000fffe0ff */
[----:B------:R0:W-:Y:S04]  /*0aa0*/  STG.E.U16 desc[UR10][R10.64], R16 ;  /* 0x000000100a007986 */ /* 0x0001e8000c10150a */
[----:B------:R0:W-:Y:S04]  /*0ab0*/  STG.E.U16 desc[UR10][R14.64], R12 ;  /* 0x0000000c0e007986 */ /* 0x0001e8000c10150a */
[----:B------:R0:W-:Y:S01]  /*0ac0*/  STG.E.U16 desc[UR10][R2.64], R7 ;  /* 0x0000000702007986 */ /* 0x0001e2000c10150a */
[----:B------:R-:W-:-:S13]  /*0ad0*/  ISETP.GE.AND P1, PT, R0, UR20, PT ;  /* 0x0000001400007c0c */ /* 0x000fda000bf26270 */
[----:B0-----:R-:W-:Y:S05]  /*0ae0*/  @!P1 BRA `(.L_x_290) ;  /* 0xfffffff400e89947 */ /* 0x001fea000383ffff */
[----:B------:R-:W-:Y:S05]  /*0af0*/  BSYNC.RECONVERGENT B0 ;  /* 0x0000000000007941 */ /* 0x000fea0003800200 */
.L_x_289:
[----:B------:R-:W-:Y:S05]  /*0b00*/  EXIT ;  /* 0x000000000000794d */ /* 0x000fea0003800000 */
.L_x_288:
[----:B------:R-:W0:Y:S01]  /*0b10*/  LDC R22, c[0x0][0x968] ;  /* 0x00025a00ff167b82 */ /* 0x000e220000000800 */
[----:B------:R-:W1:Y:S01]  /*0b20*/  LDCU UR12, c[0x0][0x96c] ;  /* 0x00012d80ff0c77ac */ /* 0x000e620008000800 */
[----:B------:R-:W2:Y:S06]  /*0b30*/  LDCU UR4, c[0x0][0x3ec] ;  /* 0x00007d80ff0477ac */ /* 0x000eac0008000800 */
        /* <DEDUP_REMOVED lines=8> */
[----:B------:R-:W-:Y:S01]  /*0bc0*/  ISETP.NE.AND P0, PT, R22, RZ, PT ;  /* 0x000000ff1600720c */ /* 0x000fe20003f05270 */
[----:B------:R-:W5:Y:S01]  /*0bd0*/  I2F.RP R2, R23 ;  /* 0x0000001700027306 */ /* 0x000f620000209400 */
[----:B------:R-:W-:-:S05]  /*0be0*/  LOP3.LUT R22, RZ, R22, RZ, 0x33, !PT ;  /* 0x00000016ff167212 */ /* 0x000fca00078e33ff */
[----:B------:R-:W0:Y:S08]  /*0bf0*/  LDC.64 R6, c[0x0][0x6e0] ;  /* 0x0001b800ff067b82 */ /* 0x000e300000000a00 */
[----:B------:R-:W0:Y:S01]  /*0c00*/  LDC.64 R4, c[0x0][0x7b8] ;  /* 0x0001ee00ff047b82 */ /* 0x000e220000000a00 */
[----:B-----5:R-:W5:Y:S02]  /*0c10*/  MUFU.RCP R2, R2 ;  /* 0x0000000200027308 */ /* 0x020f640000001000 */
[----:B-----5:R-:W-:-:S05]  /*0c20*/  IADD3 R12, PT, PT, R2, 0xffffffe, RZ ;  /* 0x0ffffffe020c7810 */ /* 0x020fca0007ffe0ff */
[----:B------:R-:W0:Y:S01]  /*0c30*/  LDC.64 R2, c[0x0][0x890] ;  /* 0x00022400ff027b82 */ /* 0x000e220000000a00 */
[----:B------:R-:W5:Y:S02]  /*0c40*/  F2I.FTZ.U32.TRUNC.NTZ R13, R12 ;  /* 0x0000000c000d7305 */ /* 0x000f64000021f000 */
[----:B-----5:R-:W-:-:S05]  /*0c50*/  IADD3 R12, PT, PT, RZ, -R13, RZ ;  /* 0x8000000dff0c7210 */ /* 0x020fca0007ffe0ff */
[----:B------:R-:W-:Y:S02]  /*0c60*/  IMAD R15, R12, R23, RZ ;  /* 0x000000170c0f7224 */ /* 0x000fe400078e02ff */
[----:B------:R-:W-:-:S05]  /*0c70*/  HFMA2 R12, -RZ, RZ, 0, 0 ;  /* 0x00000000ff0c7431 */ /* 0x000fca00000001ff */
[----:B-1234-:R-:W-:-:S07]  /*0c80*/  IMAD.HI.U32 R24, R13, R15, R12 ;  /* 0x0000000f0d187227 */ /* 0x01efce00078e000c */
.L_x_291:
[----:B-1----:R-:W-:Y:S02]  /*0c90*/  IABS R13, R0 ;  /* 0x00000000000d7213 */ /* 0x002fe40000000000 */
        /* <DEDUP_REMOVED lines=12> */
[----:B------:R-:W-:-:S05]  /*0d60*/  SEL R12, R22, R12, !P0 ;  /* 0x0000000c160c7207 */ /* 0x000fca0004000000 */
[----:B------:R-:W-:-:S05]  /*0d70*/  IMAD R29, R12, R25, RZ ;  /* 0x000000190c1d7224 */ /* 0x000fca00078e02ff */
[----:B------:R-:W-:-:S05]  /*0d80*/  IADD3 R27, PT, PT, -R29, R0, RZ ;  /* 0x000000001d1b7210 */ /* 0x000fca0007ffe1ff */
[----:B------:R-:W-:-:S04]  /*0d90*/  IMAD R12, R29, 0x3, R27 ;  /* 0x000000031d0c7824 */ /* 0x000fc800078e021b */
[C---:B------:R-:W-:Y:S02]  /*0da0*/  IMAD R19, R12.reuse, UR4, RZ ;  /* 0x000000040c137c24 */ /* 0x040fe4000f8e02ff */
[----:B------:R-:W-:Y:S02]  /*0db0*/  IMAD R17, R12, UR5, RZ ;  /* 0x000000050c117c24 */ /* 0x000fe4000f8e02ff */
[----:B------:R-:W-:-:S04]  /*0dc0*/  IMAD.WIDE R18, R19, 0x2, R10 ;  /* 0x0000000213127825 */ /* 0x000fc800078e020a */
[----:B0-----:R-:W-:Y:S01]  /*0dd0*/  IMAD.WIDE R16, R17, 0x2, R8 ;  /* 0x0000000211107825 */ /* 0x001fe200078e0208 */
[----:B------:R0:W2:Y:S04]  /*0de0*/  LDG.E.U16 R28, desc[UR10][R18.64] ;  /* 0x0000000a121c7981 */ /* 0x0000a8000c1e1500 */
[----:B------:R1:W3:Y:S01]  /*0df0*/  LDG.E.U16 R26, desc[UR10][R16.64] ;  /* 0x0000000a101a7981 */ /* 0x0002e2000c1e1500 */
[----:B------:R-:W-:-:S05]  /*0e00*/  IADD3 R20, PT, PT, R12, R25, RZ ;  /* 0x000000190c147210 */ /* 0x000fca0007ffe0ff */
[C---:B------:R-:W-:Y:S02]  /*0e10*/  IMAD R13, R20.reuse, UR4, RZ ;  /* 0x00000004140d7c24 */ /* 0x040fe4000f8e02ff */
[----:B------:R-:W-:Y:S02]  /*0e20*/  IMAD R15, R20, UR5, RZ ;  /* 0x00000005140f7c24 */ /* 0x000fe4000f8e02ff */
[----:B------:R-:W-:-:S04]  /*0e30*/  IMAD.WIDE R12, R13, 0x2, R10 ;  /* 0x000000020d0c7825 */ /* 0x000fc800078e020a */
[----:B------:R-:W-:Y:S02]  /*0e40*/  IMAD.WIDE R14, R15, 0x2, R8 ;  /* 0x000000020f0e7825 */ /* 0x000fe400078e0208 */
[----:B------:R3:W4:Y:S04]  /*0e50*/  LDG.E.U16 R12, desc[UR10][R12.64] ;  /* 0x0000000a0c0c7981 */ /* 0x000728000c1e1500 */
[----:B------:R5:W5:Y:S01]  /*0e60*/  LDG.E.U16 R14, desc[UR10][R14.64] ;  /* 0x0000000a0e0e7981 */ /* 0x000b62000c1e1500 */
[----:B------:R-:W-:-:S05]  /*0e70*/  IADD3 R20, PT, PT, R20, R25, RZ ;  /* 0x0000001914147210 */ /* 0x000fca0007ffe0ff */
[C---:B------:R-:W-:Y:S02]  /*0e80*/  IMAD R21, R20.reuse, UR4, RZ ;  /* 0x0000000414157c24 */ /* 0x040fe4000f8e02ff */
[----:B0-----:R-:W-:Y:S02]  /*0e90*/  IMAD R19, R20, UR5, RZ ;  /* 0x0000000514137c24 */ /* 0x001fe4000f8e02ff */
[----:B-1----:R-:W-:-:S04]  /*0ea0*/  IMAD.WIDE R16, R21, 0x2, R10 ;  /* 0x0000000215107825 */ /* 0x002fc800078e020a */
[----:B------:R-:W-:Y:S02]  /*0eb0*/  IMAD.WIDE R18, R19, 0x2, R8 ;  /* 0x0000000213127825 */ /* 0x000fe400078e0208 */
[----:B------:R-:W5:Y:S04]  /*0ec0*/  LDG.E.U16 R16, desc[UR10][R16.64] ;  /* 0x0000000a10107981 */ /* 0x000f68000c1e1500 */
[----:B------:R-:W5:Y:S01]  /*0ed0*/  LDG.E.U16 R18, desc[UR10][R18.64] ;  /* 0x0000000a12127981 */ /* 0x000f62000c1e1500 */
[----:B------:R-:W-:-:S04]  /*0ee0*/  IMAD R21, R0, UR7, RZ ;  /* 0x0000000700157c24 */ /* 0x000fc8000f8e02ff */
[----:B------:R-:W-:-:S06]  /*0ef0*/  IMAD.WIDE R20, R21, 0x2, R6 ;  /* 0x0000000215147825 */ /* 0x000fcc00078e0206 */
[----:B------:R-:W5:Y:S01]  /*0f00*/  LDG.E.U16 R20, desc[UR10][R20.64] ;  /* 0x0000000a14147981 */ /* 0x000f62000c1e1500 */
[----:B--2---:R-:W-:Y:S02]  /*0f10*/  SHF.L.U32 R28, R28, 0x10, RZ ;  /* 0x000000101c1c7819 */ /* 0x004fe400000006ff */
[----:B---3--:R-:W-:Y:S01]  /*0f20*/  SHF.L.U32 R13, R26, 0x10, RZ ;  /* 0x000000101a0d7819 */ /* 0x008fe200000006ff */
[----:B------:R-:W-:-:S04]  /*0f30*/  IMAD R26, R29, 0x5, R27 ;  /* 0x000000051d1a7824 */ /* 0x000fc800078e021b */
[----:B------:R-:W-:Y:S01]  /*0f40*/  FADD.FTZ R13, R28, R13 ;  /* 0x0000000d1c0d7221 */ /* 0x000fe20000010000 */
[----:B------:R-:W-:-:S03]  /*0f50*/  IADD3 R28, PT, PT, R26, R25, RZ ;  /* 0x000000191a1c7210 */ /* 0x000fc60007ffe0ff */
[----:B------:R-:W-:-:S04]  /*0f60*/  FADD.FTZ R13, RZ, R13 ;  /* 0x0000000dff0d7221 */ /* 0x000fc80000010000 */
[----:B------:R-:W-:Y:S01]  /*0f70*/  FADD.FTZ R13, RZ, R13 ;  /* 0x0000000dff0d7221 */ /* 0x000fe20000010000 */
[----:B----4-:R-:W-:-:S03]  /*0f80*/  SHF.L.U32 R12, R12, 0x10, RZ ;  /* 0x000000100c0c7819 */ /* 0x010fc600000006ff */
[----:B-----5:R-:W-:Y:S01]  /*0f90*/  FMUL.FTZ R15, R13, -1.4426950216293334961 ;  /* 0xbfb8aa3b0d0f7820 */ /* 0x020fe20000410000 */
[----:B------:R-:W-:-:S05]  /*0fa0*/  SHF.L.U32 R13, R14, 0x10, RZ ;  /* 0x000000100e0d7819 */ /* 0x000fca00000006ff */
[----:B------:R-:W0:Y:S01]  /*0fb0*/  MUFU.EX2 R15, R15 ;  /* 0x0000000f000f7308 */ /* 0x000e220000000800 */
[----:B------:R-:W-:-:S04]  /*0fc0*/  FADD.FTZ R12, R12, R13 ;  /* 0x0000000d0c0c7221 */ /* 0x000fc80000010000 */
[----:B------:R-:W-:-:S04]  /*0fd0*/  FADD.FTZ R12, RZ, R12 ;  /* 0x0000000cff0c7221 */ /* 0x000fc80000010000 */
[----:B------:R-:W-:Y:S01]  /*0fe0*/  FADD.FTZ R12, RZ, R12 ;  /* 0x0000000cff0c7221 */ /* 0x000fe20000010000 */
[----:B------:R-:W-:-:S03]  /*0ff0*/  SHF.L.U32 R16, R16, 0x10, RZ ;  /* 0x0000001010107819 */ /* 0x000fc600000006ff */
[----:B------:R-:W-:Y:S01]  /*1000*/  FMUL.FTZ R12, R12, -1.4426950216293334961 ;  /* 0xbfb8aa3b0c0c7820 */ /* 0x000fe20000410000 */
[----:B0-----:R-:W-:Y:S01]  /*1010*/  FADD.FTZ R13, R15, 1 ;  /* 0x3f8000000f0d7421 */ /* 0x001fe20000010000 */
[----:B------:R-:W-:Y:S01]  /*1020*/  SHF.L.U32 R18, R18, 0x10, RZ ;  /* 0x0000001012127819 */ /* 0x000fe200000006ff */
[----:B------:R-:W-:-:S03]  /*1030*/  FADD.FTZ R15, RZ, R16 ;  /* 0x00000010ff0f7221 */ /* 0x000fc60000010000 */
[----:B------:R-:W-:Y:S01]  /*1040*/  MUFU.EX2 R12, R12 ;  /* 0x0000000c000c7308 */ /* 0x000fe20000000800 */
[----:B------:R-:W-:-:S07]  /*1050*/  FADD.FTZ R18, RZ, R18 ;  /* 0x00000012ff127221 */ /* 0x000fce0000010000 */
[----:B------:R-:W0:Y:S01]  /*1060*/  MUFU.RCP R13, R13 ;  /* 0x0000000d000d7308 */ /* 0x000e220000001000 */
[----:B------:R-:W-:Y:S01]  /*1070*/  SHF.L.U32 R17, R20, 0x10, RZ ;  /* 0x0000001014117819 */ /* 0x000fe200000006ff */
[----:B0-----:R-:W-:Y:S01]  /*1080*/  FFMA.FTZ R14, R18, R13, R15 ;  /* 0x0000000d120e7223 */ /* 0x001fe2000001000f */
[----:B------:R-:W-:Y:S01]  /*1090*/  FADD.FTZ R15, R12, 1 ;  /* 0x3f8000000c0f7421 */ /* 0x000fe20000010000 */
[----:B------:R-:W-:Y:S01]  /*10a0*/  FADD.FTZ R16, R13, -RZ ;  /* 0x800000ff0d107221 */ /* 0x000fe20000010000 */
[C---:B------:R-:W-:Y:S01]  /*10b0*/  IMAD R13, R0.reuse, UR8, RZ ;  /* 0x00000008000d7c24 */ /* 0x040fe2000f8e02ff */
[----:B------:R-:W-:Y:S02]  /*10c0*/  IADD3 R0, PT, PT, R0, UR6, RZ ;  /* 0x0000000600007c10 */ /* 0x000fe4000fffe0ff */
[----:B------:R-:W0:Y:S01]  /*10d0*/  MUFU.TANH R14, R14 ;  /* 0x0000000e000e7308 */ /* 0x000e220000002400 */
[----:B------:R-:W-:Y:S01]  /*10e0*/  IMAD.WIDE R12, R13, 0x2, R4 ;  /* 0x000000020d0c7825 */ /* 0x000fe200078e0204 */
[----:B------:R-:W-:-:S06]  /*10f0*/  ISETP.GE.AND P1, PT, R0, UR12, PT ;  /* 0x0000000c00007c0c */ /* 0x000fcc000bf26270 */
[----:B------:R-:W1:Y:S01]  /*1100*/  MUFU.RCP R15, R15 ;  /* 0x0000000f000f7308 */ /* 0x000e620000001000 */
[----:B0-----:R-:W-:-:S04]  /*1110*/  FADD.FTZ R17, -R14, R17 ;  /* 0x000000110e117221 */ /* 0x001fc80000010100 */
[----:B-1----:R-:W-:Y:S01]  /*1120*/  FFMA.FTZ R17, R17, R15, R14 ;  /* 0x0000000f11117223 */ /* 0x002fe2000001000e */
[----:B------:R-:W-:Y:S01]  /*1130*/  FADD.FTZ R21, R15, -RZ ;  /* 0x800000ff0f157221 */ /* 0x000fe20000010000 */
[----:B------:R-:W-:Y:S01]  /*1140*/  IMAD R15, R26, UR9, RZ ;  /* 0x000000091a0f7c24 */ /* 0x000fe2000f8e02ff */
[----:B------:R-:W-:Y:S02]  /*1150*/  IADD3 R26, PT, PT, R28, R25, RZ ;  /* 0x000000191c1a7210 */ /* 0x000fe40007ffe0ff */
[----:B------:R-:W-:Y:S01]  /*1160*/  F2FP.BF16.F32.PACK_AB R16, R16, R17 ;  /* 0x000000111010723e */ /* 0x000fe200000010ff */
[----:B------:R-:W-:Y:S01]  /*1170*/  IMAD R17, R28, UR9, RZ ;  /* 0x000000091c117c24 */ /* 0x000fe2000f8e02ff */
[----:B------:R-:W-:Y:S02]  /*1180*/  IADD3 R28, PT, PT, R26, R25, RZ ;  /* 0x000000191a1c7210 */ /* 0x000fe40007ffe0ff */
[----:B------:R-:W-:Y:S02]  /*1190*/  PRMT R19, R16, 0x7610, R19 ;  /* 0x0000761010137816 */ /* 0x000fe40000000013 */
[----:B------:R-:W-:Y:S01]  /*11a0*/  F2FP.BF16.F32.PACK_AB R21, R14, R21 ;  /* 0x000000150e15723e */ /* 0x000fe200000010ff */
[----:B------:R-:W-:Y:S01]  /*11b0*/  IMAD.WIDE R14, R15, 0x2, R2 ;  /* 0x000000020f0e7825 */ /* 0x000fe200078e0202 */
[----:B------:R-:W-:Y:S01]  /*11c0*/  PRMT R29, R16, 0x7632, R29 ;  /* 0x00007632101d7816 */ /* 0x000fe2000000001d */
[----:B------:R0:W-:Y:S02]  /*11d0*/  STG.E.U16 desc[UR10][R12.64], R19 ;  /* 0x000000130c007986 */ /* 0x0001e4000c10150a */
[----:B------:R-:W-:-:S02]  /*11e0*/  IMAD.WIDE R16, R17, 0x2, R2 ;  /* 0x0000000211107825 */ /* 0x000fc400078e0202 */
[----:B------:R1:W-:Y:S04]  /*11f0*/  STG.E.U16 desc[UR10][R14.64], R29 ;  /* 0x0000001d0e007986 */ /* 0x0003e8000c10150a */
[----:B------:R2:W-:Y:S01]  /*1200*/  STG.E.U16 desc[UR10][R16.64], R21 ;  /* 0x0000001510007986 */ /* 0x0005e2000c10150a */
[----:B0-----:R-:W-:Y:S01]  /*1210*/  IADD3 R12, PT, PT, R28, R25, RZ ;  /* 0x000000191c0c7210 */ /* 0x001fe20007ffe0ff */
[----:B------:R-:W-:Y:S02]  /*1220*/  IMAD R13, R26, UR9, RZ ;  /* 0x000000091a0d7c24 */ /* 0x000fe4000f8e02ff */
[----:B------:R-:W-:Y:S01]  /*1230*/  IMAD R19, R28, UR9, RZ ;  /* 0x000000091c137c24 */ /* 0x000fe2000f8e02ff */
[----:B-1----:R-:W-:Y:S01]  /*1240*/  F2FP.BF16.F32.PACK_AB R15, RZ, R18 ;  /* 0x00000012ff0f723e */ /* 0x002fe200000010ff */
[----:B------:R-:W-:-:S02]  /*1250*/  IMAD R27, R12, UR9, RZ ;  /* 0x000000090c1b7c24 */ /* 0x000fc4000f8e02ff */
[----:B------:R-:W-:Y:S01]  /*1260*/  IMAD.WIDE R12, R13, 0x2, R2 ;  /* 0x000000020d0c7825 */ /* 0x000fe200078e0202 */
[----:B--2---:R-:W-:-:S03]  /*1270*/  PRMT R17, R21, 0x7632, R17 ;  /* 0x0000763215117816 */ /* 0x004fc60000000011 */
[--C-:B------:R-:W-:Y:S02]  /*1280*/  IMAD.WIDE R18, R19, 0x2, R2.reuse ;  /* 0x0000000213127825 */ /* 0x100fe400078e0202 */
[----:B------:R1:W-:Y:S02]  /*1290*/  STG.E.U16 desc[UR10][R12.64], R17 ;  /* 0x000000110c007986 */ /* 0x0003e4000c10150a */
[----:B------:R-:W-:Y:S02]  /*12a0*/  IMAD.WIDE R26, R27, 0x2, R2 ;  /* 0x000000021b1a7825 */ /* 0x000fe400078e0202 */
[----:B------:R1:W-:Y:S04]  /*12b0*/  STG.E.U16 desc[UR10][R18.64], R20 ;  /* 0x0000001412007986 */ /* 0x0003e8000c10150a */
[----:B------:R1:W-:Y:S01]  /*12c0*/  STG.E.U16 desc[UR10][R26.64], R15 ;  /* 0x0000000f1a007986 */ /* 0x0003e2000c10150a */
[----:B------:R-:W-:Y:S05]  /*12d0*/  @!P1 BRA `(.L_x_291) ;  /* 0xfffffff8006c9947 */ /* 0x000fea000383ffff */
[----:B------:R-:W-:Y:S05]  /*12e0*/  EXIT ;  /* 0x000000000000794d */ /* 0x000fea0003800000 */
.L_x_292:
        /* <DEDUP_REMOVED lines=9> */
.L_x_1351:


//--------------------- .text._ZN2at6native38_GLOBAL__N__9a469cfd_6_RNN_cu_eca79a6d6kernel16gru_cell_forwardIN3c104HalfEflLi2EEEvNS_4cuda6detail10TensorInfoIT_T1_EESB_SB_SB_SB_SB_SB_SA_SA_ --------------------------
	.section	.text._ZN2at6native38_GLOBAL__N__9a469cfd_6_RNN_cu_eca79a6d6kernel16gru_cell_forwardIN3c104HalfEflLi2EEEvNS_4cuda6detail10TensorInfoIT_T1_EESB_SB_SB_SB_SB_SB_SA_SA_,"ax",@progbits
	.align	128
.text._ZN2at6native38_GLOBAL__N__9a469cfd_6_RNN_cu_eca79a6d6kernel16gru_cell_forwardIN3c104HalfEflLi2EEEvNS_4cuda6detail10TensorInfoIT_T1_EESB_SB_SB_SB_SB_SB_SA_SA_:
        .type           _ZN2at6native38_GLOBAL__N__9a469cfd_6_RNN_cu_eca79a6d6kernel16gru_cell_forwardIN3c104HalfEflLi2EEEvNS_4cuda6detail10TensorInfoIT_T1_EESB_SB_SB_SB_SB_SB_SA_SA_,@function
        .size           _ZN2at6native38_GLOBAL__N__9a469cfd_6_RNN_cu_eca79a6d6kernel16gru_cell_forwardIN3c104HalfEflLi2EEEvNS_4cuda6detail10TensorInfoIT_T1_EESB_SB_SB_SB_SB_SB_SA_SA_,(.L_x_1352 - _ZN2at6native38_GLOBAL__N__9a469cfd_6_RNN_cu_eca79a6d6kernel16gru_cell_forwardIN3c104HalfEflLi2EEEvNS_4cuda6detail10TensorInfoIT_T1_EESB_SB_SB_SB_SB_SB_SA_SA_)
        .other          _ZN2at6native38_GLOBAL__N__9a469cfd_6_RNN_cu_eca79a6d6kernel16gru_cell_forwardIN3c104HalfEflLi2EEEvNS_4cuda6detail10TensorInfoIT_T1_EESB_SB_SB_SB_SB_SB_SA_SA_,@"STO_CUDA_ENTRY STV_DEFAULT"
_ZN2at6native38_GLOBAL__N__9a469cfd_6_RNN_cu_eca79a6d6kernel16gru_cell_forwardIN3c104HalfEflLi2EEEvNS_4cuda6detail10TensorInfoIT_T1_EESB_SB_SB_SB_SB_SB_SA_SA_:
        /* <DEDUP_REMOVED lines=46> */
.L_x_338:
        /* <DEDUP_REMOVED lines=29> */
.L_x_295:
[----:B------:R-:W1:Y:S01]  /*04b0*/  LDCU.64 UR66, c[0x0][0xee0] ;  /* 0x0001dc00ff4277ac */ /* 0x000e620008000a00 */
[----:B------:R-:W-:Y:S01]  /*04c0*/  MOV R22, R5 ;  /* 0x0000000500167202 */ /* 0x000fe20000000f00 */
[----:B------:R-:W-:Y:S01]  /*04d0*/  IMAD.MOV.U32 R0, RZ, RZ, R4 ;  /* 0x000000ffff007224 */ /* 0x000fe200078e0004 */
[----:B------:R-:W-:Y:S01]  /*04e0*/  MOV R6, 0x520 ;  /* 0x0000052000067802 */ /* 0x000fe20000000f00 */
[----:B-1----:R-:W-:Y:S01]  /*04f0*/  IMAD.U32 R3, RZ, RZ, UR66 ;  /* 0x00000042ff037e24 */ /* 0x002fe2000f8e00ff */
[----:B------:R-:W-:-:S07]  /*0500*/  MOV R2, UR67 ;  /* 0x0000004300027c02 */ /* 0x000fce0008000f00 */
[----:B0-----:R-:W-:Y:S05]  /*0510*/  CALL.REL.NOINC `($__internal_10_$__cuda_sm20_div_s64) ;  /* 0x0000003400887944 */ /* 0x001fea0003c00000 */
        /* <DEDUP_REMOVED lines=12> */
.L_x_296:
[----:B0-----:R-:W-:Y:S05]  /*05e0*/  BSYNC.RECONVERGENT B1 ;  /* 0x0000000000017941 */ /* 0x001fea0003800200 */
.L_x_294:
        /* <DEDUP_REMOVED lines=37> */
.L_x_298:
[----:B------:R-:W0:Y:S01]  /*0840*/  LDCU.64 UR66, c[0x0][0x390] ;  /* 0x00007200ff4277ac */ /* 0x000e220008000a00 */
[----:B------:R-:W-:Y:S01]  /*0850*/  IMAD.MOV.U32 R22, RZ, RZ, R12 ;  /* 0x000000ffff167224 */ /* 0x000fe200078e000c */
[----:B------:R-:W-:Y:S02]  /*0860*/  MOV R0, R9 ;  /* 0x0000000900007202 */ /* 0x000fe40000000f00 */
[----:B------:R-:W-:Y:S02]  /*0870*/  MOV R6, 0x8b0 ;  /* 0x000008b000067802 */ /* 0x000fe40000000f00 */
[----:B0-----:R-:W-:Y:S01]  /*0880*/  MOV R3, UR66 ;  /* 0x0000004200037c02 */ /* 0x001fe20008000f00 */
[----:B------:R-:W-:-:S07]  /*0890*/  IMAD.U32 R2, RZ, RZ, UR67 ;  /* 0x00000043ff027e24 */ /* 0x000fce000f8e00ff */
[----:B------:R-:W-:Y:S05]  /*08a0*/  CALL.REL.NOINC `($__internal_10_$__cuda_sm20_div_s64) ;  /* 0x0000003000a47944 */ /* 0x000fea0003c00000 */
        /* <DEDUP_REMOVED lines=11> */
.L_x_299:
[----:B------:R-:W-:Y:S05]  /*0960*/  BSYNC.RECONVERGENT B1 ;  /* 0x0000000000017941 */ /* 0x000fea0003800200 */
.L_x_297:
        /* <DEDUP_REMOVED lines=41> */
.L_x_301:
[----:B------:R-:W1:Y:S01]  /*0c00*/  LDCU.64 UR66, c[0x0][0x390] ;  /* 0x00007200ff4277ac */ /* 0x000e620008000a00 */
[----:B------:R-:W-:Y:S01]  /*0c10*/  MOV R22, R14 ;  /* 0x0000000e00167202 */ /* 0x000fe20000000f00 */
[----:B------:R-:W-:Y:S01]  /*0c20*/  IMAD.MOV.U32 R0, RZ, RZ, R15 ;  /* 0x000000ffff007224 */ /* 0x000fe200078e000f */
[----:B------:R-:W-:Y:S01]  /*0c30*/  MOV R6, 0xc70 ;  /* 0x00000c7000067802 */ /* 0x000fe20000000f00 */
[----:B-1----:R-:W-:Y:S01]  /*0c40*/  IMAD.U32 R3, RZ, RZ, UR66 ;  /* 0x00000042ff037e24 */ /* 0x002fe2000f8e00ff */
[----:B0-----:R-:W-:-:S07]  /*0c50*/  MOV R2, UR67 ;  /* 0x0000004300027c02 */ /* 0x001fce0008000f00 */
[----:B------:R-:W-:Y:S05]  /*0c60*/  CALL.REL.NOINC `($__internal_10_$__cuda_sm20_div_s64) ;  /* 0x0000002c00b47944 */ /* 0x000fea0003c00000 */
        /* <DEDUP_REMOVED lines=9> */
.L_x_302:
[----:B------:R-:W-:Y:S05]  /*0d00*/  BSYNC.RECONVERGENT B1 ;  /* 0x0000000000017941 */ /* 0x000fea0003800200 */
.L_x_300:
        /* <DEDUP_REMOVED lines=40> */
.L_x_304:
[----:B------:R-:W0:Y:S01]  /*0f90*/  LDCU.64 UR66, c[0x0][0x390] ;  /* 0x00007200ff4277ac */ /* 0x000e220008000a00 */
[----:B------:R-:W-:Y:S01]  /*0fa0*/  IMAD.MOV.U32 R22, RZ, RZ, R16 ;  /* 0x000000ffff167224 */ /* 0x000fe200078e0010 */
[----:B------:R-:W-:Y:S02]  /*0fb0*/  MOV R0, R17 ;  /* 0x0000001100007202 */ /* 0x000fe40000000f00 */
[----:B------:R-:W-:Y:S02]  /*0fc0*/  MOV R6, 0x1000 ;  /* 0x0000100000067802 */ /* 0x000fe40000000f00 */
[----:B0-----:R-:W-:Y:S01]  /*0fd0*/  MOV R3, UR66 ;  /* 0x0000004200037c02 */ /* 0x001fe20008000f00 */
[----:B------:R-:W-:-:S07]  /*0fe0*/  IMAD.U32 R2, RZ, RZ, UR67 ;  /* 0x00000043ff027e24 */ /* 0x000fce000f8e00ff */
[----:B-----5:R-:W-:Y:S05]  /*0ff0*/  CALL.REL.NOINC `($__internal_10_$__cuda_sm20_div_s64) ;  /* 0x0000002800d07944 */ /* 0x020fea0003c00000 */
[----:B------:R-:W-:-:S05]  /*1000*/  IADD3 R21, P0, PT, RZ, -R18, RZ ;  /* 0x80000012ff157210 */ /* 0x000fca0007f1e0ff */
[----:B------:R-:W-:Y:S02]  /*1010*/  IMAD.X R0, RZ, RZ, ~R19, P0 ;  /* 0x000000ffff007224 */ /* 0x000fe400000e0e13 */
[----:B------:R-:W-:-:S04]  /*1020*/  IMAD.WIDE.U32 R2, R21, UR40, R16 ;  /* 0x0000002815027c25 */ /* 0x000fc8000f8e0010 */
[----:B------:R-:W-:-:S04]  /*1030*/  IMAD R0, R0, UR40, RZ ;  /* 0x0000002800007c24 */ /* 0x000fc8000f8e02ff */
[----:B------:R-:W-:Y:S01]  /*1040*/  IMAD R21, R21, UR41, R0 ;  /* 0x0000002915157c24 */ /* 0x000fe2000f8e0200 */
[----:B------:R-:W-:-:S03]  /*1050*/  MOV R0, R2 ;  /* 0x0000000200007202 */ /* 0x000fc60000000f00 */
[----:B------:R-:W-:-:S07]  /*1060*/  IMAD.IADD R2, R21, 0x1, R3 ;  /* 0x0000000115027824 */ /* 0x000fce00078e0203 */
.L_x_305:
[----:B------:R-:W-:Y:S05]  /*1070*/  BSYNC.RECONVERGENT B1 ;  /* 0x0000000000017941 */ /* 0x000fea0003800200 */
.L_x_303:
        /* <DEDUP_REMOVED lines=40> */
.L_x_307:
[----:B------:R-:W0:Y:S01]  /*1300*/  LDCU.64 UR66, c[0x0][0x530] ;  /* 0x0000a600ff4277ac */ /* 0x000e220008000a00 */
[----:B------:R-:W-:Y:S01]  /*1310*/  MOV R22, R12 ;  /* 0x0000000c00167202 */ /* 0x000fe20000000f00 */
[----:B------:R-:W-:Y:S01]  /*1320*/  IMAD.MOV.U32 R0, RZ, RZ, R9 ;  /* 0x000000ffff007224 */ /* 0x000fe200078e0009 */
[----:B------:R-:W-:Y:S01]  /*1330*/  MOV R6, 0x1370 ;  /* 0x0000137000067802 */ /* 0x000fe20000000f00 */
[----:B0-----:R-:W-:Y:S01]  /*1340*/  IMAD.U32 R3, RZ, RZ, UR66 ;  /* 0x00000042ff037e24 */ /* 0x001fe2000f8e00ff */
[----:B------:R-:W-:-:S07]  /*1350*/  MOV R2, UR67 ;  /* 0x0000004300027c02 */ /* 0x000fce0008000f00 */
[----:B-----5:R-:W-:Y:S05]  /*1360*/  CALL.REL.NOINC `($__internal_10_$__cuda_sm20_div_s64) ;  /* 0x0000002400f47944 */ /* 0x020fea0003c00000 */
        /* <DEDUP_REMOVED lines=10> */
.L_x_308:
[----:B------:R-:W-:Y:S05]  /*1410*/  BSYNC.RECONVERGENT B1 ;  /* 0x0000000000017941 */ /* 0x000fea0003800200 */
.L_x_306:
        /* <DEDUP_REMOVED lines=38> */
.L_x_310:
[----:B------:R-:W0:Y:S01]  /*1680*/  LDCU.64 UR66, c[0x0][0x530] ;  /* 0x0000a600ff4277ac */ /* 0x000e220008000a00 */
[----:B------:R-:W-:Y:S01]  /*1690*/  MOV R22, R14 ;  /* 0x0000000e00167202 */ /* 0x000fe20000000f00 */
[----:B------:R-:W-:Y:S01]  /*16a0*/  IMAD.MOV.U32 R0, RZ, RZ, R15 ;  /* 0x000000ffff007224 */ /* 0x000fe200078e000f */
[----:B------:R-:W-:Y:S01]  /*16b0*/  MOV R6, 0x16f0 ;  /* 0x000016f000067802 */ /* 0x000fe20000000f00 */
[----:B0-----:R-:W-:Y:S01]  /*16c0*/  IMAD.U32 R3, RZ, RZ, UR66 ;  /* 0x00000042ff037e24 */ /* 0x001fe2000f8e00ff */
[----:B------:R-:W-:-:S07]  /*16d0*/  MOV R2, UR67 ;  /* 0x0000004300027c02 */ /* 0x000fce0008000f00 */
[----:B-----5:R-:W-:Y:S05]  /*16e0*/  CALL.REL.NOINC `($__internal_10_$__cuda_sm20_div_s64) ;  /* 0x0000002400147944 */ /* 0x020fea0003c00000 */
        /* <DEDUP_REMOVED lines=8> */
.L_x_311:
[----:B------:R-:W-:Y:S05]  /*1770*/  BSYNC.RECONVERGENT B1 ;  /* 0x0000000000017941 */ /* 0x000fea0003800200 */
.L_x_309:
        /* <DEDUP_REMOVED lines=38> */
.L_x_313:
        /* <DEDUP_REMOVED lines=16> */
.L_x_314:
[----:B------:R-:W-:Y:S05]  /*1ae0*/  BSYNC.RECONVERGENT B1 ;  /* 0x0000000000017941 */ /* 0x000fea0003800200 */
.L_x_312:
        /* <DEDUP_REMOVED lines=37> */
.L_x_316:
        /* <DEDUP_REMOVED lines=12> */
[----:B------:R-:W-:-:S04]  /*1e00*/  IMAD R0, R0, UR50, RZ ;  /* 0x0000003200007c24 */ /* 0x000fc8000f8e02ff */
[----:B------:R-:W-:Y:S01]  /*1e10*/  IMAD R13, R13, UR51, R0 ;  /* 0x000000330d0d7c24 */ /* 0x000fe2000f8e0200 */
[----:B------:R-:W-:-:S03]  /*1e20*/  MOV R0, R2 ;  /* 0x0000000200007202 */ /* 0x000fc60000000f00 */
[----:B------:R-:W-:-:S07]  /*1e30*/  IMAD.IADD R2, R3, 0x1, R13 ;  /* 0x0000000103027824 */ /* 0x000fce00078e020d */
.L_x_317:
[----:B------:R-:W-:Y:S05]  /*1e40*/  BSYNC.RECONVERGENT B1 ;  /* 0x0000000000017941 */ /* 0x000fea0003800200 */
.L_x_315:
[----:B------:R-:W-:Y:S02]  /*1e50*/  IMAD R13, R2, UR34, RZ ;  /* 0x00000022020d7c24 */ /* 0x000fe4000f8e02ff */
        /* <DEDUP_REMOVED lines=15> */
[----:B------:R-:W-:Y:S02]  /*1f50*/  ISETP.NE.U32.AND P2, PT, RZ, UR11, PT ;  /* 0x0000000bff007c0c */ /* 0x000fe4000bf45070 */
[----:B------:R-:W-:-:S05]  /*1f60*/  MOV R19, RZ ;  /* 0x000000ff00137202 */ /* 0x000fca0000000f00 */
[----:B0-----:R-:W0:Y:S02]  /*1f70*/  MUFU.RCP R0, R0 ;  /* 0x0000000000007308 */ /* 0x001e240000001000 */
[----:B0-----:R-:W-:-:S06]  /*1f80*/  VIADD R2, R0, 0xffffffe ;  /* 0x0ffffffe00027836 */ /* 0x001fcc0000000000 */
[----:B------:R0:W1:Y:S02]  /*1f90*/  F2I.FTZ.U32.TRUNC.NTZ R3, R2 ;  /* 0x0000000200037305 */ /* 0x000064000021f000 */
[----:B0-----:R-:W-:Y:S01]  /*1fa0*/  HFMA2 R2, -RZ, RZ, 0, 0 ;  /* 0x00000000ff027431 */ /* 0x001fe200000001ff */
[----:B-1----:R-:W-:-:S05]  /*1fb0*/  IADD3 R15, PT, PT, RZ, -R3, RZ ;  /* 0x80000003ff0f7210 */ /* 0x002fca0007ffe0ff */
[----:B------:R-:W-:-:S04]  /*1fc0*/  IMAD R15, R15, UR11, RZ ;  /* 0x0000000b0f0f7c24 */ /* 0x000fc8000f8e02ff */
[----:B------:R-:W-:-:S06]  /*1fd0*/  IMAD.HI.U32 R6, R3, R15, R2 ;  /* 0x0000000f03067227 */ /* 0x000fcc00078e0002 */
[----:B------:R-:W-:-:S04]  /*1fe0*/  IMAD.HI.U32 R18, R6, R5, RZ ;  /* 0x0000000506127227 */ /* 0x000fc800078e00ff */
[----:B------:R-:W-:-:S04]  /*1ff0*/  IMAD.MOV R6, RZ, RZ, -R18 ;  /* 0x000000ffff067224 */ /* 0x000fc800078e0a12 */
[----:B------:R-:W-:-:S05]  /*2000*/  IMAD R3, R6, UR11, R5 ;  /* 0x0000000b06037c24 */ /* 0x000fca000f8e0205 */
[----:B------:R-:W-:-:S13]  /*2010*/  ISETP.GE.U32.AND P0, PT, R3, UR11, PT ;  /* 0x0000000b03007c0c */ /* 0x000fda000bf06070 */
[----:B------:R-:W-:Y:S02]  /*2020*/  @P0 IADD3 R3, PT, PT, R3, -UR11, RZ ;  /* 0x8000000b03030c10 */ /* 0x000fe4000fffe0ff */
[----:B------:R-:W-:Y:S02]  /*2030*/  @P0 IADD3 R18, PT, PT, R18, 0x1, RZ ;  /* 0x0000000112120810 */ /* 0x000fe40007ffe0ff */
[----:B------:R-:W-:-:S13]  /*2040*/  ISETP.GE.U32.AND P1, PT, R3, UR11, PT ;  /* 0x0000000b03007c0c */ /* 0x000fda000bf26070 */
[----:B------:R-:W-:Y:S01]  /*2050*/  @P1 VIADD R18, R18, 0x1 ;  /* 0x0000000112121836 */ /* 0x000fe20000000000 */
[----:B------:R-:W-:-:S04]  /*2060*/  @!P2 LOP3.LUT R18, RZ, UR11, RZ, 0x33, !PT ;  /* 0x0000000bff12ac12 */ /* 0x000fc8000f8e33ff */
[----:B------:R-:W-:-:S05]  /*2070*/  IADD3 R0, PT, PT, -R18, RZ, RZ ;  /* 0x000000ff12007210 */ /* 0x000fca0007ffe1ff */
[----:B------:R-:W-:Y:S01]  /*2080*/  IMAD R0, R0, UR11, R5 ;  /* 0x0000000b00007c24 */ /* 0x000fe2000f8e0205 */
[----:B------:R-:W-:Y:S06]  /*2090*/  BRA `(.L_x_320) ;  /* 0x0000000000407947 */ /* 0x000fec0003800000 */
.L_x_319:
[----:B------:R-:W0:Y:S01]  /*20a0*/  LDCU.64 UR66, c[0x0][0xbb0] ;  /* 0x00017600ff4277ac */ /* 0x000e220008000a00 */
[----:B------:R-:W-:Y:S01]  /*20b0*/  IMAD.MOV.U32 R22, RZ, RZ, R5 ;  /* 0x000000ffff167224 */ /* 0x000fe200078e0005 */
[----:B------:R-:W-:Y:S01]  /*20c0*/  MOV R6, 0x2110 ;  /* 0x0000211000067802 */ /* 0x000fe20000000f00 */
[----:B------:R-:W-:Y:S01]  /*20d0*/  IMAD.MOV.U32 R0, RZ, RZ, R4 ;  /* 0x000000ffff007224 */ /* 0x000fe200078e0004 */
[----:B0-----:R-:W-:Y:S02]  /*20e0*/  MOV R3, UR66 ;  /* 0x0000004200037c02 */ /* 0x001fe40008000f00 */
[----:B------:R-:W-:-:S07]  /*20f0*/  MOV R2, UR67 ;  /* 0x0000004300027c02 */ /* 0x000fce0008000f00 */
[----:B-----5:R-:W-:Y:S05]  /*2100*/  CALL.REL.NOINC `($__internal_10_$__cuda_sm20_div_s64) ;  /* 0x00000018008c7944 */ /* 0x020fea0003c00000 */
[----:B------:R-:W-:Y:S01]  /*2110*/  IADD3 R15, P0, PT, RZ, -R18, RZ ;  /* 0x80000012ff0f7210 */ /* 0x000fe20007f1e0ff */
[----:B------:R-:W-:Y:S01]  /*2120*/  IMAD.MOV.U32 R3, RZ, RZ, R4 ;  /* 0x000000ffff037224 */ /* 0x000fe200078e0004 */
[----:B------:R-:W-:Y:S02]  /*2130*/  MOV R2, R5 ;  /* 0x0000000500027202 */ /* 0x000fe40000000f00 */
[----:B------:R-:W-:-:S03]  /*2140*/  IADD3.X R0, PT, PT, RZ, ~R19, RZ, P0, !PT ;  /* 0x80000013ff007210 */ /* 0x000fc600007fe4ff */
[----:B------:R-:W-:-:S04]  /*2150*/  IMAD.WIDE.U32 R2, R15, UR54, R2 ;  /* 0x000000360f027c25 */ /* 0x000fc8000f8e0002 */
[----:B------:R-:W-:-:S04]  /*2160*/  IMAD R0, R0, UR54, RZ ;  /* 0x0000003600007c24 */ /* 0x000fc8000f8e02ff */
[----:B------:R-:W-:Y:S01]  /*2170*/  IMAD R15, R15, UR55, R0 ;  /* 0x000000370f0f7c24 */ /* 0x000fe2000f8e0200 */
[----:B------:R-:W-:-:S04]  /*2180*/  MOV R0, R2 ;  /* 0x0000000200007202 */ /* 0x000fc80000000f00 */
[----:B------:R-:W-:-:S07]  /*2190*/  IADD3 R2, PT, PT, R3, R15, RZ ;  /* 0x0000000f03027210 */ /* 0x000fce0007ffe0ff */
.L_x_320:
[----:B------:R-:W-:Y:S05]  /*21a0*/  BSYNC.RECONVERGENT B1 ;  /* 0x0000000000017941 */ /* 0x000fea0003800200 */
.L_x_318:
        /* <DEDUP_REMOVED lines=20> */
[----:B------:R-:W-:-:S03]  /*22f0*/  IMAD R21, R21, UR60, RZ ;  /* 0x0000003c15157c24 */ /* 0x000fc6000f8e02ff */
[----:B------:R-:W-:Y:S01]  /*2300*/  IADD3 R15, PT, PT, R17, R15, RZ ;  /* 0x0000000f110f7210 */ /* 0x000fe20007ffe0ff */
[----:B------:R-:W-:-:S03]  /*2310*/  IMAD R17, R22, UR58, RZ ;  /* 0x0000003a16117c24 */ /* 0x000fc6000f8e02ff */
[----:B------:R-:W-:Y:S01]  /*2320*/  LEA.HI.X R15, R16, UR57, R15, 0x1, P0 ;  /* 0x00000039100f7c11 */ /* 0x000fe200080f0c0f */
[----:B------:R-:W-:Y:S01]  /*2330*/  IMAD R17, R6, UR59, R17 ;  /* 0x0000003b06117c24 */ /* 0x000fe2000f8e0211 */
[----:B------:R-:W-:-:S03]  /*2340*/  LEA R16, P0, R18, UR56, 0x1 ;  /* 0x0000003812107c11 */ /* 0x000fc6000f8008ff */
[----:B------:R-:W-:Y:S02]  /*2350*/  IMAD.IADD R17, R19, 0x1, R17 ;  /* 0x0000000113117824 */ /* 0x000fe400078e0211 */
[C---:B------:R-:W-:Y:S02]  /*2360*/  IMAD R19, R20.reuse, UR61, R21 ;  /* 0x0000003d14137c24 */ /* 0x040fe4000f8e0215 */
[----:B------:R-:W-:Y:S01]  /*2370*/  IMAD.WIDE.U32 R20, R20, UR60, RZ ;  /* 0x0000003c14147c25 */ /* 0x000fe2000f8e00ff */
[----:B------:R-:W-:-:S04]  /*2380*/  LEA.HI.X R17, R18, UR57, R17, 0x1, P0 ;  /* 0x0000003912117c11 */ /* 0x000fc800080f0c11 */
[----:B------:R-:W-:Y:S01]  /*2390*/  IADD3 R19, PT, PT, R21, R19, RZ ;  /* 0x0000001315137210 */ /* 0x000fe20007ffe0ff */
[----:B------:R-:W-:Y:S01]  /*23a0*/  IMAD R21, R22, UR60, RZ ;  /* 0x0000003c16157c24 */ /* 0x000fe2000f8e02ff */
[----:B------:R-:W-:Y:S01]  /*23b0*/  LEA R18, P0, R20, UR62, 0x1 ;  /* 0x0000003e14127c11 */ /* 0x000fe2000f8008ff */
[----:B------:R-:W-:Y:S01]  /*23c0*/  IMAD R25, R7, UR60, RZ ;  /* 0x0000003c07197c24 */ /* 0x000fe2000f8e02ff */
[----:B------:R-:W5:Y:S01]  /*23d0*/  LDG.E.U16 R24, desc[UR70][R16.64] ;  /* 0x0000004610187981 */ /* 0x000f62000c1e1500 */
[----:B------:R-:W-:Y:S01]  /*23e0*/  IMAD R23, R6, UR61, R21 ;  /* 0x0000003d06177c24 */ /* 0x000fe2000f8e0215 */
[----:B------:R-:W-:Y:S01]  /*23f0*/  LEA.HI.X R19, R20, UR63, R19, 0x1, P0 ;  /* 0x0000003f14137c11 */ /* 0x000fe200080f0c13 */
        /* <DEDUP_REMOVED lines=9> */
[----:B------:R-:W-:-:S04]  /*2490*/  IMAD R21, R8, UR59, R21 ;  /* 0x0000003b08157c24 */ /* 0x000fc8000f8e0215 */
        /* <DEDUP_REMOVED lines=11> */
.L_x_321:
[----:B------:R-:W-:Y:S02]  /*2550*/  PRMT R20, RZ, 0x7610, R20 ;  /* 0x00007610ff147816 */ /* 0x000fe40000000014 */
[----:B------:R-:W-:Y:S02]  /*2560*/  PRMT R14, RZ, 0x7610, R14 ;  /* 0x00007610ff0e7816 */ /* 0x000fe4000000000e */
[----:B------:R-:W-:Y:S02]  /*2570*/  PRMT R24, RZ, 0x7610, R24 ;  /* 0x00007610ff187816 */ /* 0x000fe40000000018 */
[----:B------:R-:W-:Y:S02]  /*2580*/  PRMT R6, RZ, 0x7610, R6 ;  /* 0x00007610ff067816 */ /* 0x000fe40000000006 */
[----:B------:R-:W-:Y:S02]  /*2590*/  PRMT R21, RZ, 0x7610, R21 ;  /* 0x00007610ff157816 */ /* 0x000fe40000000015 */
[----:B------:R-:W-:-:S07]  /*25a0*/  PRMT R22, RZ, 0x7610, R22 ;  /* 0x00007610ff167816 */ /* 0x000fce0000000016 */
.L_x_322:
[----:B------:R-:W2:Y:S01]  /*25b0*/  LDL.LU R15, [R1] ;  /* 0x00000000010f7983 */ /* 0x000ea20000300800 */
[----:B0----5:R-:W-:Y:S01]  /*25c0*/  HADD2.F32 R16, -RZ, R27.H0_H0 ;  /* 0x2000001bff107230 */ /* 0x021fe20000004100 */
[----:B------:R-:W-:Y:S01]  /*25d0*/  BSSY.RECONVERGENT B1, `(.L_x_323) ;  /* 0x000005c000017945 */ /* 0x000fe20003800200 */
[----:B------:R-:W-:Y:S02]  /*25e0*/  HADD2.F32 R18, -RZ, R21.H0_H0 ;  /* 0x20000015ff127230 */ /* 0x000fe40000004100 */
[----:B------:R-:W-:Y:S02]  /*25f0*/  HADD2.F32 R14, -RZ, R14.H0_H0 ;  /* 0x2000000eff0e7230 */ /* 0x000fe40000004100 */
[----:B------:R-:W-:Y:S02]  /*2600*/  HADD2.F32 R29, -RZ, R29.H0_H0 ;  /* 0x2000001dff1d7230 */ /* 0x000fe40000004100 */
[----:B------:R-:W-:Y:S02]  /*2610*/  HADD2.F32 R12, -RZ, R12.H0_H0 ;  /* 0x2000000cff0c7230 */ /* 0x000fe40000004100 */
[----:B------:R-:W-:-:S02]  /*2620*/  HADD2.F32 R28, -RZ, R28.H0_H0 ;  /* 0x2000001cff1c7230 */ /* 0x000fc40000004100 */
[----:B------:R-:W-:Y:S02]  /*2630*/  HADD2.F32 R9, -RZ, R9.H0_H0 ;  /* 0x20000009ff097230 */ /* 0x000fe40000004100 */
[----:B------:R-:W-:Y:S01]  /*2640*/  FADD.FTZ R12, R29, R12 ;  /* 0x0000000c1d0c7221 */ /* 0x000fe20000010000 */
[----:B------:R-:W-:-:S04]  /*2650*/  IMAD R11, R11, UR14, RZ ;  /* 0x0000000e0b0b7c24 */ /* 0x000fc8000f8e02ff */
[----:B------:R-:W-:Y:S02]  /*2660*/  IMAD R11, R10, UR15, R11 ;  /* 0x0000000f0a0b7c24 */ /* 0x000fe4000f8e020b */
[----:B--2---:R-:W-:Y:S02]  /*2670*/  HADD2.F32 R3, -RZ, R15.H0_H0 ;  /* 0x2000000fff037230 */ /* 0x004fe40000004100 */
[----:B------:R-:W-:-:S03]  /*2680*/  HADD2.F32 R15, -RZ, R20.H0_H0 ;  /* 0x20000014ff0f7230 */ /* 0x000fc60000004100 */
        /* <DEDUP_REMOVED lines=8> */
[----:B------:R-:W-:-:S05]  /*2710*/  HADD2.F32 R3, -RZ, R6.H0_H0 ;  /* 0x20000006ff037230 */ /* 0x000fca0000004100 */
[----:B------:R-:W0:Y:S01]  /*2720*/  MUFU.EX2 R14, R14 ;  /* 0x0000000e000e7308 */ /* 0x000e220000000800 */
[----:B------:R-:W-:-:S04]  /*2730*/  FADD.FTZ R12, R12, R3 ;  /* 0x000000030c0c7221 */ /* 0x000fc80000010000 */
[----:B------:R-:W-:Y:S01]  /*2740*/  FADD.FTZ R12, R12, R15 ;  /* 0x0000000f0c0c7221 */ /* 0x000fe20000010000 */
[----:B------:R-:W-:-:S03]  /*2750*/  HADD2.F32 R15, -RZ, R24.H0_H0 ;  /* 0x20000018ff0f7230 */ /* 0x000fc60000004100 */
[----:B------:R-:W-:Y:S02]  /*2760*/  FMUL.FTZ R6, R12, -1.4426950216293334961 ;  /* 0xbfb8aa3b0c067820 */ /* 0x000fe40000410000 */
[----:B------:R-:W-:-:S04]  /*2770*/  FADD.FTZ R15, R28, R15 ;  /* 0x0000000f1c0f7221 */ /* 0x000fc80000010000 */
[----:B------:R-:W-:Y:S01]  /*2780*/  MUFU.EX2 R6, R6 ;  /* 0x0000000600067308 */ /* 0x000fe20000000800 */
[----:B0-----:R-:W-:Y:S01]  /*2790*/  FADD.FTZ R3, R14, 1 ;  /* 0x3f8000000e037421 */ /* 0x001fe20000010000 */
[----:B------:R-:W-:-:S06]  /*27a0*/  HADD2.F32 R14, -RZ, R22.H0_H0 ;  /* 0x20000016ff0e7230 */ /* 0x000fcc0000004100 */
[----:B------:R-:W0:Y:S01]  /*27b0*/  MUFU.RCP R3, R3 ;  /* 0x0000000300037308 */ /* 0x000e220000001000 */
[----:B------:R-:W-:Y:S01]  /*27c0*/  FADD.FTZ R14, R9, R14 ;  /* 0x0000000e090e7221 */ /* 0x000fe20000010000 */
[----:B------:R-:W-:-:S03]  /*27d0*/  HADD2.F32 R9, -RZ, R13.H0_H0 ;  /* 0x2000000dff097230 */ /* 0x000fc60000004100 */
        /* <DEDUP_REMOVED lines=10> */
[----:B------:R-:W-:Y:S02]  /*2880*/  F2FP.F16.F32.PACK_AB R10, R3, R6 ;  /* 0x00000006030a723e */ /* 0x000fe400000000ff */
[----:B------:R-:W-:Y:S02]  /*2890*/  MOV R3, UR12 ;  /* 0x0000000c00037c02 */ /* 0x000fe40008000f00 */
[----:B------:R-:W-:Y:S01]  /*28a0*/  IADD3 R0, PT, PT, R9, R7, RZ ;  /* 0x0000000709007210 */ /* 0x000fe20007ffe0ff */
[----:B------:R0:W-:Y:S01]  /*28b0*/  STG.E.U16 desc[UR70][R16.64], R10 ;  /* 0x0000000a10007986 */ /* 0x0001e2000c101546 */
[----:B------:R-:W-:-:S02]  /*28c0*/  FADD.FTZ R7, R15, -RZ ;  /* 0x800000ff0f077221 */ /* 0x000fc40000010000 */
[----:B------:R-:W-:-:S04]  /*28d0*/  LOP3.LUT R2, R0, R3, RZ, 0xfc, !PT ;  /* 0x0000000300027212 */ /* 0x000fc800078efcff */
[----:B------:R-:W-:-:S13]  /*28e0*/  ISETP.NE.U32.AND P0, PT, R2, RZ, PT ;  /* 0x000000ff0200720c */ /* 0x000fda0003f05070 */
[----:B0-----:R-:W-:Y:S05]  /*28f0*/  @P0 BRA `(.L_x_324) ;  /* 0x0000000000600947 */ /* 0x001fea0003800000 */
[----:B------:R-:W-:Y:S02]  /*2900*/  IMAD.U32 R11, RZ, RZ, UR13 ;  /* 0x0000000dff0b7e24 */ /* 0x000fe4000f8e00ff */
[----:B------:R-:W-:Y:S02]  /*2910*/  HFMA2 R19, -RZ, RZ, 0, 0 ;  /* 0x00000000ff137431 */ /* 0x000fe400000001ff */
[----:B------:R-:W0:Y:S01]  /*2920*/  I2F.U32.RP R2, R11 ;  /* 0x0000000b00027306 */ /* 0x000e220000209000 */
[----:B------:R-:W-:-:S07]  /*2930*/  ISETP.NE.U32.AND P2, PT, R11, RZ, PT ;  /* 0x000000ff0b00720c */ /* 0x000fce0003f45070 */
[----:B0-----:R-:W0:Y:S02]  /*2940*/  MUFU.RCP R2, R2 ;  /* 0x0000000200027308 */ /* 0x001e240000001000 */
[----:B0-----:R-:W-:-:S06]  /*2950*/  IADD3 R16, PT, PT, R2, 0xffffffe, RZ ;  /* 0x0ffffffe02107810 */ /* 0x001fcc0007ffe0ff */
        /* <DEDUP_REMOVED lines=18> */
.L_x_324:
[----:B------:R-:W0:Y:S01]  /*2a80*/  LDCU.64 UR66, c[0x0][0xd50] ;  /* 0x0001aa00ff4277ac */ /* 0x000e220008000a00 */
[----:B------:R-:W-:Y:S02]  /*2a90*/  MOV R22, R8 ;  /* 0x0000000800167202 */ /* 0x000fe40000000f00 */
[----:B------:R-:W-:Y:S01]  /*2aa0*/  MOV R6, 0x2ae0 ;  /* 0x00002ae000067802 */ /* 0x000fe20000000f00 */
[----:B0-----:R-:W-:Y:S01]  /*2ab0*/  IMAD.U32 R3, RZ, RZ, UR66 ;  /* 0x00000042ff037e24 */ /* 0x001fe2000f8e00ff */
[----:B------:R-:W-:-:S07]  /*2ac0*/  MOV R2, UR67 ;  /* 0x0000004300027c02 */ /* 0x000fce0008000f00 */
[----:B------:R-:W-:Y:S05]  /*2ad0*/  CALL.REL.NOINC `($__internal_10_$__cuda_sm20_div_s64) ;  /* 0x0000001000187944 */ /* 0x000fea0003c00000 */
        /* <DEDUP_REMOVED lines=11> */
.L_x_325:
[----:B------:R-:W-:Y:S05]  /*2b90*/  BSYNC.RECONVERGENT B1 ;  /* 0x0000000000017941 */ /* 0x000fea0003800200 */
.L_x_323:
[----:B------:R-:W-:Y:S01]  /*2ba0*/  IMAD R9, R6, UR22, RZ ;  /* 0x0000001606097c24 */ /* 0x000fe2000f8e02ff */
[----:B------:R-:W-:Y:S01]  /*2bb0*/  BSSY.RECONVERGENT B1, `(.L_x_326) ;  /* 0x0000039000017945 */ /* 0x000fe20003800200 */
[----:B------:R-:W-:Y:S01]  /*2bc0*/  IMAD.WIDE.U32 R16, R2, UR22, RZ ;  /* 0x0000001602107c25 */ /* 0x000fe2000f8e00ff */
[----:B------:R-:W-:-:S03]  /*2bd0*/  F2FP.F16.F32.PACK_AB R7, RZ, R7 ;  /* 0x00000007ff07723e */ /* 0x000fc600000000ff */
        /* <DEDUP_REMOVED lines=38> */
.L_x_327:
[----:B------:R-:W0:Y:S01]  /*2e40*/  LDCU.64 UR66, c[0x0][0xd50] ;  /* 0x0001aa00ff4277ac */ /* 0x000e220008000a00 */
[----:B------:R-:W-:Y:S01]  /*2e50*/  IMAD.MOV.U32 R22, RZ, RZ, R8 ;  /* 0x000000ffff167224 */ /* 0x000fe200078e0008 */
[----:B------:R-:W-:Y:S01]  /*2e60*/  MOV R6, 0x2eb0 ;  /* 0x00002eb000067802 */ /* 0x000fe20000000f00 */
[----:B------:R-:W-:Y:S01]  /*2e70*/  IMAD.MOV.U32 R0, RZ, RZ, R9 ;  /* 0x000000ffff007224 */ /* 0x000fe200078e0009 */
[----:B0-----:R-:W-:Y:S02]  /*2e80*/  MOV R3, UR66 ;  /* 0x0000004200037c02 */ /* 0x001fe40008000f00 */
[----:B------:R-:W-:-:S07]  /*2e90*/  MOV R2, UR67 ;  /* 0x0000004300027c02 */ /* 0x000fce0008000f00 */
[----:B------:R-:W-:Y:S05]  /*2ea0*/  CALL.REL.NOINC `($__internal_10_$__cuda_sm20_div_s64) ;  /* 0x0000000c00247944 */ /* 0x000fea0003c00000 */
        /* <DEDUP_REMOVED lines=9> */
.L_x_328:
[----:B------:R-:W-:Y:S05]  /*2f40*/  BSYNC.RECONVERGENT B1 ;  /* 0x0000000000017941 */ /* 0x000fea0003800200 */
.L_x_326:
[----:B------:R-:W-:Y:S01]  /*2f50*/  IMAD R15, R2, UR22, RZ ;  /* 0x00000016020f7c24 */ /* 0x000fe2000f8e02ff */
[----:B------:R-:W-:Y:S01]  /*2f60*/  BSSY.RECONVERGENT B1, `(.L_x_329) ;  /* 0x0000038000017945 */ /* 0x000fe20003800200 */
[----:B------:R-:W-:Y:S01]  /*2f70*/  IMAD.WIDE.U32 R16, R0, UR22, RZ ;  /* 0x0000001600107c25 */ /* 0x000fe2000f8e00ff */
[----:B------:R-:W-:-:S03]  /*2f80*/  F2FP.F16.F32.PACK_AB R12, RZ, R12 ;  /* 0x0000000cff0c723e */ /* 0x000fc600000000ff */
        /* <DEDUP_REMOVED lines=37> */
.L_x_330:
        /* <DEDUP_REMOVED lines=16> */
.L_x_331:
[----:B------:R-:W-:Y:S05]  /*32e0*/  BSYNC.RECONVERGENT B1 ;  /* 0x0000000000017941 */ /* 0x000fea0003800200 */
.L_x_329:
        /* <DEDUP_REMOVED lines=40> */
.L_x_333:
        /* <DEDUP_REMOVED lines=16> */
.L_x_334:
[----:B------:R-:W-:Y:S05]  /*3670*/  BSYNC.RECONVERGENT B1 ;  /* 0x0000000000017941 */ /* 0x000fea0003800200 */
.L_x_332:
        /* <DEDUP_REMOVED lines=41> */
.L_x_336:
[----:B------:R-:W0:Y:S01]  /*3910*/  LDCU.64 UR66, c[0x0][0xd50] ;  /* 0x0001aa00ff4277ac */ /* 0x000e220008000a00 */
[----:B------:R-:W-:Y:S01]  /*3920*/  IMAD.MOV.U32 R22, RZ, RZ, R8 ;  /* 0x000000ffff167224 */ /* 0x000fe200078e0008 */
[----:B------:R-:W-:Y:S01]  /*3930*/  MOV R6, 0x3980 ;  /* 0x0000398000067802 */ /* 0x000fe20000000f00 */
[----:B------:R-:W-:Y:S01]  /*3940*/  IMAD.MOV.U32 R0, RZ, RZ, R9 ;  /* 0x000000ffff007224 */ /* 0x000fe200078e0009 */
[----:B0-----:R-:W-:Y:S02]  /*3950*/  MOV R3, UR66 ;  /* 0x0000004200037c02 */ /* 0x001fe40008000f00 */
[----:B------:R-:W-:-:S07]  /*3960*/  MOV R2, UR67 ;  /* 0x0000004300027c02 */ /* 0x000fce0008000f00 */
[----:B------:R-:W-:Y:S05]  /*3970*/  CALL.REL.NOINC `($__internal_10_$__cuda_sm20_div_s64) ;  /* 0x0000000000707944 */ /* 0x000fea0003c00000 */
[----:B------:R-:W-:-:S04]  /*3980*/  IADD3 R3, P0, PT, RZ, -R18, RZ ;  /* 0x80000012ff037210 */ /* 0x000fc80007f1e0ff */
[----:B------:R-:W-:Y:S01]  /*3990*/  IADD3.X R0, PT, PT, RZ, ~R19, RZ, P0, !PT ;  /* 0x80000013ff007210 */ /* 0x000fe200007fe4ff */
[----:B------:R-:W-:-:S04]  /*39a0*/  IMAD.WIDE.U32 R8, R3, UR16, R8 ;  /* 0x0000001003087c25 */ /* 0x000fc8000f8e0008 */
[----:B------:R-:W-:-:S04]  /*39b0*/  IMAD R0, R0, UR16, RZ ;  /* 0x0000001000007c24 */ /* 0x000fc8000f8e02ff */
[----:B------:R-:W-:-:S05]  /*39c0*/  IMAD R3, R3, UR17, R0 ;  /* 0x0000001103037c24 */ /* 0x000fca000f8e0200 */
[----:B------:R-:W-:-:S07]  /*39d0*/  IADD3 R0, PT, PT, R3, R9, RZ ;  /* 0x0000000903007210 */ /* 0x000fce0007ffe0ff */
.L_x_337:
[----:B------:R-:W-:Y:S05]  /*39e0*/  BSYNC.RECONVERGENT B1 ;  /* 0x0000000000017941 */ /* 0x000fea0003800200 */
.L_x_335:
        /* <DEDUP_REMOVED lines=20> */
.L_x_293:
[----:B------:R-:W-:Y:S05]  /*3b30*/  EXIT ;  /* 0x000000000000794d */ /* 0x000fea0003800000 */
        .weak           $__internal_10_$__cuda_sm20_div_s64
        .type           $__internal_10_$__cuda_sm20_div_s64,@function
        .size           $__internal_10_$__cuda_sm20_div_s64,(.L_x_1352 - $__internal_10_$__cuda_sm20_div_s64)
$__internal_10_$__cuda_sm20_div_s64:
        /* <DEDUP_REMOVED lines=83> */
[----:B------:R-:W-:Y:S05]  /*4070*/  RET.REL.NODEC R2 `(_ZN2at6native38_GLOBAL__N__9a469cfd_6_RNN_cu_eca79a6d6kernel16gru_cell_forwardIN3c104HalfEflLi2EEEvNS_4cuda6detail10TensorInfoIT_T1_EESB_SB_SB_SB_SB_SB_SA_SA_) ;  /* 0xffffffbc02e07950 */ /* 0x000fea0003c3ffff */
.L_x_339:
        /* <DEDUP_REMOVED lines=16> */
.L_x_1352:


//--------------------- .text._ZN2at6native38_GLOBAL__N__9a469cfd_6_RNN_cu_eca79a6d6kernel16gru_cell_forwardIN3c104HalfEflLi1EEEvNS_4cuda6detail10TensorInfoIT_T1_EESB_SB_SB_SB_SB_SB_SA_SA_ --------------------------
	.section	.text._ZN2at6native38_GLOBAL__N__9a469cfd_6_RNN_cu_eca79a6d6kernel16gru_cell_forwardIN3c104HalfEflLi1EEEvNS_4cuda6detail10TensorInfoIT_T1_EESB_SB_SB_SB_SB_SB_SA_SA_,"ax",@progbits
	.align	128
.text._ZN2at6native38_GLOBAL__N__9a469cfd_6_RNN_cu_eca79a6d6kernel16gru_cell_forwardIN3c104HalfEflLi1EEEvNS_4cuda6detail10TensorInfoIT_T1_EESB_SB_SB_SB_SB_SB_SA_SA_:
        .type           _ZN2at6native38_GLOBAL__N__9a469cfd_6_RNN_cu_eca79a6d6kernel16gru_cell_forwardIN3c104HalfEflLi1EEEvNS_4cuda6detail10TensorInfoIT_T1_EESB_SB_SB_SB_SB_SB_SA_SA_,@function
        .size           _ZN2at6native38_GLOBAL__N__9a469cfd_6_RNN_cu_eca79a6d6kernel16gru_cell_forwardIN3c104HalfEflLi1EEEvNS_4cuda6detail10TensorInfoIT_T1_EESB_SB_SB_SB_SB_SB_SA_SA_,(.L_x_1354 - _ZN2at6native38_GLOBAL__N__9a469cfd_6_RNN_cu_eca79a6d6kernel16gru_cell_forwardIN3c104HalfEflLi1EEEvNS_4cuda6detail10TensorInfoIT_T1_EESB_SB_SB_SB_SB_SB_SA_SA_)
        .other          _ZN2at6native38_GLOBAL__N__9a469cfd_6_RNN_cu_eca79a6d6kernel16gru_cell_forwardIN3c104HalfEflLi1EEEvNS_4cuda6detail10TensorInfoIT_T1_EESB_SB_SB_SB_SB_SB_SA_SA_,@"STO_CUDA_ENTRY STV_DEFAULT"
_ZN2at6native38_GLOBAL__N__9a469cfd_6_RNN_cu_eca79a6d6kernel16gru_cell_forwardIN3c104HalfEflLi1EEEvNS_4cuda6detail10TensorInfoIT_T1_EESB_SB_SB_SB_SB_SB_SA_SA_:
        /* <DEDUP_REMOVED lines=32> */
[----:B------:R-:W-:Y:S01]  /*0200*/  IADD3 R7, PT, PT, R9, R5, RZ ;  /* 0x0000000509077210 */ /* 0x000fe20007ffe0ff */
[----:B----4-:R-:W-:Y:S01]  /*0210*/  IMAD R4, R4, UR4, RZ ;  /* 0x0000000404047c24 */ /* 0x010fe2000f8e02ff */
[----:B---3--:R-:W-:Y:S01]  /*0220*/  LEA R2, P1, R10, UR16, 0x1 ;  /* 0x000000100a027c11 */ /* 0x008fe2000f8208ff */
[----:B------:R-:W-:Y:S01]  /*0230*/  IMAD.IADD R5, R11, 0x1, R13 ;  /* 0x000000010b057824 */ /* 0x000fe200078e020d */
[----:B------:R-:W-:Y:S01]  /*0240*/  LEA.HI.X R7, R8, UR13, R7, 0x1, P0 ;  /* 0x0000000d08077c11 */ /* 0x000fe200080f0c07 */
[----:B------:R-:W3:Y:S03]  /*0250*/  LDCU.64 UR38, c[0x0][0xad0] ;  /* 0x00015a00ff2677ac */ /* 0x000ee60008000a00 */
        /* <DEDUP_REMOVED lines=13> */
.L_x_345:
[----:B0-----:R-:W-:Y:S01]  /*0330*/  MOV R22, UR42 ;  /* 0x0000002a00167c02 */ /* 0x001fe20008000f00 */
[----:B------:R-:W-:Y:S03]  /*0340*/  BSSY.RECONVERGENT B1, `(.L_x_342) ;  /* 0x000002a000017945 */ /* 0x000fe60003800200 */
        /* <DEDUP_REMOVED lines=10> */
[----:B0-----:R-:W-:Y:S01]  /*03f0*/  MOV R10, RZ ;  /* 0x000000ff000a7202 */ /* 0x001fe20000000f00 */
[----:B-1----:R-:W-:-:S05]  /*0400*/  IMAD R12, R11, R9, RZ ;  /* 0x000000090b0c7224 */ /* 0x002fca00078e02ff */
[----:B------:R-:W-:-:S05]  /*0410*/  IADD3 R13, PT, PT, -R12, RZ, RZ ;  /* 0x000000ff0c0d7210 */ /* 0x000fca0007ffe1ff */
[----:B------:R-:W-:-:S06]  /*0420*/  IMAD.HI.U32 R11, R11, R13, R10 ;  /* 0x0000000d0b0b7227 */ /* 0x000fcc00078e000a */
        /* <DEDUP_REMOVED lines=13> */
.L_x_343:
[----:B------:R-:W-:-:S07]  /*0500*/  MOV R8, 0x520 ;  /* 0x0000052000087802 */ /* 0x000fce0000000f00 */
[----:B---34-:R-:W-:Y:S05]  /*0510*/  CALL.REL.NOINC `($__internal_11_$__cuda_sm20_div_s64) ;  /* 0x0000001c00147944 */ /* 0x018fea0003c00000 */
[----:B------:R-:W-:Y:S01]  /*0520*/  IADD3 R8, P0, PT, RZ, -R12, RZ ;  /* 0x8000000cff087210 */ /* 0x000fe20007f1e0ff */
[----:B------:R-:W-:Y:S01]  /*0530*/  IMAD.U32 R9, RZ, RZ, UR44 ;  /* 0x0000002cff097e24 */ /* 0x000fe2000f8e00ff */
[----:B------:R-:W-:Y:S01]  /*0540*/  MOV R22, UR45 ;  /* 0x0000002d00167c02 */ /* 0x000fe20008000f00 */
[----:B------:R-:W-:Y:S01]  /*0550*/  IMAD.MOV.U32 R11, RZ, RZ, R3 ;  /* 0x000000ffff0b7224 */ /* 0x000fe200078e0003 */
[----:B------:R-:W-:-:S05]  /*0560*/  IADD3.X R10, PT, PT, RZ, ~R13, RZ, P0, !PT ;  /* 0x8000000dff0a7210 */ /* 0x000fca00007fe4ff */
[----:B------:R-:W-:Y:S01]  /*0570*/  IMAD R15, R10, R9, RZ ;  /* 0x000000090a0f7224 */ /* 0x000fe200078e02ff */
[----:B------:R-:W-:-:S03]  /*0580*/  MOV R10, R6 ;  /* 0x00000006000a7202 */ /* 0x000fc60000000f00 */
[C---:B------:R-:W-:Y:S02]  /*0590*/  IMAD R15, R8.reuse, R22, R15 ;  /* 0x00000016080f7224 */ /* 0x040fe400078e020f */
[----:B------:R-:W-:Y:S01]  /*05a0*/  IMAD.WIDE.U32 R24, R8, R9, R10 ;  /* 0x0000000908187225 */ /* 0x000fe200078e000a */
[----:B------:R-:W-:Y:S02]  /*05b0*/  MOV R10, R12 ;  /* 0x0000000c000a7202 */ /* 0x000fe40000000f00 */
[----:B------:R-:W-:Y:S02]  /*05c0*/  MOV R11, R13 ;  /* 0x0000000d000b7202 */ /* 0x000fe40000000f00 */
[----:B------:R-:W-:-:S07]  /*05d0*/  IADD3 R23, PT, PT, R25, R15, RZ ;  /* 0x0000000f19177210 */ /* 0x000fce0007ffe0ff */
.L_x_344:
[----:B---34-:R-:W-:Y:S05]  /*05e0*/  BSYNC.RECONVERGENT B1 ;  /* 0x0000000000017941 */ /* 0x018fea0003800200 */
.L_x_342:
        /* <DEDUP_REMOVED lines=12> */
[----:B------:R-:W-:-:S03]  /*06b0*/  IMAD.WIDE.U32 R10, R14, UR18, RZ ;  /* 0x000000120e0a7c25 */ /* 0x000fc6000f8e00ff */
[----:B------:R-:W-:Y:S01]  /*06c0*/  IADD3 R17, PT, PT, R19, R17, RZ ;  /* 0x0000001113117210 */ /* 0x000fe20007ffe0ff */
[----:B------:R-:W-:Y:S02]  /*06d0*/  IMAD R21, R15, UR18, RZ ;  /* 0x000000120f157c24 */ /* 0x000fe4000f8e02ff */
[----:B------:R-:W-:Y:S01]  /*06e0*/  IMAD R25, R23, UR28, RZ ;  /* 0x0000001c17197c24 */ /* 0x000fe2000f8e02ff */
[----:B------:R-:W-:Y:S01]  /*06f0*/  LEA.HI.X R17, R18, UR35, R17, 0x1, P0 ;  /* 0x0000002312117c11 */ /* 0x000fe200080f0c11 */
[----:B------:R-:W-:Y:S01]  /*0700*/  IMAD R21, R14, UR19, R21 ;  /* 0x000000130e157c24 */ /* 0x000fe2000f8e0215 */
[----:B------:R-:W-:Y:S01]  /*0710*/  LEA R20, P0, R10, UR20, 0x1 ;  /* 0x000000140a147c11 */ /* 0x000fe2000f8008ff */
[C---:B------:R-:W-:Y:S02]  /*0720*/  IMAD R25, R24.reuse, UR29, R25 ;  /* 0x0000001d18197c24 */ /* 0x040fe4000f8e0219 */
[----:B------:R-:W-:Y:S02]  /*0730*/  IMAD.IADD R11, R11, 0x1, R21 ;  /* 0x000000010b0b7824 */ /* 0x000fe400078e0215 */
[----:B------:R-:W-:-:S03]  /*0740*/  IMAD.WIDE.U32 R18, R24, UR28, RZ ;  /* 0x0000001c18127c25 */ /* 0x000fc6000f8e00ff */
        /* <DEDUP_REMOVED lines=8> */
[----:B------:R-:W3:Y:S01]  /*07d0*/  LDG.E.U16 R10, desc[UR8][R10.64] ;  /* 0x000000080a0a7981 */ /* 0x000ee2000c1e1500 */
[----:B------:R-:W-:Y:S02]  /*07e0*/  IADD3 R19, PT, PT, R19, R25, RZ ;  /* 0x0000001913137210 */ /* 0x000fe40007ffe0ff */
[C---:B------:R-:W-:Y:S01]  /*07f0*/  LEA R26, P0, R18.reuse, UR24, 0x1 ;  /* 0x00000018121a7c11 */ /* 0x040fe2000f8008ff */
[----:B------:R0:W4:Y:S03]  /*0800*/  LDG.E.U16 R25, desc[UR8][R16.64] ;  /* 0x0000000810197981 */ /* 0x000126000c1e1500 */
[----:B------:R-:W-:-:S05]  /*0810*/  LEA.HI.X R27, R18, UR25, R19, 0x1, P0 ;  /* 0x00000019121b7c11 */ /* 0x000fca00080f0c13 */
[----:B------:R1:W5:Y:S01]  /*0820*/  LDG.E.U16 R26, desc[UR8][R26.64] ;  /* 0x000000081a1a7981 */ /* 0x000362000c1e1500 */
[----:B0-----:R-:W-:-:S04]  /*0830*/  IADD3 R16, P0, PT, R14, R9, RZ ;  /* 0x000000090e107210 */ /* 0x001fc80007f1e0ff */
[----:B------:R-:W-:Y:S01]  /*0840*/  IADD3.X R19, PT, PT, R15, R22, RZ, P0, !PT ;  /* 0x000000160f137210 */ /* 0x000fe200007fe4ff */
[----:B------:R-:W-:-:S04]  /*0850*/  IMAD.WIDE.U32 R14, R16, UR18, RZ ;  /* 0x00000012100e7c25 */ /* 0x000fc8000f8e00ff */
[----:B------:R-:W-:-:S04]  /*0860*/  IMAD R29, R19, UR18, RZ ;  /* 0x00000012131d7c24 */ /* 0x000fc8000f8e02ff */
[----:B------:R-:W-:Y:S01]  /*0870*/  IMAD R29, R16, UR19, R29 ;  /* 0x00000013101d7c24 */ /* 0x000fe2000f8e021d */
[----:B------:R-:W-:-:S03]  /*0880*/  LEA R28, P0, R14, UR20, 0x1 ;  /* 0x000000140e1c7c11 */ /* 0x000fc6000f8008ff */
[----:B------:R-:W-:Y:S02]  /*0890*/  IMAD.IADD R15, R15, 0x1, R29 ;  /* 0x000000010f0f7824 */ /* 0x000fe400078e021d */
[----:B------:R-:W-:-:S03]  /*08a0*/  IMAD R21, R19, UR22, RZ ;  /* 0x0000001613157c24 */ /* 0x000fc6000f8e02ff */
[----:B------:R-:W-:Y:S02]  /*08b0*/  LEA.HI.X R29, R14, UR21, R15, 0x1, P0 ;  /* 0x000000150e1d7c11 */ /* 0x000fe400080f0c0f */
[C---:B------:R-:W-:Y:S01]  /*08c0*/  IADD3 R18, P0, PT, R16.reuse, R9, RZ ;  /* 0x0000000910127210 */ /* 0x040fe20007f1e0ff */
[C---:B------:R-:W-:Y:S02]  /*08d0*/  IMAD R11, R16.reuse, UR23, R21 ;  /* 0x00000017100b7c24 */ /* 0x040fe4000f8e0215 */
[----:B------:R-:W-:Y:S01]  /*08e0*/  IMAD.WIDE.U32 R14, R16, UR22, RZ ;  /* 0x00000016100e7c25 */ /* 0x000fe2000f8e00ff */
[----:B------:R-:W-:-:S04]  /*08f0*/  IADD3.X R19, PT, PT, R19, R22, RZ, P0, !PT ;  /* 0x0000001613137210 */ /* 0x000fc800007fe4ff */
[----:B------:R-:W-:Y:S01]  /*0900*/  IADD3 R11, PT, PT, R15, R11, RZ ;  /* 0x0000000b0f0b7210 */ /* 0x000fe20007ffe0ff */
[----:B------:R-:W-:Y:S01]  /*0910*/  IMAD R15, R19, UR18, RZ ;  /* 0x00000012130f7c24 */ /* 0x000fe2000f8e02ff */
[----:B------:R-:W-:Y:S01]  /*0920*/  LEA R20, P0, R14, UR24, 0x1 ;  /* 0x000000180e147c11 */ /* 0x000fe2000f8008ff */
[----:B------:R-:W-:-:S04]  /*0930*/  IMAD.WIDE.U32 R16, R18, UR18, RZ ;  /* 0x0000001212107c25 */ /* 0x000fc8000f8e00ff */
[----:B------:R-:W-:Y:S01]  /*0940*/  IMAD R15, R18, UR19, R15 ;  /* 0x00000013120f7c24 */ /* 0x000fe2000f8e020f */
[----:B------:R-:W-:Y:S01]  /*0950*/  LEA.HI.X R21, R14, UR25, R11, 0x1, P0 ;  /* 0x000000190e157c11 */ /* 0x000fe200080f0c0b */
[----:B------:R-:W-:Y:S01]  /*0960*/  IMAD R19, R19, UR22, RZ ;  /* 0x0000001613137c24 */ /* 0x000fe2000f8e02ff */
[----:B------:R-:W-:Y:S01]  /*0970*/  LEA R14, P0, R16, UR20, 0x1 ;  /* 0x00000014100e7c11 */ /* 0x000fe2000f8008ff */
[----:B------:R-:W3:Y:S01]  /*0980*/  LDG.E.U16 R11, desc[UR8][R28.64] ;  /* 0x000000081c0b7981 */ /* 0x000ee2000c1e1500 */
[----:B------:R-:W-:Y:S01]  /*0990*/  IADD3 R15, PT, PT, R17, R15, RZ ;  /* 0x0000000f110f7210 */ /* 0x000fe20007ffe0ff */
[----:B------:R-:W-:Y:S02]  /*09a0*/  IMAD R19, R18, UR23, R19 ;  /* 0x0000001712137c24 */ /* 0x000fe4000f8e0213 */
[----:B------:R5:W3:Y:S01]  /*09b0*/  LDG.E.U16 R20, desc[UR8][R20.64] ;  /* 0x0000000814147981 */ /* 0x000ae2000c1e1500 */
[----:B------:R-:W-:Y:S01]  /*09c0*/  LEA.HI.X R15, R16, UR21, R15, 0x1, P0 ;  /* 0x00000015100f7c11 */ /* 0x000fe200080f0c0f */
[----:B------:R-:W-:-:S04]  /*09d0*/  IMAD.WIDE.U32 R16, R18, UR22, RZ ;  /* 0x0000001612107c25 */ /* 0x000fc8000f8e00ff */
[----:B------:R-:W-:Y:S01]  /*09e0*/  IMAD.IADD R17, R17, 0x1, R19 ;  /* 0x0000000111117824 */ /* 0x000fe200078e0213 */
[C---:B------:R-:W-:Y:S01]  /*09f0*/  LEA R18, P0, R16.reuse, UR24, 0x1 ;  /* 0x0000001810127c11 */ /* 0x040fe2000f8008ff */
[----:B------:R0:W3:Y:S03]  /*0a00*/  LDG.E.U16 R28, desc[UR8][R14.64] ;  /* 0x000000080e1c7981 */ /* 0x0000e6000c1e1500 */
[----:B------:R-:W-:Y:S02]  /*0a10*/  LEA.HI.X R19, R16, UR25, R17, 0x1, P0 ;  /* 0x0000001910137c11 */ /* 0x000fe400080f0c11 */
[----:B------:R-:W-:-:S03]  /*0a20*/  IADD3 R16, P0, PT, R24, R9, RZ ;  /* 0x0000000918107210 */ /* 0x000fc60007f1e0ff */
[----:B------:R-:W3:Y:S01]  /*0a30*/  LDG.E.U16 R18, desc[UR8][R18.64] ;  /* 0x0000000812127981 */ /* 0x000ee2000c1e1500 */
[----:B------:R-:W-:-:S05]  /*0a40*/  IADD3.X R17, PT, PT, R23, R22, RZ, P0, !PT ;  /* 0x0000001617117210 */ /* 0x000fca00007fe4ff */
[----:B-1----:R-:W-:Y:S02]  /*0a50*/  IMAD R27, R17, UR26, RZ ;  /* 0x0000001a111b7c24 */ /* 0x002fe4000f8e02ff */
[----:B--2---:R-:W-:Y:S02]  /*0a60*/  HADD2.F32 R8, -RZ, R8.H0_H0 ;  /* 0x20000008ff087230 */ /* 0x004fe40000004100 */
[----:B-----5:R-:W-:-:S05]  /*0a70*/  HADD2.F32 R21, -RZ, R26.H0_H0 ;  /* 0x2000001aff157230 */ /* 0x020fca0000004100 */
[----:B------:R-:W-:Y:S01]  /*0a80*/  FADD.FTZ R8, R8, R21 ;  /* 0x0000001508087221 */ /* 0x000fe20000010000 */
[C---:B------:R-:W-:Y:S02]  /*0a90*/  IMAD R21, R16.reuse, UR27, R27 ;  /* 0x0000001b10157c24 */ /* 0x040fe4000f8e021b */
[----:B------:R-:W-:-:S05]  /*0aa0*/  IMAD.WIDE.U32 R26, R16, UR26, RZ ;  /* 0x0000001a101a7c25 */ /* 0x000fca000f8e00ff */
[----:B0-----:R-:W-:Y:S02]  /*0ab0*/  IADD3 R15, PT, PT, R27, R21, RZ ;  /* 0x000000151b0f7210 */ /* 0x001fe40007ffe0ff */
[C---:B------:R-:W-:Y:S01]  /*0ac0*/  LEA R14, P0, R26.reuse, UR34, 0x1 ;  /* 0x000000221a0e7c11 */ /* 0x040fe2000f8008ff */
[----:B----4-:R-:W-:Y:S02]  /*0ad0*/  HADD2.F32 R25, -RZ, R25.H0_H0 ;  /* 0x20000019ff197230 */ /* 0x010fe40000004100 */
[----:B------:R-:W-:Y:S01]  /*0ae0*/  IMAD R21, R17, UR28, RZ ;  /* 0x0000001c11157c24 */ /* 0x000fe2000f8e02ff */
[----:B------:R-:W-:Y:S02]  /*0af0*/  LEA.HI.X R15, R26, UR35, R15, 0x1, P0 ;  /* 0x000000231a0f7c11 */ /* 0x000fe400080f0c0f */
[----:B------:R-:W-:Y:S01]  /*0b00*/  FADD.FTZ R8, R8, R25 ;  /* 0x0000001908087221 */ /* 0x000fe20000010000 */
[----:B------:R-:W-:Y:S02]  /*0b10*/  IMAD R25, R16, UR29, R21 ;  /* 0x0000001d10197c24 */ /* 0x000fe4000f8e0215 */
[----:B------:R0:W2:Y:S01]  /*0b20*/  LDG.E.U16 R19, desc[UR8][R14.64] ;  /* 0x000000080e137981 */ /* 0x0000a2000c1e1500 */
[----:B---3--:R-:W-:-:S05]  /*0b30*/  HADD2.F32 R21, -RZ, R10.H0_H0 ;  /* 0x2000000aff157230 */ /* 0x008fca0000004100 */
[----:B------:R-:W-:Y:S01]  /*0b40*/  FADD.FTZ R8, R8, R21 ;  /* 0x0000001508087221 */ /* 0x000fe20000010000 */
[----:B0-----:R-:W-:-:S05]  /*0b50*/  IMAD.WIDE.U32 R14, R16, UR28, RZ ;  /* 0x0000001c100e7c25 */ /* 0x001fca000f8e00ff */
[----:B------:R-:W-:Y:S02]  /*0b60*/  IADD3 R21, PT, PT, R15, R25, RZ ;  /* 0x000000190f157210 */ /* 0x000fe40007ffe0ff */
[----:B------:R-:W-:-:S04]  /*0b70*/  LEA R26, P0, R14, UR10, 0x1 ;  /* 0x0000000a0e1a7c11 */ /* 0x000fc8000f8008ff */
[----:B------:R-:W-:-:S05]  /*0b80*/  LEA.HI.X R27, R14, UR11, R21, 0x1, P0 ;  /* 0x0000000b0e1b7c11 */ /* 0x000fca00080f0c15 */
[----:B------:R-:W3:Y:S01]  /*0b90*/  LDG.E.U16 R26, desc[UR8][R26.64] ;  /* 0x000000081a1a7981 */ /* 0x000ee2000c1e1500 */
[----:B------:R-:W-:Y:S01]  /*0ba0*/  IADD3 R21, P0, PT, R16, R9, RZ ;  /* 0x0000000910157210 */ /* 0x000fe20007f1e0ff */
[----:B------:R-:W-:Y:S02]  /*0bb0*/  HADD2.F32 R10, -RZ, R20.H0_H0 ;  /* 0x20000014ff0a7230 */ /* 0x000fe40000004100 */
[----:B------:R-:W-:Y:S02]  /*0bc0*/  HADD2.F32 R11, -RZ, R11.H0_H0 ;  /* 0x2000000bff0b7230 */ /* 0x000fe40000004100 */
[----:B------:R-:W-:-:S03]  /*0bd0*/  IMAD.X R20, R17, 0x1, R22, P0 ;  /* 0x0000000111147824 */ /* 0x000fc600000e0616 */
[----:B------:R-:W-:Y:S01]  /*0be0*/  FADD.FTZ R10, R11, R10 ;  /* 0x0000000a0b0a7221 */ /* 0x000fe20000010000 */
[----:B------:R-:W-:-:S04]  /*0bf0*/  IMAD R14, R20, UR26, RZ ;  /* 0x0000001a140e7c24 */ /* 0x000fc8000f8e02ff */
[C---:B------:R-:W-:Y:S02]  /*0c00*/  IMAD R11, R21.reuse, UR27, R14 ;  /* 0x0000001b150b7c24 */ /* 0x040fe4000f8e020e */
[----:B------:R-:W-:-:S04]  /*0c10*/  IMAD.WIDE.U32 R14, R21, UR26, RZ ;  /* 0x0000001a150e7c25 */ /* 0x000fc8000f8e00ff */
[----:B------:R-:W-:Y:S01]  /*0c20*/  IMAD R20, R20, UR28, RZ ;  /* 0x0000001c14147c24 */ /* 0x000fe2000f8e02ff */
[----:B------:R-:W-:-:S03]  /*0c30*/  IADD3 R11, PT, PT, R15, R11, RZ ;  /* 0x0000000b0f0b7210 */ /* 0x000fc60007ffe0ff */
[C---:B------:R-:W-:Y:S02]  /*0c40*/  IMAD R15, R21.reuse, UR29, R20 ;  /* 0x0000001d150f7c24 */ /* 0x040fe4000f8e0214 */
[----:B------:R-:W-:-:S05]  /*0c50*/  IMAD.WIDE.U32 R20, R21, UR28, RZ ;  /* 0x0000001c15147c25 */ /* 0x000fca000f8e00ff */
[----:B------:R-:W-:Y:S01]  /*0c60*/  IADD3 R15, PT, PT, R21, R15, RZ ;  /* 0x0000000f150f7210 */ /* 0x000fe20007ffe0ff */
[----:B--2---:R-:W-:-:S05]  /*0c70*/  HADD2.F32 R19, -RZ, R19.H0_H0 ;  /* 0x20000013ff137230 */ /* 0x004fca0000004100 */
[----:B------:R-:W-:Y:S01]  /*0c80*/  FADD.FTZ R19, R10, R19 ;  /* 0x000000130a137221 */ /* 0x000fe20000010000 */
[----:B---3--:R-:W-:-:S05]  /*0c90*/  HADD2.F32 R10, -RZ, R26.H0_H0 ;  /* 0x2000001aff0a7230 */ /* 0x008fca0000004100 */
[----:B------:R-:W-:Y:S01]  /*0ca0*/  FADD.FTZ R19, R19, R10 ;  /* 0x0000000a13137221 */ /* 0x000fe20000010000 */
[----:B------:R-:W-:-:S04]  /*0cb0*/  LEA R10, P0, R14, UR34, 0x1 ;  /* 0x000000220e0a7c11 */ /* 0x000fc8000f8008ff */
[----:B------:R-:W-:Y:S02]  /*0cc0*/  LEA.HI.X R11, R14, UR35, R11, 0x1, P0 ;  /* 0x000000230e0b7c11 */ /* 0x000fe400080f0c0b */
[----:B------:R-:W-:-:S03]  /*0cd0*/  LEA R14, P0, R20, UR10, 0x1 ;  /* 0x0000000a140e7c11 */ /* 0x000fc6000f8008ff */
[----:B------:R0:W2:Y:S01]  /*0ce0*/  LDG.E.U16 R21, desc[UR8][R10.64] ;  /* 0x000000080a157981 */ /* 0x0000a2000c1e1500 */
[----:B------:R-:W-:-:S05]  /*0cf0*/  LEA.HI.X R15, R20, UR11, R15, 0x1, P0 ;  /* 0x0000000b140f7c11 */ /* 0x000fca00080f0c0f */
[----:B------:R-:W3:Y:S01]  /*0d00*/  LDG.E.U16 R14, desc[UR8][R14.64] ;  /* 0x000000080e0e7981 */ /* 0x000ee2000c1e1500 */
[----:B0-----:R-:W-:Y:S01]  /*0d10*/  MOV R10, R2 ;  /* 0x00000002000a7202 */ /* 0x001fe20000000f00 */
[----:B------:R-:W-:-:S05]  /*0d20*/  IMAD.MOV.U32 R11, RZ, RZ, R5 ;  /* 0x000000ffff0b7224 */ /* 0x000fca00078e0005 */
[----:B------:R0:W4:Y:S01]  /*0d30*/  LDG.E.U16 R20, desc[UR8][R10.64] ;  /* 0x000000080a147981 */ /* 0x000122000c1e1500 */
[----:B------:R-:W-:-:S06]  /*0d40*/  FMUL.FTZ R25, R8, -1.4426950216293334961 ;  /* 0xbfb8aa3b08197820 */ /* 0x000fcc0000410000 */
[----:B------:R-:W1:Y:S01]  /*0d50*/  MUFU.EX2 R25, R25 ;  /* 0x0000001900197308 */ /* 0x000e620000000800 */
[----:B------:R-:W-:Y:S02]  /*0d60*/  HADD2.F32 R28, -RZ, R28.H0_H0 ;  /* 0x2000001cff1c7230 */ /* 0x000fe40000004100 */
[----:B-1----:R-:W-:-:S06]  /*0d70*/  FADD.FTZ R8, R25, 1 ;  /* 0x3f80000019087421 */ /* 0x002fcc0000010000 */
[----:B------:R-:W1:Y:S01]  /*0d80*/  MUFU.RCP R8, R8 ;  /* 0x0000000800087308 */ /* 0x000e620000001000 */
[----:B------:R-:W-:Y:S01]  /*0d90*/  MOV R25, R23 ;  /* 0x0000001700197202 */ /* 0x000fe20000000f00 */
[----:B------:R-:W-:Y:S02]  /*0da0*/  IMAD R23, R13, 0x5, RZ ;  /* 0x000000050d177824 */ /* 0x000fe400078e02ff */
[----:B0-----:R-:W-:-:S04]  /*0db0*/  IMAD.WIDE.U32 R10, R12, 0x5, R24 ;  /* 0x000000050c0a7825 */ /* 0x001fc800078e0018 */
[----:B------:R-:W-:Y:S01]  /*0dc0*/  IMAD.WIDE.U32 R12, R12, 0x5, R16 ;  /* 0x000000050c0c7825 */ /* 0x000fe200078e0010 */
[----:B------:R-:W-:-:S04]  /*0dd0*/  IADD3 R11, PT, PT, R11, R23, RZ ;  /* 0x000000170b0b7210 */ /* 0x000fc80007ffe0ff */
[----:B------:R-:W-:Y:S01]  /*0de0*/  IADD3 R23, PT, PT, R23, R13, RZ ;  /* 0x0000000d17177210 */ /* 0x000fe20007ffe0ff */
[----:B------:R-:W-:-:S04]  /*0df0*/  IMAD R11, R11, UR30, RZ ;  /* 0x0000001e0b0b7c24 */ /* 0x000fc8000f8e02ff */
[----:B------:R-:W-:Y:S01]  /*0e00*/  IMAD R13, R23, UR30, RZ ;  /* 0x0000001e170d7c24 */ /* 0x000fe2000f8e02ff */
[----:B------:R-:W-:Y:S01]  /*0e10*/  IADD3 R24, P1, PT, R12, R9, RZ ;  /* 0x000000090c187210 */ /* 0x000fe20007f3e0ff */
[----:B------:R-:W-:Y:S02]  /*0e20*/  IMAD R15, R10, UR31, R11 ;  /* 0x0000001f0a0f7c24 */ /* 0x000fe4000f8e020b */
[----:B------:R-:W-:Y:S02]  /*0e30*/  IMAD R25, R12, UR31, R13 ;  /* 0x0000001f0c197c24 */ /* 0x000fe4000f8e020d */
[----:B------:R-:W-:-:S04]  /*0e40*/  IMAD.WIDE.U32 R10, R10, UR30, RZ ;  /* 0x0000001e0a0a7c25 */ /* 0x000fc8000f8e00ff */
[----:B------:R-:W-:Y:S01]  /*0e50*/  IMAD.WIDE.U32 R12, R12, UR30, RZ ;  /* 0x0000001e0c0c7c25 */ /* 0x000fe2000f8e00ff */
[----:B------:R-:W-:-:S03]  /*0e60*/  IADD3 R15, PT, PT, R11, R15, RZ ;  /* 0x0000000f0b0f7210 */ /* 0x000fc60007ffe0ff */
[----:B------:R-:W-:Y:S01]  /*0e70*/  IMAD.X R23, R23, 0x1, R22, P1 ;  /* 0x0000000117177824 */ /* 0x000fe200008e0616 */
[----:B------:R-:W-:Y:S02]  /*0e80*/  IADD3 R13, PT, PT, R13, R25, RZ ;  /* 0x000000190d0d7210 */ /* 0x000fe40007ffe0ff */
[----:B------:R-:W-:Y:S01]  /*0e90*/  LEA R16, P1, R12, UR32, 0x1 ;  /* 0x000000200c107c11 */ /* 0x000fe2000f8208ff */
[----:B------:R-:W-:-:S04]  /*0ea0*/  IMAD R25, R23, UR30, RZ ;  /* 0x0000001e17197c24 */ /* 0x000fc8000f8e02ff */
[----:B------:R-:W-:Y:S02]  /*0eb0*/  IMAD R25, R24, UR31, R25 ;  /* 0x0000001f18197c24 */ /* 0x000fe4000f8e0219 */
[----:B--2---:R-:W-:Y:S02]  /*0ec0*/  HADD2.F32 R27, -RZ, R21.H0_H0 ;  /* 0x20000015ff1b7230 */ /* 0x004fe40000004100 */
[----:B------:R-:W-:Y:S01]  /*0ed0*/  FMUL.FTZ R21, R19, -1.4426950216293334961 ;  /* 0xbfb8aa3b13157820 */ /* 0x000fe20000410000 */
[----:B---3--:R-:W-:-:S03]  /*0ee0*/  HADD2.F32 R26, -RZ, R14.H0_H0 ;  /* 0x2000000eff1a7230 */ /* 0x008fc60000004100 */
[----:B------:R-:W0:Y:S01]  /*0ef0*/  MUFU.EX2 R14, R21 ;  /* 0x00000015000e7308 */ /* 0x000e220000000800 */
[----:B------:R-:W-:Y:S02]  /*0f00*/  HADD2.F32 R19, -RZ, R18.H0_H0 ;  /* 0x20000012ff137230 */ /* 0x000fe40000004100 */
[----:B------:R-:W-:-:S03]  /*0f10*/  FADD.FTZ R18, R28, R27 ;  /* 0x0000001b1c127221 */ /* 0x000fc60000010000 */
[----:B------:R-:W-:-:S04]  /*0f20*/  FADD.FTZ R19, R19, R26 ;  /* 0x0000001a13137221 */ /* 0x000fc80000010000 */
[----:B-1----:R-:W-:Y:S01]  /*0f30*/  FFMA.FTZ R18, R19, R8, R18 ;  /* 0x0000000813127223 */ /* 0x002fe20000010012 */
[----:B0-----:R-:W-:-:S05]  /*0f40*/  FADD.FTZ R21, R14, 1 ;  /* 0x3f8000000e157421 */ /* 0x001fca0000010000 */
[----:B------:R-:W0:Y:S08]  /*0f50*/  MUFU.TANH R18, R18 ;  /* 0x0000001200127308 */ /* 0x000e300000002400 */
[----:B------:R-:W1:Y:S01]  /*0f60*/  MUFU.RCP R21, R21 ;  /* 0x0000001500157308 */ /* 0x000e620000001000 */
[----:B----4-:R-:W-:Y:S01]  /*0f70*/  HADD2.F32 R17, -RZ, R20.H0_H0 ;  /* 0x20000014ff117230 */ /* 0x010fe20000004100 */
[----:B------:R-:W-:Y:S01]  /*0f80*/  LEA R14, P0, R10, UR32, 0x1 ;  /* 0x000000200a0e7c11 */ /* 0x000fe2000f8008ff */
[----:B------:R-:W-:-:S03]  /*0f90*/  FADD.FTZ R8, R8, -RZ ;  /* 0x800000ff08087221 */ /* 0x000fc60000010000 */
[----:B0-----:R-:W-:Y:S01]  /*0fa0*/  FADD.FTZ R11, -R18, R17 ;  /* 0x00000011120b7221 */ /* 0x001fe20000010100 */
[----:B------:R-:W-:Y:S02]  /*0fb0*/  LEA.HI.X R17, R12, UR33, R13, 0x1, P1 ;  /* 0x000000210c117c11 */ /* 0x000fe400088f0c0d */
[----:B------:R-:W-:Y:S02]  /*0fc0*/  LEA.HI.X R15, R10, UR33, R15, 0x1, P0 ;  /* 0x000000210a0f7c11 */ /* 0x000fe400080f0c0f */
[C---:B------:R-:W-:Y:S01]  /*0fd0*/  IADD3 R12, P0, PT, R24.reuse, R9, RZ ;  /* 0x00000009180c7210 */ /* 0x040fe20007f1e0ff */
[----:B-1----:R-:W-:Y:S01]  /*0fe0*/  FFMA.FTZ R13, R11, R21, R18 ;  /* 0x000000150b0d7223 */ /* 0x002fe20000010012 */
[----:B------:R-:W-:Y:S02]  /*0ff0*/  IMAD.WIDE.U32 R10, R24, UR30, RZ ;  /* 0x0000001e180a7c25 */ /* 0x000fe4000f8e00ff */
[----:B------:R-:W-:Y:S02]  /*1000*/  IADD3.X R23, PT, PT, R23, R22, RZ, P0, !PT ;  /* 0x0000001617177210 */ /* 0x000fe400007fe4ff */
[----:B------:R-:W-:Y:S01]  /*1010*/  F2FP.F16.F32.PACK_AB R24, R8, R13 ;  /* 0x0000000d0818723e */ /* 0x000fe200000000ff */
[----:B------:R-:W-:Y:S01]  /*1020*/  IMAD.IADD R13, R11, 0x1, R25 ;  /* 0x000000010b0d7824 */ /* 0x000fe200078e0219 */
[----:B------:R-:W-:-:S02]  /*1030*/  LEA R8, P0, R10, UR32, 0x1 ;  /* 0x000000200a087c11 */ /* 0x000fc4000f8008ff */
[----:B------:R-:W-:Y:S02]  /*1040*/  IADD3 R11, P1, PT, R12, R9, RZ ;  /* 0x000000090c0b7210 */ /* 0x000fe40007f3e0ff */
[----:B------:R-:W-:Y:S01]  /*1050*/  LEA.HI.X R9, R10, UR33, R13, 0x1, P0 ;  /* 0x000000210a097c11 */ /* 0x000fe200080f0c0d */
[C---:B------:R-:W-:Y:S01]  /*1060*/  IMAD R13, R23.reuse, UR30, RZ ;  /* 0x0000001e170d7c24 */ /* 0x040fe2000f8e02ff */
[----:B------:R-:W-:Y:S01]  /*1070*/  IADD3.X R10, PT, PT, R23, R22, RZ, P1, !PT ;  /* 0x00000016170a7210 */ /* 0x000fe20000ffe4ff */
        /* <DEDUP_REMOVED lines=16> */
[----:B------:R-:W-:Y:S01]  /*1180*/  F2FP.F16.F32.PACK_AB R21, R18, R21 ;  /* 0x000000151215723e */ /* 0x000fe200000000ff */
[----:B------:R-:W-:Y:S01]  /*1190*/  STG.E.U16 desc[UR8][R26.64], R24 ;  /* 0x000000181a007986 */ /* 0x000fe2000c101508 */
[----:B------:R-:W-:Y:S02]  /*11a0*/  IADD3.X R3, PT, PT, RZ, R3, RZ, P0, !PT ;  /* 0x00000003ff037210 */ /* 0x000fe400007fe4ff */
[----:B------:R-:W-:Y:S01]  /*11b0*/  ISETP.GE.U32.AND P0, PT, R6, UR40, PT ;  /* 0x0000002806007c0c */ /* 0x000fe2000bf06070 */
[----:B------:R0:W-:Y:S01]  /*11c0*/  STG.E.U16 desc[UR8][R14.64], R11 ;  /* 0x0000000b0e007986 */ /* 0x0001e2000c101508 */
[----:B------:R-:W-:Y:S02]  /*11d0*/  F2FP.F16.F32.PACK_AB R19, RZ, R19 ;  /* 0x00000013ff13723e */ /* 0x000fe400000000ff */
        /* <DEDUP_REMOVED lines=16> */
.L_x_341:
[----:B------:R-:W-:Y:S05]  /*12e0*/  EXIT ;  /* 0x000000000000794d */ /* 0x000fea0003800000 */
.L_x_340:
        /* <DEDUP_REMOVED lines=14> */
[----:B------:R-:W2:Y:S02]  /*13d0*/  LDCU.64 UR28, c[0x0][0xc70] ;  /* 0x00018e00ff1c77ac */ /* 0x000ea40008000a00 */
[----:B------:R-:W-:Y:S01]  /*13e0*/  IADD3 R5, PT, PT, R9, R5, RZ ;  /* 0x0000000509057210 */ /* 0x000fe20007ffe0ff */
[----:B------:R-:W-:Y:S01]  /*13f0*/  IMAD R7, R6, UR15, R7 ;  /* 0x0000000f06077c24 */ /* 0x000fe2000f8e0207 */
[----:B---3--:R-:W-:Y:S01]  /*1400*/  LEA R2, P1, R10, UR16, 0x1 ;  /* 0x000000100a027c11 */ /* 0x008fe2000f8208ff */
[----:B------:R-:W3:Y:S02]  /*1410*/  LDCU.64 UR30, c[0x0][0xad0] ;  /* 0x00015a00ff1e77ac */ /* 0x000ee40008000a00 */
[----:B------:R-:W-:Y:S01]  /*1420*/  IMAD.IADD R9, R11, 0x1, R7 ;  /* 0x000000010b097824 */ /* 0x000fe200078e0207 */
[----:B------:R-:W-:Y:S01]  /*1430*/  LEA.HI.X R7, R8, UR13, R5, 0x1, P0 ;  /* 0x0000000d08077c11 */ /* 0x000fe200080f0c05 */
[----:B------:R-:W0:Y:S03]  /*1440*/  LDCU.64 UR32, c[0x0][0xee8] ;  /* 0x0001dd00ff2077ac */ /* 0x000e260008000a00 */
        /* <DEDUP_REMOVED lines=9> */
.L_x_350:
[----:B0-----:R-:W-:Y:S01]  /*14e0*/  MOV R18, UR34 ;  /* 0x0000002200127c02 */ /* 0x001fe20008000f00 */
[----:B------:R-:W-:Y:S03]  /*14f0*/  BSSY.RECONVERGENT B1, `(.L_x_347) ;  /* 0x000002b000017945 */ /* 0x000fe60003800200 */
[----:B------:R-:W-:-:S04]  /*1500*/  LOP3.LUT R4, R3, R18, RZ, 0xfc, !PT ;  /* 0x0000001203047212 */ /* 0x000fc800078efcff */
[----:B------:R-:W-:-:S13]  /*1510*/  ISETP.NE.U32.AND P0, PT, R4, RZ, PT ;  /* 0x000000ff0400720c */ /* 0x000fda0003f05070 */
[----:B------:R-:W-:Y:S05]  /*1520*/  @P0 BRA `(.L_x_348) ;  /* 0x0000000000600947 */ /* 0x000fea0003800000 */
[----:B------:R-:W-:Y:S01]  /*1530*/  MOV R19, UR35 ;  /* 0x0000002300137c02 */ /* 0x000fe20008000f00 */
[----:B------:R-:W-:Y:S01]  /*1540*/  HFMA2 R10, -RZ, RZ, 0, 0 ;  /* 0x00000000ff0a7431 */ /* 0x000fe200000001ff */
[----:B------:R-:W-:Y:S02]  /*1550*/  MOV R15, RZ ;  /* 0x000000ff000f7202 */ /* 0x000fe40000000f00 */
[----:B------:R-:W0:Y:S01]  /*1560*/  I2F.U32.RP R8, R19 ;  /* 0x0000001300087306 */ /* 0x000e220000209000 */
[----:B------:R-:W-:-:S07]  /*1570*/  ISETP.NE.U32.AND P2, PT, R19, RZ, PT ;  /* 0x000000ff1300720c */ /* 0x000fce0003f45070 */
[----:B0-----:R-:W0:Y:S02]  /*1580*/  MUFU.RCP R8, R8 ;  /* 0x0000000800087308 */ /* 0x001e240000001000 */
[----:B0-----:R-:W-:-:S06]  /*1590*/  IADD3 R11, PT, PT, R8, 0xffffffe, RZ ;  /* 0x0ffffffe080b7810 */ /* 0x001fcc0007ffe0ff */
[----:B------:R-:W0:Y:S02]  /*15a0*/  F2I.FTZ.U32.TRUNC.NTZ R11, R11 ;  /* 0x0000000b000b7305 */ /* 0x000e24000021f000 */
[----:B0-----:R-:W-:-:S04]  /*15b0*/  IMAD R4, R11, R19, RZ ;  /* 0x000000130b047224 */ /* 0x001fc800078e02ff */
[----:B------:R-:W-:-:S04]  /*15c0*/  IMAD.MOV R13, RZ, RZ, -R4 ;  /* 0x000000ffff0d7224 */ /* 0x000fc800078e0a04 */
[----:B------:R-:W-:-:S04]  /*15d0*/  IMAD.HI.U32 R13, R11, R13, R10 ;  /* 0x0000000d0b0d7227 */ /* 0x000fc800078e000a */
[----:B------:R-:W-:Y:S02]  /*15e0*/  IMAD.MOV.U32 R11, RZ, RZ, RZ ;  /* 0x000000ffff0b7224 */ /* 0x000fe400078e00ff */
        /* <DEDUP_REMOVED lines=12> */
.L_x_348:
[----:B------:R-:W-:-:S07]  /*16b0*/  MOV R8, 0x16d0 ;  /* 0x000016d000087802 */ /* 0x000fce0000000f00 */
[----:B---34-:R-:W-:Y:S05]  /*16c0*/  CALL.REL.NOINC `($__internal_11_$__cuda_sm20_div_s64) ;  /* 0x0000000800a87944 */ /* 0x018fea0003c00000 */
[----:B------:R-:W-:Y:S01]  /*16d0*/  IADD3 R15, P0, PT, RZ, -R12, RZ ;  /* 0x8000000cff0f7210 */ /* 0x000fe20007f1e0ff */
[----:B------:R-:W-:Y:S01]  /*16e0*/  IMAD.MOV.U32 R10, RZ, RZ, R6 ;  /* 0x000000ffff0a7224 */ /* 0x000fe200078e0006 */
[----:B------:R-:W-:Y:S02]  /*16f0*/  MOV R19, UR36 ;  /* 0x0000002400137c02 */ /* 0x000fe40008000f00 */
[----:B------:R-:W-:Y:S02]  /*1700*/  IADD3.X R4, PT, PT, RZ, ~R13, RZ, P0, !PT ;  /* 0x8000000dff047210 */ /* 0x000fe400007fe4ff */
[----:B------:R-:W-:Y:S02]  /*1710*/  MOV R11, R3 ;  /* 0x00000003000b7202 */ /* 0x000fe40000000f00 */
[----:B------:R-:W-:Y:S01]  /*1720*/  MOV R18, UR37 ;  /* 0x0000002500127c02 */ /* 0x000fe20008000f00 */
[-C--:B------:R-:W-:Y:S02]  /*1730*/  IMAD R4, R4, R19.reuse, RZ ;  /* 0x0000001304047224 */ /* 0x080fe400078e02ff */
[----:B------:R-:W-:-:S04]  /*1740*/  IMAD.WIDE.U32 R10, R15, R19, R10 ;  /* 0x000000130f0a7225 */ /* 0x000fc800078e000a */
[----:B------:R-:W-:Y:S01]  /*1750*/  IMAD R15, R15, R18, R4 ;  /* 0x000000120f0f7224 */ /* 0x000fe200078e0204 */
[----:B------:R-:W-:Y:S01]  /*1760*/  MOV R4, R10 ;  /* 0x0000000a00047202 */ /* 0x000fe20000000f00 */
[----:B------:R-:W-:-:S03]  /*1770*/  IMAD.MOV.U32 R10, RZ, RZ, R12 ;  /* 0x000000ffff0a7224 */ /* 0x000fc600078e000c */
[----:B------:R-:W-:Y:S02]  /*1780*/  IADD3 R15, PT, PT, R15, R11, RZ ;  /* 0x0000000b0f0f7210 */ /* 0x000fe40007ffe0ff */
[----:B------:R-:W-:-:S07]  /*1790*/  MOV R11, R13 ;  /* 0x0000000d000b7202 */ /* 0x000fce0000000f00 */
.L_x_349:
[----:B---34-:R-:W-:Y:S05]  /*17a0*/  BSYNC.RECONVERGENT B1 ;  /* 0x0000000000017941 */ /* 0x018fea0003800200 */
.L_x_347:
[-C--:B------:R-:W-:Y:S02]  /*17b0*/  IMAD R11, R11, R19.reuse, RZ ;  /* 0x000000130b0b7224 */ /* 0x080fe400078e02ff */
[----:B------:R-:W-:-:S04]  /*17c0*/  IMAD.WIDE.U32 R12, R10, R19, RZ ;  /* 0x000000130a0c7225 */ /* 0x000fc800078e00ff */
[----:B------:R-:W-:Y:S01]  /*17d0*/  IMAD R11, R10, R18, R11 ;  /* 0x000000120a0b7224 */ /* 0x000fe200078e020b */
[----:B------:R-:W-:-:S04]  /*17e0*/  MOV R10, R4 ;  /* 0x00000004000a7202 */ /* 0x000fc80000000f00 */
[----:B------:R-:W-:Y:S01]  /*17f0*/  IADD3 R8, PT, PT, R13, R11, RZ ;  /* 0x0000000b0d087210 */ /* 0x000fe20007ffe0ff */
[----:B------:R-:W-:Y:S02]  /*1800*/  IMAD.MOV.U32 R11, RZ, RZ, R15 ;  /* 0x000000ffff0b7224 */ /* 0x000fe400078e000f */
[----:B------:R-:W-:-:S04]  /*1810*/  IMAD.WIDE.U32 R16, R12, 0x3, R10 ;  /* 0x000000030c107825 */ /* 0x000fc800078e000a */
[----:B------:R-:W-:Y:S01]  /*1820*/  IMAD R13, R8, 0x3, RZ ;  /* 0x00000003080d7824 */ /* 0x000fe200078e02ff */
[C---:B------:R-:W-:Y:S01]  /*1830*/  IADD3 R4, P1, PT, R16.reuse, R19, RZ ;  /* 0x0000001310047210 */ /* 0x040fe20007f3e0ff */
[----:B------:R-:W-:-:S03]  /*1840*/  IMAD.WIDE.U32 R22, R16, UR18, RZ ;  /* 0x0000001210167c25 */ /* 0x000fc6000f8e00ff */
[----:B------:R-:W-:Y:S01]  /*1850*/  IADD3 R13, PT, PT, R17, R13, RZ ;  /* 0x0000000d110d7210 */ /* 0x000fe20007ffe0ff */
[----:B------:R-:W-:-:S04]  /*1860*/  IMAD.WIDE.U32 R14, R16, UR22, RZ ;  /* 0x00000016100e7c25 */ /* 0x000fc8000f8e00ff */
[C---:B------:R-:W-:Y:S01]  /*1870*/  IMAD R17, R13.reuse, UR18, RZ ;  /* 0x000000120d117c24 */ /* 0x040fe2000f8e02ff */
[----:B------:R-:W-:Y:S01]  /*1880*/  LEA R20, P2, R14, UR24, 0x1 ;  /* 0x000000180e147c11 */ /* 0x000fe2000f8408ff */
[C---:B------:R-:W-:Y:S02]  /*1890*/  IMAD R21, R13.reuse, UR22, RZ ;  /* 0x000000160d157c24 */ /* 0x040fe4000f8e02ff */
[C---:B------:R-:W-:Y:S02]  /*18a0*/  IMAD R17, R16.reuse, UR19, R17 ;  /* 0x0000001310117c24 */ /* 0x040fe4000f8e0211 */
[----:B------:R-:W-:Y:S01]  /*18b0*/  IMAD R21, R16, UR23, R21 ;  /* 0x0000001710157c24 */ /* 0x000fe2000f8e0215 */
[----:B------:R-:W-:Y:S01]  /*18c0*/  LEA R16, P0, R22, UR20, 0x1 ;  /* 0x0000001416107c11 */ /* 0x000fe2000f8008ff */
[----:B------:R-:W-:Y:S01]  /*18d0*/  IMAD.X R13, R13, 0x1, R18, P1 ;  /* 0x000000010d0d7824 */ /* 0x000fe200008e0612 */
[----:B------:R-:W-:Y:S02]  /*18e0*/  IADD3 R17, PT, PT, R23, R17, RZ ;  /* 0x0000001117117210 */ /* 0x000fe40007ffe0ff */
[----:B------:R-:W-:-:S02]  /*18f0*/  IADD3 R15, PT, PT, R15, R21, RZ ;  /* 0x000000150f0f7210 */ /* 0x000fc40007ffe0ff */
[----:B------:R-:W-:Y:S02]  /*1900*/  LEA.HI.X R17, R22, UR21, R17, 0x1, P0 ;  /* 0x0000001516117c11 */ /* 0x000fe400080f0c11 */
[----:B------:R-:W-:Y:S01]  /*1910*/  LEA.HI.X R21, R14, UR25, R15, 0x1, P2 ;  /* 0x000000190e157c11 */ /* 0x000fe200090f0c0f */
[----:B------:R-:W-:Y:S02]  /*1920*/  IMAD R15, R13, UR18, RZ ;  /* 0x000000120d0f7c24 */ /* 0x000fe4000f8e02ff */
[----:B------:R0:W2:Y:S01]  /*1930*/  LDG.E.U16 R26, desc[UR8][R16.64] ;  /* 0x00000008101a7981 */ /* 0x0000a2000c1e1500 */
[----:B------:R-:W-:-:S03]  /*1940*/  IMAD.WIDE.U32 R24, R4, UR18, RZ ;  /* 0x0000001204187c25 */ /* 0x000fc6000f8e00ff */
[----:B------:R1:W3:Y:S01]  /*1950*/  LDG.E.U16 R20, desc[UR8][R20.64] ;  /* 0x0000000814147981 */ /* 0x0002e2000c1e1500 */
[----:B------:R-:W-:Y:S01]  /*1960*/  IMAD R23, R4, UR19, R15 ;  /* 0x0000001304177c24 */ /* 0x000fe2000f8e020f */
[----:B------:R-:W-:Y:S01]  /*1970*/  LEA R22, P0, R24, UR20, 0x1 ;  /* 0x0000001418167c11 */ /* 0x000fe2000f8008ff */
[----:B------:R-:W-:Y:S02]  /*1980*/  IMAD R27, R13, UR22, RZ ;  /* 0x000000160d1b7c24 */ /* 0x000fe4000f8e02ff */
[----:B------:R-:W-:Y:S01]  /*1990*/  IMAD.WIDE.U32 R14, R4, UR22, RZ ;  /* 0x00000016040e7c25 */ /* 0x000fe2000f8e00ff */
[----:B------:R-:W-:-:S03]  /*19a0*/  IADD3 R23, PT, PT, R25, R23, RZ ;  /* 0x0000001719177210 */ /* 0x000fc60007ffe0ff */
[----:B------:R-:W-:Y:S01]  /*19b0*/  IMAD R25, R4, UR23, R27 ;  /* 0x0000001704197c24 */ /* 0x000fe2000f8e021b */
[----:B------:R-:W-:Y:S02]  /*19c0*/  LEA.HI.X R23, R24, UR21, R23, 0x1, P0 ;  /* 0x0000001518177c11 */ /* 0x000fe400080f0c17 */
[----:B0-----:R-:W-:Y:S02]  /*19d0*/  LEA R16, P0, R14, UR24, 0x1 ;  /* 0x000000180e107c11 */ /* 0x001fe4000f8008ff */
[----:B------:R-:W-:Y:S01]  /*19e0*/  IADD3 R25, PT, PT, R15, R25, RZ ;  /* 0x000000190f197210 */ /* 0x000fe20007ffe0ff */
[----:B------:R-:W4:Y:S01]  /*19f0*/  LDG.E.U16 R22, desc[UR8][R22.64] ;  /* 0x0000000816167981 */ /* 0x000f22000c1e1500 */
[----:B------:R-:W-:Y:S02]  /*1a00*/  IADD3 R4, P1, PT, R4, R19, RZ ;  /* 0x0000001304047210 */ /* 0x000fe40007f3e0ff */
[----:B------:R-:W-:Y:S02]  /*1a10*/  LEA.HI.X R17, R14, UR25, R25, 0x1, P0 ;  /* 0x000000190e117c11 */ /* 0x000fe400080f0c19 */
[----:B------:R-:W-:-:S03]  /*1a20*/  IADD3.X R13, PT, PT, R13, R18, RZ, P1, !PT ;  /* 0x000000120d0d7210 */ /* 0x000fc60000ffe4ff */
[----:B------:R-:W5:Y:S02]  /*1a30*/  LDG.E.U16 R16, desc[UR8][R16.64] ;  /* 0x0000000810107981 */ /* 0x000f64000c1e1500 */
[----:B-1----:R-:W-:Y:S02]  /*1a40*/  IMAD R21, R13, UR18, RZ ;  /* 0x000000120d157c24 */ /* 0x002fe4000f8e02ff */
[----:B------:R-:W-:-:S04]  /*1a50*/  IMAD.WIDE.U32 R14, R4, UR18, RZ ;  /* 0x00000012040e7c25 */ /* 0x000fc8000f8e00ff */
[----:B------:R-:W-:Y:S02]  /*1a60*/  IMAD R21, R4, UR19, R21 ;  /* 0x0000001304157c24 */ /* 0x000fe4000f8e0215 */
[----:B------:R-:W-:Y:S01]  /*1a70*/  IMAD R13, R13, UR22, RZ ;  /* 0x000000160d0d7c24 */ /* 0x000fe2000f8e02ff */
[----:B------:R-:W-:Y:S01]  /*1a80*/  LEA R28, P0, R14, UR20, 0x1 ;  /* 0x000000140e1c7c11 */ /* 0x000fe2000f8008ff */
[----:B------:R-:W-:Y:S02]  /*1a90*/  IMAD.IADD R15, R15, 0x1, R21 ;  /* 0x000000010f0f7824 */ /* 0x000fe400078e0215 */
[C---:B------:R-:W-:Y:S02]  /*1aa0*/  IMAD R13, R4.reuse, UR23, R13 ;  /* 0x00000017040d7c24 */ /* 0x040fe4000f8e020d */
[----:B------:R-:W-:Y:S01]  /*1ab0*/  IMAD.WIDE.U32 R24, R4, UR22, RZ ;  /* 0x0000001604187c25 */ /* 0x000fe2000f8e00ff */
[----:B------:R-:W-:Y:S02]  /*1ac0*/  LEA.HI.X R29, R14, UR21, R15, 0x1, P0 ;  /* 0x000000150e1d7c11 */ /* 0x000fe400080f0c0f */
[----:B------:R-:W-:-:S03]  /*1ad0*/  LEA R14, P0, R24, UR24, 0x1 ;  /* 0x00000018180e7c11 */ /* 0x000fc6000f8008ff */
[----:B------:R-:W5:Y:S01]  /*1ae0*/  LDG.E.U16 R28, desc[UR8][R28.64] ;  /* 0x000000081c1c7981 */ /* 0x000f62000c1e1500 */
[----:B------:R-:W-:-:S04]  /*1af0*/  IADD3 R13, PT, PT, R25, R13, RZ ;  /* 0x0000000d190d7210 */ /* 0x000fc80007ffe0ff */
[----:B------:R-:W-:-:S05]  /*1b00*/  LEA.HI.X R15, R24, UR25, R13, 0x1, P0 ;  /* 0x00000019180f7c11 */ /* 0x000fca00080f0c0d */
[----:B------:R5:W5:Y:S01]  /*1b10*/  LDG.E.U16 R14, desc[UR8][R14.64] ;  /* 0x000000080e0e7981 */ /* 0x000b62000c1e1500 */
[----:B------:R-:W-:-:S06]  /*1b20*/  MOV R4, R2 ;  /* 0x0000000200047202 */ /* 0x000fcc0000000f00 */
[----:B------:R-:W5:Y:S01]  /*1b30*/  LDG.E.U16 R4, desc[UR8][R4.64] ;  /* 0x0000000804047981 */ /* 0x000f62000c1e1500 */
[----:B------:R-:W-:-:S04]  /*1b40*/  IMAD.WIDE.U32 R10, R12, 0x5, R10 ;  /* 0x000000050c0a7825 */ /* 0x000fc800078e000a */
[----:B------:R-:W-:Y:S01]  /*1b50*/  IMAD R25, R8, 0x5, RZ ;  /* 0x0000000508197824 */ /* 0x000fe200078e02ff */
[----:B------:R-:W-:-:S04]  /*1b60*/  IADD3 R12, P0, PT, R10, R19, RZ ;  /* 0x000000130a0c7210 */ /* 0x000fc80007f1e0ff */
[----:B------:R-:W-:-:S05]  /*1b70*/  IADD3 R25, PT, PT, R11, R25, RZ ;  /* 0x000000190b197210 */ /* 0x000fca0007ffe0ff */
[C---:B------:R-:W-:Y:S02]  /*1b80*/  IMAD R11, R25.reuse, UR26, RZ ;  /* 0x0000001a190b7c24 */ /* 0x040fe4000f8e02ff */
[----:B------:R-:W-:Y:S02]  /*1b90*/  IMAD.X R25, R25, 0x1, R18, P0 ;  /* 0x0000000119197824 */ /* 0x000fe400000e0612 */
[----:B--2---:R-:W-:Y:S02]  /*1ba0*/  HADD2.F32 R26, -RZ, R26.H0_H0 ;  /* 0x2000001aff1a7230 */ /* 0x004fe40000004100 */
[----:B---3--:R-:W-:-:S05]  /*1bb0*/  HADD2.F32 R13, -RZ, R20.H0_H0 ;  /* 0x20000014ff0d7230 */ /* 0x008fca0000004100 */
[----:B------:R-:W-:-:S04]  /*1bc0*/  FADD.FTZ R13, R26, R13 ;  /* 0x0000000d1a0d7221 */ /* 0x000fc80000010000 */
[----:B------:R-:W-:-:S04]  /*1bd0*/  FADD.FTZ R13, RZ, R13 ;  /* 0x0000000dff0d7221 */ /* 0x000fc80000010000 */
[----:B------:R-:W-:-:S04]  /*1be0*/  FADD.FTZ R13, RZ, R13 ;  /* 0x0000000dff0d7221 */ /* 0x000fc80000010000 */
[----:B------:R-:W-:Y:S01]  /*1bf0*/  FMUL.FTZ R13, R13, -1.4426950216293334961 ;  /* 0xbfb8aa3b0d0d7820 */ /* 0x000fe20000410000 */
[----:B----4-:R-:W-:Y:S02]  /*1c00*/  HADD2.F32 R22, -RZ, R22.H0_H0 ;  /* 0x20000016ff167230 */ /* 0x010fe40000004100 */
[----:B-----5:R-:W-:-:S03]  /*1c10*/  HADD2.F32 R15, -RZ, R16.H0_H0 ;  /* 0x20000010ff0f7230 */ /* 0x020fc60000004100 */
[----:B------:R-:W0:Y:S02]  /*1c20*/  MUFU.EX2 R13, R13 ;  /* 0x0000000d000d7308 */ /* 0x000e240000000800 */
[----:B------:R-:W-:-:S04]  /*1c30*/  FADD.FTZ R15, R22, R15 ;  /* 0x0000000f160f7221 */ /* 0x000fc80000010000 */
[----:B------:R-:W-:-:S04]  /*1c40*/  FADD.FTZ R15, RZ, R15 ;  /* 0x0000000fff0f7221 */ /* 0x000fc80000010000 */
[----:B------:R-:W-:-:S04]  /*1c50*/  FADD.FTZ R15, RZ, R15 ;  /* 0x0000000fff0f7221 */ /* 0x000fc80000010000 */
[----:B------:R-:W-:Y:S01]  /*1c60*/  FMUL.FTZ R15, R15, -1.4426950216293334961 ;  /* 0xbfb8aa3b0f0f7820 */ /* 0x000fe20000410000 */
[----:B0-----:R-:W-:-:S03]  /*1c70*/  FADD.FTZ R21, R13, 1 ;  /* 0x3f8000000d157421 */ /* 0x001fc60000010000 */
[----:B------:R0:W1:Y:S08]  /*1c80*/  MUFU.EX2 R13, R15 ;  /* 0x0000000f000d7308 */ /* 0x0000700000000800 */
[----:B------:R-:W2:Y:S01]  /*1c90*/  MUFU.RCP R21, R21 ;  /* 0x0000001500157308 */ /* 0x000ea20000001000 */
[----:B------:R-:W-:Y:S02]  /*1ca0*/  HADD2.F32 R28, -RZ, R28.H0_H0 ;  /* 0x2000001cff1c7230 */ /* 0x000fe40000004100 */
[----:B------:R-:W-:Y:S01]  /*1cb0*/  HADD2.F32 R14, -RZ, R14.H0_H0 ;  /* 0x2000000eff0e7230 */ /* 0x000fe20000004100 */
[----:B------:R-:W-:Y:S01]  /*1cc0*/  IADD3 R20, P1, PT, R12, R19, RZ ;  /* 0x000000130c147210 */ /* 0x000fe20007f3e0ff */
[----:B0-----:R-:W-:-:S02]  /*1cd0*/  IMAD R15, R10, UR27, R11 ;  /* 0x0000001b0a0f7c24 */ /* 0x001fc4000f8e020b */
[----:B-1----:R-:W-:Y:S01]  /*1ce0*/  FADD.FTZ R23, R13, 1 ;  /* 0x3f8000000d177421 */ /* 0x002fe20000010000 */
[----:B------:R-:W-:Y:S02]  /*1cf0*/  IMAD R13, R25, UR26, RZ ;  /* 0x0000001a190d7c24 */ /* 0x000fe4000f8e02ff */
[----:B------:R-:W-:Y:S01]  /*1d00*/  FADD.FTZ R17, RZ, R28 ;  /* 0x0000001cff117221 */ /* 0x000fe20000010000 */
[----:B------:R-:W-:Y:S01]  /*1d10*/  FADD.FTZ R8, RZ, R14 ;  /* 0x0000000eff087221 */ /* 0x000fe20000010000 */
[----:B------:R-:W-:-:S04]  /*1d20*/  IMAD.WIDE.U32 R10, R10, UR26, RZ ;  /* 0x0000001a0a0a7c25 */ /* 0x000fc8000f8e00ff */
[C---:B------:R-:W-:Y:S02]  /*1d30*/  IMAD R29, R12.reuse, UR27, R13 ;  /* 0x0000001b0c1d7c24 */ /* 0x040fe4000f8e020d */
[----:B------:R-:W-:-:S04]  /*1d40*/  IMAD.WIDE.U32 R12, R12, UR26, RZ ;  /* 0x0000001a0c0c7c25 */ /* 0x000fc8000f8e00ff */
[----:B--2---:R-:W-:Y:S01]  /*1d50*/  FFMA.FTZ R17, R8, R21, R17 ;  /* 0x0000001508117223 */ /* 0x004fe20000010011 */
[----:B------:R-:W-:Y:S02]  /*1d60*/  LEA R16, P0, R10, UR10, 0x1 ;  /* 0x0000000a0a107c11 */ /* 0x000fe4000f8008ff */
[----:B------:R-:W-:Y:S02]  /*1d70*/  IADD3.X R25, PT, PT, R25, R18, RZ, P1, !PT ;  /* 0x0000001219197210 */ /* 0x000fe40000ffe4ff */
[----:B------:R-:W-:Y:S01]  /*1d80*/  IADD3 R15, PT, PT, R11, R15, RZ ;  /* 0x0000000f0b0f7210 */ /* 0x000fe20007ffe0ff */
[----:B------:R0:W1:Y:S01]  /*1d90*/  MUFU.TANH R22, R17 ;  /* 0x0000001100167308 */ /* 0x0000620000002400 */
[----:B------:R-:W-:Y:S02]  /*1da0*/  IADD3 R11, PT, PT, R13, R29, RZ ;  /* 0x0000001d0d0b7210 */ /* 0x000fe40007ffe0ff */
[----:B------:R-:W-:Y:S02]  /*1db0*/  LEA R14, P1, R12, UR10, 0x1 ;  /* 0x0000000a0c0e7c11 */ /* 0x000fe4000f8208ff */
[----:B0-----:R-:W-:-:S03]  /*1dc0*/  LEA.HI.X R17, R10, UR11, R15, 0x1, P0 ;  /* 0x0000000b0a117c11 */ /* 0x001fc600080f0c0f */
[----:B------:R-:W0:Y:S01]  /*1dd0*/  MUFU.RCP R23, R23 ;  /* 0x0000001700177308 */ /* 0x000e220000001000 */
[----:B------:R-:W-:Y:S02]  /*1de0*/  LEA.HI.X R15, R12, UR11, R11, 0x1, P1 ;  /* 0x0000000b0c0f7c11 */ /* 0x000fe400088f0c0b */
[----:B------:R-:W-:Y:S01]  /*1df0*/  IADD3 R28, P1, PT, R20, R19, RZ ;  /* 0x00000013141c7210 */ /* 0x000fe20007f3e0ff */
[----:B------:R-:W-:-:S03]  /*1e00*/  IMAD R11, R25, UR26, RZ ;  /* 0x0000001a190b7c24 */ /* 0x000fc6000f8e02ff */
[----:B------:R-:W-:Y:S02]  /*1e10*/  IADD3 R19, P2, PT, R28, R19, RZ ;  /* 0x000000131c137210 */ /* 0x000fe40007f5e0ff */
[-C--:B------:R-:W-:Y:S01]  /*1e20*/  IADD3.X R25, PT, PT, R25, R18.reuse, RZ, P1, !PT ;  /* 0x0000001219197210 */ /* 0x080fe20000ffe4ff */
[----:B------:R-:W-:Y:S02]  /*1e30*/  HADD2.F32 R27, -RZ, R4.H0_H0 ;  /* 0x20000004ff1b7230 */ /* 0x000fe40000004100 */
[----:B------:R-:W-:Y:S01]  /*1e40*/  IMAD.WIDE.U32 R12, R20, UR26, RZ ;  /* 0x0000001a140c7c25 */ /* 0x000fe2000f8e00ff */
[----:B------:R-:W-:-:S03]  /*1e50*/  IADD3.X R18, PT, PT, R25, R18, RZ, P2, !PT ;  /* 0x0000001219127210 */ /* 0x000fc600017fe4ff */
[----:B------:R-:W-:Y:S02]  /*1e60*/  IMAD R11, R20, UR27, R11 ;  /* 0x0000001b140b7c24 */ /* 0x000fe4000f8e020b */
[----:B------:R-:W-:Y:S02]  /*1e70*/  IMAD R25, R25, UR26, RZ ;  /* 0x0000001a19197c24 */ /* 0x000fe4000f8e02ff */
[----:B------:R-:W-:Y:S01]  /*1e80*/  FADD.FTZ R24, R21, -RZ ;  /* 0x800000ff15187221 */ /* 0x000fe20000010000 */
[----:B------:R-:W-:Y:S02]  /*1e90*/  IMAD.IADD R11, R13, 0x1, R11 ;  /* 0x000000010d0b7824 */ /* 0x000fe400078e020b */
[----:B-1----:R-:W-:Y:S01]  /*1ea0*/  FADD.FTZ R27, -R22, R27 ;  /* 0x0000001b161b7221 */ /* 0x002fe20000010100 */
[----:B------:R-:W-:-:S04]  /*1eb0*/  IMAD.WIDE.U32 R20, R28, UR26, RZ ;  /* 0x0000001a1c147c25 */ /* 0x000fc8000f8e00ff */
[----:B------:R-:W-:Y:S02]  /*1ec0*/  IMAD R13, R28, UR27, R25 ;  /* 0x0000001b1c0d7c24 */ /* 0x000fe4000f8e0219 */
[----:B------:R-:W-:Y:S02]  /*1ed0*/  IMAD R18, R18, UR26, RZ ;  /* 0x0000001a12127c24 */ /* 0x000fe4000f8e02ff */
[----:B0-----:R-:W-:Y:S01]  /*1ee0*/  FFMA.FTZ R27, R27, R23, R22 ;  /* 0x000000171b1b7223 */ /* 0x001fe20000010016 */
[----:B------:R-:W-:Y:S01]  /*1ef0*/  IADD3 R13, PT, PT, R21, R13, RZ ;  /* 0x0000000d150d7210 */ /* 0x000fe20007ffe0ff */
[C---:B------:R-:W-:Y:S01]  /*1f00*/  IMAD R21, R19.reuse, UR27, R18 ;  /* 0x0000001b13157c24 */ /* 0x040fe2000f8e0212 */
[----:B------:R-:W-:Y:S01]  /*1f10*/  LEA R10, P0, R12, UR10, 0x1 ;  /* 0x0000000a0c0a7c11 */ /* 0x000fe2000f8008ff */
[----:B------:R-:W-:Y:S01]  /*1f20*/  IMAD.WIDE.U32 R18, R19, UR26, RZ ;  /* 0x0000001a13127c25 */ /* 0x000fe2000f8e00ff */
[----:B------:R-:W-:-:S03]  /*1f30*/  F2FP.F16.F32.PACK_AB R24, R24, R27 ;  /* 0x0000001b1818723e */ /* 0x000fc600000000ff */
[----:B------:R-:W-:Y:S01]  /*1f40*/  FADD.FTZ R23, R23, -RZ ;  /* 0x800000ff17177221 */ /* 0x000fe20000010000 */
[----:B------:R-:W-:Y:S01]  /*1f50*/  LEA.HI.X R11, R12, UR11, R11, 0x1, P0 ;  /* 0x0000000b0c0b7c11 */ /* 0x000fe200080f0c0b */
[----:B------:R-:W-:Y:S01]  /*1f60*/  IMAD.MOV.U32 R27, RZ, RZ, R7 ;  /* 0x000000ffff1b7224 */ /* 0x000fe200078e0007 */
[----:B------:R-:W-:Y:S02]  /*1f70*/  MOV R26, R0 ;  /* 0x00000000001a7202 */ /* 0x000fe40000000f00 */
[----:B------:R-:W-:Y:S02]  /*1f80*/  LEA R12, P0, R20, UR10, 0x1 ;  /* 0x0000000a140c7c11 */ /* 0x000fe4000f8008ff */
[----:B------:R-:W-:Y:S02]  /*1f90*/  IADD3 R21, PT, PT, R19, R21, RZ ;  /* 0x0000001513157210 */ /* 0x000fe40007ffe0ff */
[----:B------:R-:W-:Y:S02]  /*1fa0*/  PRMT R19, R24, 0x7632, R19 ;  /* 0x0000763218137816 */ /* 0x000fe40000000013 */
[----:B------:R-:W-:Y:S01]  /*1fb0*/  F2FP.F16.F32.PACK_AB R23, R22, R23 ;  /* 0x000000171617723e */ /* 0x000fe200000000ff */
[----:B------:R-:W-:Y:S01]  /*1fc0*/  STG.E.U16 desc[UR8][R26.64], R24 ;  /* 0x000000181a007986 */ /* 0x000fe2000c101508 */
[----:B------:R-:W-:-:S02]  /*1fd0*/  LEA.HI.X R13, R20, UR11, R13, 0x1, P0 ;  /* 0x0000000b140d7c11 */ /* 0x000fc400080f0c0d */
[C---:B------:R-:W-:Y:S01]  /*1fe0*/  LEA R20, P0, R18.reuse, UR10, 0x1 ;  /* 0x0000000a12147c11 */ /* 0x040fe2000f8008ff */
[----:B------:R0:W-:Y:S01]  /*1ff0*/  STG.E.U16 desc[UR8][R16.64], R19 ;  /* 0x0000001310007986 */ /* 0x0001e2000c101508 */
[----:B------:R-:W-:Y:S02]  /*2000*/  F2FP.F16.F32.PACK_AB R8, RZ, R8 ;  /* 0x00000008ff08723e */ /* 0x000fe400000000ff */
        /* <DEDUP_REMOVED lines=21> */
.L_x_346:
[----:B------:R-:W-:Y:S05]  /*2160*/  EXIT ;  /* 0x000000000000794d */ /* 0x000fea0003800000 */
        .weak           $__internal_11_$__cuda_sm20_div_s64
        .type           $__internal_11_$__cuda_sm20_div_s64,@function
        .size           $__internal_11_$__cuda_sm20_div_s64,(.L_x_1354 - $__internal_11_$__cuda_sm20_div_s64)
$__internal_11_$__cuda_sm20_div_s64:
        /* <DEDUP_REMOVED lines=42> */
[----:B------:R-:W-:Y:S02]  /*2410*/  HFMA2 R11, -RZ, RZ, 0, 0 ;  /* 0x00000000ff0b7431 */ /* 0x000fe400000001ff */
[-C--:B------:R-:W-:Y:S02]  /*2420*/  IMAD R17, R14, R15.reuse, RZ ;  /* 0x0000000f0e117224 */ /* 0x080fe400078e02ff */
[----:B------:R-:W-:-:S04]  /*2430*/  IMAD.WIDE.U32 R10, R12, R15, R10 ;  /* 0x0000000f0c0a7225 */ /* 0x000fc800078e000a */
[----:B------:R-:W-:-:S04]  /*2440*/  IMAD.HI.U32 R12, R14, R15, RZ ;  /* 0x0000000f0e0c7227 */ /* 0x000fc800078e00ff */
[----:B------:R-:W-:-:S04]  /*2450*/  IMAD.HI.U32 R10, P0, R14, R13, R10 ;  /* 0x0000000d0e0a7227 */ /* 0x000fc8000780000a */
[----:B------:R-:W-:Y:S01]  /*2460*/  IMAD.X R12, RZ, RZ, R12, P0 ;  /* 0x000000ffff0c7224 */ /* 0x000fe200000e060c */
[----:B------:R-:W-:-:S04]  /*2470*/  IADD3 R17, P1, PT, R17, R10, RZ ;  /* 0x0000000a11117210 */ /* 0x000fc80007f3e0ff */
[----:B------:R-:W-:Y:S01]  /*2480*/  IADD3.X R12, PT, PT, RZ, R12, RZ, P1, !PT ;  /* 0x0000000cff0c7210 */ /* 0x000fe20000ffe4ff */
[----:B------:R-:W-:-:S04]  /*2490*/  IMAD.WIDE.U32 R10, R17, UR4, RZ ;  /* 0x00000004110a7c25 */ /* 0x000fc8000f8e00ff */
[----:B------:R-:W-:Y:S01]  /*24a0*/  IMAD R11, R17, UR5, R11 ;  /* 0x00000005110b7c24 */ /* 0x000fe2000f8e020b */
[----:B------:R-:W-:-:S03]  /*24b0*/  IADD3 R16, P1, PT, -R10, R13, RZ ;  /* 0x0000000d0a107210 */ /* 0x000fc60007f3e1ff */
[----:B------:R-:W-:Y:S01]  /*24c0*/  IMAD R10, R12, UR4, R11 ;  /* 0x000000040c0a7c24 */ /* 0x000fe2000f8e020b */
[----:B------:R-:W-:-:S04]  /*24d0*/  ISETP.GE.U32.AND P0, PT, R16, UR4, PT ;  /* 0x0000000410007c0c */ /* 0x000fc8000bf06070 */
[----:B------:R-:W-:Y:S02]  /*24e0*/  IADD3.X R15, PT, PT, ~R10, R15, RZ, P1, !PT ;  /* 0x0000000f0a0f7210 */ /* 0x000fe40000ffe5ff */
[----:B------:R-:W-:Y:S02]  /*24f0*/  IADD3 R13, P1, PT, R16, -UR4, RZ ;  /* 0x80000004100d7c10 */ /* 0x000fe4000ff3e0ff */
[----:B------:R-:W-:Y:S02]  /*2500*/  ISETP.GE.U32.AND.EX P0, PT, R15, UR5, PT, P0 ;  /* 0x000000050f007c0c */ /* 0x000fe4000bf06100 */
[----:B------:R-:W-:Y:S02]  /*2510*/  IADD3 R10, P2, PT, R17, 0x1, RZ ;  /* 0x00000001110a7810 */ /* 0x000fe40007f5e0ff */
[----:B------:R-:W-:Y:S02]  /*2520*/  IADD3.X R14, PT, PT, R15, ~UR5, RZ, P1, !PT ;  /* 0x800000050f0e7c10 */ /* 0x000fe40008ffe4ff */
[----:B------:R-:W-:-:S02]  /*2530*/  SEL R13, R13, R16, P0 ;  /* 0x000000100d0d7207 */ /* 0x000fc40000000000 */
[-C--:B------:R-:W-:Y:S02]  /*2540*/  IADD3.X R11, PT, PT, RZ, R12.reuse, RZ, P2, !PT ;  /* 0x0000000cff0b7210 */ /* 0x080fe400017fe4ff */
        /* <DEDUP_REMOVED lines=14> */
[----:B------:R-:W-:Y:S01]  /*2630*/  SEL R12, R11, R12, !P1 ;  /* 0x0000000c0b0c7207 */ /* 0x000fe20004800000 */
[----:B------:R-:W-:Y:S01]  /*2640*/  HFMA2 R11, -RZ, RZ, 0, 0 ;  /* 0x00000000ff0b7431 */ /* 0x000fe200000001ff */
[----:B------:R-:W-:Y:S02]  /*2650*/  SEL R13, R10, R13, !P1 ;  /* 0x0000000d0a0d7207 */ /* 0x000fe40004800000 */
[----:B------:R-:W-:Y:S02]  /*2660*/  MOV R10, R8 ;  /* 0x00000008000a7202 */ /* 0x000fe40000000f00 */
[----:B------:R-:W-:-:S04]  /*2670*/  ISETP.NE.AND.EX P0, PT, RZ, UR7, PT, P0 ;  /* 0x00000007ff007c0c */ /* 0x000fc8000bf05300 */
[----:B------:R-:W-:Y:S02]  /*2680*/  SEL R12, R12, 0xffffffff, P0 ;  /* 0xffffffff0c0c7807 */ /* 0x000fe40000000000 */
[----:B------:R-:W-:Y:S01]  /*2690*/  SEL R13, R13, 0xffffffff, P0 ;  /* 0xffffffff0d0d7807 */ /* 0x000fe20000000000 */
[----:B------:R-:W-:Y:S06]  /*26a0*/  RET.REL.NODEC R10 `(_ZN2at6native38_GLOBAL__N__9a469cfd_6_RNN_cu_eca79a6d6kernel16gru_cell_forwardIN3c104HalfEflLi1EEEvNS_4cuda6detail10TensorInfoIT_T1_EESB_SB_SB_SB_SB_SB_SA_SA_) ;  /* 0xffffffd80a547950 */ /* 0x000fec0003c3ffff */
.L_x_351:
        /* <DEDUP_REMOVED lines=13> */
.L_x_1354:


//--------------------- .text._ZN2at6native38_GLOBAL__N__9a469cfd_6_RNN_cu_eca79a6d6kernel16gru_cell_forwardIN3c104HalfEfiLi2EEEvNS_4cuda6detail10TensorInfoIT_T1_EESB_SB_SB_SB_SB_SB_SA_SA_ --------------------------
	.section	.text._ZN2at6native38_GLOBAL__N__9a469cfd_6_RNN_cu_eca79a6d6kernel16gru_cell_forwardIN3c104HalfEfiLi2EEEvNS_4cuda6detail10TensorInfoIT_T1_EESB_SB_SB_SB_SB_SB_SA_SA_,"ax",@progbits
	.align	128
.text._ZN2at6native38_GLOBAL__N__9a469cfd_6_RNN_cu_eca79a6d6kernel16gru_cell_forwardIN3c104HalfEfiLi2EEEvNS_4cuda6detail10TensorInfoIT_T1_EESB_SB_SB_SB_SB_SB_SA_SA_:
        .type           _ZN2at6native38_GLOBAL__N__9a469cfd_6_RNN_cu_eca79a6d6kernel16gru_cell_forwardIN3c104HalfEfiLi2EEEvNS_4cuda6detail10TensorInfoIT_T1_EESB_SB_SB_SB_SB_SB_SA_SA_,@function
        .size           _ZN2at6native38_GLOBAL__N__9a469cfd_6_RNN_cu_eca79a6d6kernel16gru_cell_forwardIN3c104HalfEfiLi2EEEvNS_4cuda6detail10TensorInfoIT_T1_EESB_SB_SB_SB_SB_SB_SA_SA_,(.L_x_1356 - _ZN2at6native38_GLOBAL__N__9a469cfd_6_RNN_cu_eca79a6d6kernel16gru_cell_forwardIN3c104HalfEfiLi2EEEvNS_4cuda6detail10TensorInfoIT_T1_EESB_SB_SB_SB_SB_SB_SA_SA_)
        .other          _ZN2at6native38_GLOBAL__N__9a469cfd_6_RNN_cu_eca79a6d6kernel16gru_cell_forwardIN3c104HalfEfiLi2EEEvNS_4cuda6detail10TensorInfoIT_T1_EESB_SB_SB_SB_SB_SB_SA_SA_,@"STO_CUDA_ENTRY STV_DEFAULT"
_ZN2at6native38_GLOBAL__N__9a469cfd_6_RNN_cu_eca79a6d6kernel16gru_cell_forwardIN3c104HalfEfiLi2EEEvNS_4cuda6detail10TensorInfoIT_T1_EESB_SB_SB_SB_SB_SB_SA_SA_:
        /* <DEDUP_REMOVED lines=40> */
.L_x_355:
        /* <DEDUP_REMOVED lines=71> */
[----:B------:R-:W-:Y:S02]  /*06f0*/  ISETP.NE.AND P0, PT, R16, RZ, PT ;  /* 0x000000ff1000720c */ /* 0x000fe40003f05270 */
[----:B------:R-:W-:Y:S01]  /*0700*/  @P3 IADD3 R10, PT, PT, R10, 0x1, RZ ;  /* 0x000000010a0a3810 */ /* 0x000fe20007ffe0ff */
[----:B------:R-:W-:Y:S01]  /*0710*/  IMAD.MOV.U32 R0, RZ, RZ, R15 ;  /* 0x000000ffff007224 */ /* 0x000fe200078e000f */
[----:B------:R-:W-:Y:S02]  /*0720*/  LOP3.LUT R15, RZ, R16, RZ, 0x33, !PT ;  /* 0x00000010ff0f7212 */ /* 0x000fe400078e33ff */
[----:B------:R-:W-:Y:S01]  /*0730*/  @!P4 IADD3 R18, PT, PT, -R18, RZ, RZ ;  /* 0x000000ff1212c210 */ /* 0x000fe20007ffe1ff */
[----:B------:R-:W-:Y:S01]  /*0740*/  @!P6 IMAD.MOV R10, RZ, RZ, -R10 ;  /* 0x000000ffff0ae224 */ /* 0x000fe200078e0a0a */
        /* <DEDUP_REMOVED lines=12> */
[----:B------:R-:W-:-:S04]  /*0810*/  IMAD.HI.U32 R10, R20, R25, RZ ;  /* 0x00000019140a7227 */ /* 0x000fc800078e00ff */
[----:B------:R-:W-:Y:S01]  /*0820*/  IMAD R22, R11, UR10, RZ ;  /* 0x0000000a0b167c24 */ /* 0x000fe2000f8e02ff */
[----:B------:R-:W-:Y:S01]  /*0830*/  IADD3 R11, PT, PT, -R10, RZ, RZ ;  /* 0x000000ff0a0b7210 */ /* 0x000fe20007ffe1ff */
[----:B------:R-:W-:Y:S02]  /*0840*/  IMAD R29, R29, UR11, R18 ;  /* 0x0000000b1d1d7c24 */ /* 0x000fe4000f8e0212 */
        /* <DEDUP_REMOVED lines=11> */
[C---:B------:R-:W-:Y:S02]  /*0900*/  ISETP.GT.U32.AND P6, PT, R14.reuse, R11, PT ;  /* 0x0000000b0e00720c */ /* 0x040fe40003fc4070 */
[----:B------:R-:W-:Y:S02]  /*0910*/  ISETP.GT.U32.AND P5, PT, R14, R17, PT ;  /* 0x000000110e00720c */ /* 0x000fe40003fa4070 */
[-C--:B------:R-:W-:Y:S02]  /*0920*/  @!P2 IADD3 R25, PT, PT, R25, -R14.reuse, RZ ;  /* 0x8000000e1919a210 */ /* 0x080fe40007ffe0ff */
[----:B------:R-:W-:Y:S02]  /*0930*/  @!P2 IADD3 R10, PT, PT, R10, 0x1, RZ ;  /* 0x000000010a0aa810 */ /* 0x000fe40007ffe0ff */
[----:B------:R-:W-:-:S05]  /*0940*/  ISETP.GE.U32.AND P1, PT, R25, R14, PT ;  /* 0x0000000e1900720c */ /* 0x000fca0003f26070 */
[-C--:B------:R-:W-:Y:S01]  /*0950*/  @!P6 IADD3 R11, PT, PT, R11, -R14.reuse, RZ ;  /* 0x8000000e0b0be210 */ /* 0x080fe20007ffe0ff */
[----:B0-----:R-:W0:Y:S01]  /*0960*/  MUFU.RCP R22, R22 ;  /* 0x0000001600167308 */ /* 0x001e220000001000 */
[----:B------:R-:W-:Y:S01]  /*0970*/  @!P5 IMAD.IADD R17, R17, 0x1, -R14 ;  /* 0x000000011111d824 */ /* 0x000fe200078e0a0e */
[----:B------:R-:W-:Y:S01]  /*0980*/  @!P6 IADD3 R18, PT, PT, R18, 0x1, RZ ;  /* 0x000000011212e810 */ /* 0x000fe20007ffe0ff */
[----:B------:R-:W-:Y:S01]  /*0990*/  @!P5 VIADD R20, R20, 0x1 ;  /* 0x000000011414d836 */ /* 0x000fe20000000000 */
[----:B------:R-:W-:Y:S02]  /*09a0*/  ISETP.GE.U32.AND P4, PT, R11, R14, PT ;  /* 0x0000000e0b00720c */ /* 0x000fe40003f86070 */
[----:B------:R-:W-:Y:S02]  /*09b0*/  LOP3.LUT R11, R21, R12, RZ, 0x3c, !PT ;  /* 0x0000000c150b7212 */ /* 0x000fe400078e3cff */
[----:B------:R-:W-:Y:S02]  /*09c0*/  @P1 IADD3 R10, PT, PT, R10, 0x1, RZ ;  /* 0x000000010a0a1810 */ /* 0x000fe40007ffe0ff */
[----:B------:R-:W-:-:S02]  /*09d0*/  ISETP.GE.AND P0, PT, R11, RZ, PT ;  /* 0x000000ff0b00720c */ /* 0x000fc40003f06270 */
[----:B------:R-:W-:Y:S02]  /*09e0*/  ISETP.GE.U32.AND P3, PT, R17, R14, PT ;  /* 0x0000000e1100720c */ /* 0x000fe40003f66070 */
[----:B------:R-:W-:Y:S02]  /*09f0*/  LOP3.LUT R14, R19, R12, RZ, 0x3c, !PT ;  /* 0x0000000c130e7212 */ /* 0x000fe400078e3cff */
[----:B------:R-:W-:Y:S01]  /*0a00*/  ISETP.NE.AND P1, PT, R12, RZ, PT ;  /* 0x000000ff0c00720c */ /* 0x000fe20003f25270 */
[----:B0-----:R-:W-:Y:S01]  /*0a10*/  VIADD R24, R22, 0xffffffe ;  /* 0x0ffffffe16187836 */ /* 0x001fe20000000000 */
[----:B------:R-:W-:Y:S02]  /*0a20*/  IADD3 R22, PT, PT, -R0, RZ, RZ ;  /* 0x000000ff00167210 */ /* 0x000fe40007ffe1ff */
[----:B------:R-:W-:Y:S01]  /*0a30*/  @P4 IADD3 R18, PT, PT, R18, 0x1, RZ ;  /* 0x0000000112124810 */ /* 0x000fe20007ffe0ff */
[----:B------:R0:W1:Y:S02]  /*0a40*/  F2I.FTZ.U32.TRUNC.NTZ R11, R24 ;  /* 0x00000018000b7305 */ /* 0x000064000021f000 */
[----:B------:R-:W-:Y:S01]  /*0a50*/  @!P0 IADD3 R10, PT, PT, -R10, RZ, RZ ;  /* 0x000000ff0a0a8210 */ /* 0x000fe20007ffe1ff */
[----:B------:R-:W-:Y:S01]  /*0a60*/  IMAD R16, R16, R22, R13 ;  /* 0x0000001610107224 */ /* 0x000fe200078e020d */
[----:B------:R-:W-:Y:S01]  /*0a70*/  ISETP.GE.AND P0, PT, R14, RZ, PT ;  /* 0x000000ff0e00720c */ /* 0x000fe20003f06270 */
[----:B------:R-:W-:Y:S01]  /*0a80*/  @P3 VIADD R20, R20, 0x1 ;  /* 0x0000000114143836 */ /* 0x000fe20000000000 */
[----:B------:R-:W-:-:S02]  /*0a90*/  LOP3.LUT R22, RZ, R12, RZ, 0x33, !PT ;  /* 0x0000000cff167212 */ /* 0x000fc400078e33ff */
[----:B0-----:R-:W-:Y:S02]  /*0aa0*/  LOP3.LUT R24, R13, R12, RZ, 0x3c, !PT ;  /* 0x0000000c0d187212 */ /* 0x001fe400078e3cff */
[----:B------:R-:W-:Y:S02]  /*0ab0*/  SEL R17, R22, R10, !P1 ;  /* 0x0000000a16117207 */ /* 0x000fe40004800000 */
[----:B------:R-:W-:Y:S01]  /*0ac0*/  ISETP.GE.AND P2, PT, R24, RZ, PT ;  /* 0x000000ff1800720c */ /* 0x000fe20003f46270 */
[----:B-1----:R-:W-:-:S04]  /*0ad0*/  IMAD.MOV R14, RZ, RZ, -R11 ;  /* 0x000000ffff0e7224 */ /* 0x002fc800078e0a0b */
[----:B------:R-:W-:Y:S02]  /*0ae0*/  @!P0 IADD3 R18, PT, PT, -R18, RZ, RZ ;  /* 0x000000ff12128210 */ /* 0x000fe40007ffe1ff */
[----:B------:R-:W-:Y:S02]  /*0af0*/  ISETP.NE.AND P0, PT, R15, RZ, PT ;  /* 0x000000ff0f00720c */ /* 0x000fe40003f05270 */
[----:B------:R-:W-:Y:S02]  /*0b00*/  MOV R10, R14 ;  /* 0x0000000e000a7202 */ /* 0x000fe40000000f00 */
[----:B------:R-:W-:-:S03]  /*0b10*/  IADD3 R14, PT, PT, -R17, RZ, RZ ;  /* 0x000000ff110e7210 */ /* 0x000fc60007ffe1ff */
[----:B------:R-:W-:Y:S01]  /*0b20*/  IMAD R25, R10, R23, RZ ;  /* 0x000000170a197224 */ /* 0x000fe200078e02ff */
[----:B------:R-:W-:Y:S01]  /*0b30*/  @!P2 IADD3 R20, PT, PT, -R20, RZ, RZ ;  /* 0x000000ff1414a210 */ /* 0x000fe20007ffe1ff */
[----:B------:R-:W-:Y:S02]  /*0b40*/  IMAD.MOV.U32 R10, RZ, RZ, RZ ;  /* 0x000000ffff0a7224 */ /* 0x000fe400078e00ff */
[----:B------:R-:W-:Y:S02]  /*0b50*/  IMAD R14, R12, R14, R21 ;  /* 0x0000000e0c0e7224 */ /* 0x000fe400078e0215 */
[----:B------:R-:W-:-:S04]  /*0b60*/  IMAD.HI.U32 R11, R11, R25, R10 ;  /* 0x000000190b0b7227 */ /* 0x000fc800078e000a */
[----:B------:R-:W-:Y:S02]  /*0b70*/  IMAD R25, R16, UR10, RZ ;  /* 0x0000000a10197c24 */ /* 0x000fe4000f8e02ff */
[----:B------:R-:W-:-:S04]  /*0b80*/  IMAD.HI.U32 R21, R11, R6, RZ ;  /* 0x000000060b157227 */ /* 0x000fc800078e00ff */
[----:B------:R-:W-:Y:S01]  /*0b90*/  IMAD R0, R0, UR11, R25 ;  /* 0x0000000b00007c24 */ /* 0x000fe2000f8e0219 */
[----:B------:R-:W-:Y:S01]  /*0ba0*/  IADD3 R10, PT, PT, -R21, RZ, RZ ;  /* 0x000000ff150a7210 */ /* 0x000fe20007ffe1ff */
[----:B------:R-:W0:Y:S01]  /*0bb0*/  LDC.64 R24, c[0x0][0x6e0] ;  /* 0x0001b800ff187b82 */ /* 0x000e220000000a00 */
[----:B------:R-:W-:-:S03]  /*0bc0*/  IMAD R14, R14, UR12, RZ ;  /* 0x0000000c0e0e7c24 */ /* 0x000fc6000f8e02ff */
[----:B------:R-:W-:Y:S02]  /*0bd0*/  IMAD R10, R23, R10, R6 ;  /* 0x0000000a170a7224 */ /* 0x000fe400078e0206 */
[----:B------:R-:W-:-:S03]  /*0be0*/  IMAD R17, R17, UR13, R14 ;  /* 0x0000000d11117c24 */ /* 0x000fc6000f8e020e */
[----:B------:R-:W-:-:S13]  /*0bf0*/  ISETP.GT.U32.AND P6, PT, R23, R10, PT ;  /* 0x0000000a1700720c */ /* 0x000fda0003fc4070 */
[----:B------:R-:W-:Y:S01]  /*0c00*/  @!P6 IADD3 R10, PT, PT, R10, -R23, RZ ;  /* 0x800000170a0ae210 */ /* 0x000fe20007ffe0ff */
[----:B------:R-:W-:-:S03]  /*0c10*/  @!P6 VIADD R21, R21, 0x1 ;  /* 0x000000011515e836 */ /* 0x000fc60000000000 */
[----:B------:R-:W-:Y:S02]  /*0c20*/  ISETP.GE.U32.AND P3, PT, R10, R23, PT ;  /* 0x000000170a00720c */ /* 0x000fe40003f66070 */
[----:B------:R-:W-:Y:S02]  /*0c30*/  LOP3.LUT R10, R4, R15, RZ, 0x3c, !PT ;  /* 0x0000000f040a7212 */ /* 0x000fe400078e3cff */
[----:B------:R-:W-:Y:S02]  /*0c40*/  SEL R23, R22, R20, !P1 ;  /* 0x0000001416177207 */ /* 0x000fe40004800000 */
[----:B------:R-:W-:Y:S02]  /*0c50*/  ISETP.GE.AND P2, PT, R10, RZ, PT ;  /* 0x000000ff0a00720c */ /* 0x000fe40003f46270 */
[----:B------:R-:W-:Y:S02]  /*0c60*/  SEL R10, R22, R18, !P1 ;  /* 0x00000012160a7207 */ /* 0x000fe40004800000 */
[----:B------:R-:W-:-:S02]  /*0c70*/  IADD3 R20, PT, PT, -R23, RZ, RZ ;  /* 0x000000ff17147210 */ /* 0x000fc40007ffe1ff */
[----:B------:R-:W-:Y:S02]  /*0c80*/  IADD3 R11, PT, PT, -R10, RZ, RZ ;  /* 0x000000ff0a0b7210 */ /* 0x000fe40007ffe1ff */
[----:B------:R-:W-:Y:S01]  /*0c90*/  @P3 IADD3 R21, PT, PT, R21, 0x1, RZ ;  /* 0x0000000115153810 */ /* 0x000fe20007ffe0ff */
[C---:B------:R-:W-:Y:S02]  /*0ca0*/  IMAD R16, R12.reuse, R20, R13 ;  /* 0x000000140c107224 */ /* 0x040fe400078e020d */
[----:B------:R-:W-:Y:S02]  /*0cb0*/  IMAD R11, R12, R11, R19 ;  /* 0x0000000b0c0b7224 */ /* 0x000fe400078e0213 */
[----:B------:R-:W1:Y:S01]  /*0cc0*/  LDC.64 R18, c[0x0][0x380] ;  /* 0x0000e000ff127b82 */ /* 0x000e620000000a00 */
[----:B------:R-:W-:Y:S01]  /*0cd0*/  @!P2 IMAD.MOV R21, RZ, RZ, -R21 ;  /* 0x000000ffff15a224 */ /* 0x000fe200078e0a15 */
[----:B------:R-:W-:Y:S01]  /*0ce0*/  @!P0 LOP3.LUT R21, RZ, R15, RZ, 0x33, !PT ;  /* 0x0000000fff158212 */ /* 0x000fe200078e33ff */
[----:B------:R-:W-:-:S02]  /*0cf0*/  IMAD R11, R11, UR12, RZ ;  /* 0x0000000c0b0b7c24 */ /* 0x000fc4000f8e02ff */
[----:B------:R-:W-:Y:S01]  /*0d00*/  IMAD R16, R16, UR12, RZ ;  /* 0x0000000c10107c24 */ /* 0x000fe2000f8e02ff */
[----:B------:R-:W-:Y:S02]  /*0d10*/  IADD3 R20, PT, PT, -R21, RZ, RZ ;  /* 0x000000ff15147210 */ /* 0x000fe40007ffe1ff */
        /* <DEDUP_REMOVED lines=22> */
[C---:B------:R-:W-:Y:S02]  /*0e80*/  IMAD.IADD R12, R8.reuse, 0x1, R7 ;  /* 0x00000001080c7824 */ /* 0x040fe400078e0207 */
[----:B------:R-:W-:Y:S02]  /*0e90*/  IMAD R29, R8, UR16, RZ ;  /* 0x00000010081d7c24 */ /* 0x000fe4000f8e02ff */
[C---:B------:R-:W-:Y:S01]  /*0ea0*/  IMAD R27, R12.reuse, UR16, RZ ;  /* 0x000000100c1b7c24 */ /* 0x040fe2000f8e02ff */
[----:B------:R-:W-:Y:S02]  /*0eb0*/  IADD3 R13, PT, PT, R12, R7, RZ ;  /* 0x000000070c0d7210 */ /* 0x000fe40007ffe0ff */
[----:B------:R-:W1:Y:S03]  /*0ec0*/  LDC.64 R18, c[0x0][0x608] ;  /* 0x00018200ff127b82 */ /* 0x000e660000000a00 */
[----:B------:R-:W-:-:S02]  /*0ed0*/  IMAD R15, R13, UR16, RZ ;  /* 0x000000100d0f7c24 */ /* 0x000fc4000f8e02ff */
        /* <DEDUP_REMOVED lines=16> */
.L_x_353:
[----:B0-----:R-:W-:Y:S02]  /*0fe0*/  PRMT R28, RZ, 0x7610, R28 ;  /* 0x00007610ff1c7816 */ /* 0x001fe4000000001c */
[----:B------:R-:W-:Y:S02]  /*0ff0*/  PRMT R25, RZ, 0x7610, R25 ;  /* 0x00007610ff197816 */ /* 0x000fe40000000019 */
[----:B------:R-:W-:Y:S02]  /*1000*/  PRMT R16, RZ, 0x7610, R16 ;  /* 0x00007610ff107816 */ /* 0x000fe40000000010 */
[----:B------:R-:W-:Y:S02]  /*1010*/  PRMT R26, RZ, 0x7610, R26 ;  /* 0x00007610ff1a7816 */ /* 0x000fe4000000001a */
[----:B------:R-:W-:Y:S02]  /*1020*/  PRMT R0, RZ, 0x7610, R0 ;  /* 0x00007610ff007816 */ /* 0x000fe40000000000 */
[----:B------:R-:W-:-:S07]  /*1030*/  PRMT R18, RZ, 0x7610, R18 ;  /* 0x00007610ff127816 */ /* 0x000fce0000000012 */
.L_x_354:
[----:B--2---:R-:W0:Y:S01]  /*1040*/  LDC R15, c[0x0][0x7c4] ;  /* 0x0001f100ff0f7b82 */ /* 0x004e220000000800 */
[----:B-----5:R-:W-:Y:S02]  /*1050*/  HADD2.F32 R10, -RZ, R10.H0_H0 ;  /* 0x2000000aff0a7230 */ /* 0x020fe40000004100 */
[----:B------:R-:W-:Y:S02]  /*1060*/  HADD2.F32 R21, -RZ, R21.H0_H0 ;  /* 0x20000015ff157230 */ /* 0x000fe40000004100 */
[----:B------:R-:W-:Y:S02]  /*1070*/  HADD2.F32 R11, -RZ, R11.H0_H0 ;  /* 0x2000000bff0b7230 */ /* 0x000fe40000004100 */
[----:B------:R-:W-:Y:S02]  /*1080*/  HADD2.F32 R22, -RZ, R22.H0_H0 ;  /* 0x20000016ff167230 */ /* 0x000fe40000004100 */
[----:B------:R-:W-:Y:S01]  /*1090*/  FADD.FTZ R10, R10, R21 ;  /* 0x000000150a0a7221 */ /* 0x000fe20000010000 */
[----:B------:R-:W-:-:S02]  /*10a0*/  HADD2.F32 R26, -RZ, R26.H0_H0 ;  /* 0x2000001aff1a7230 */ /* 0x000fc40000004100 */
[----:B------:R-:W-:Y:S02]  /*10b0*/  HADD2.F32 R28, -RZ, R28.H0_H0 ;  /* 0x2000001cff1c7230 */ /* 0x000fe40000004100 */
[----:B------:R-:W-:Y:S01]  /*10c0*/  FADD.FTZ R11, R11, R22 ;  /* 0x000000160b0b7221 */ /* 0x000fe20000010000 */
[----:B------:R-:W-:Y:S02]  /*10d0*/  HADD2.F32 R20, -RZ, R20.H0_H0 ;  /* 0x20000014ff147230 */ /* 0x000fe40000004100 */
[----:B------:R-:W-:Y:S02]  /*10e0*/  HADD2.F32 R21, -RZ, R18.H0_H0 ;  /* 0x20000012ff157230 */ /* 0x000fe40000004100 */
[----:B------:R-:W-:Y:S01]  /*10f0*/  FADD.FTZ R11, R11, R26 ;  /* 0x0000001a0b0b7221 */ /* 0x000fe20000010000 */
[----:B------:R-:W-:-:S03]  /*1100*/  IMAD R9, R9, 0x5, R8 ;  /* 0x0000000509097824 */ /* 0x000fc600078e0208 */
[----:B------:R-:W-:Y:S02]  /*1110*/  FADD.FTZ R11, R11, R28 ;  /* 0x0000001c0b0b7221 */ /* 0x000fe40000010000 */
[----:B------:R-:W-:Y:S02]  /*1120*/  IABS R22, R9 ;  /* 0x0000000900167213 */ /* 0x000fe40000000000 */
        /* <DEDUP_REMOVED lines=9> */
[----:B------:R-:W-:-:S04]  /*11c0*/  IMAD.HI.U32 R19, R13, R19, R12 ;  /* 0x000000130d137227 */ /* 0x000fc800078e000c */
[----:B------:R-:W-:Y:S01]  /*11d0*/  HADD2.F32 R13, -RZ, R0.H0_H0 ;  /* 0x20000000ff0d7230 */ /* 0x000fe20000004100 */
[----:B0-----:R-:W-:Y:S01]  /*11e0*/  IABS R0, R14 ;  /* 0x0000000e00007213 */ /* 0x001fe20000000000 */
[----:B------:R-:W-:-:S03]  /*11f0*/  HADD2.F32 R12, -RZ, R25.H0_H0 ;  /* 0x20000019ff0c7230 */ /* 0x000fc60000004100 */
[----:B------:R-:W-:Y:S01]  /*1200*/  FADD.FTZ R13, R10, R13 ;  /* 0x0000000d0a0d7221 */ /* 0x000fe20000010000 */
[----:B------:R-:W-:-:S04]  /*1210*/  IMAD.HI.U32 R10, R19, R6, RZ ;  /* 0x00000006130a7227 */ /* 0x000fc800078e00ff */
[----:B------:R-:W-:Y:S01]  /*1220*/  FADD.FTZ R13, R13, R12 ;  /* 0x0000000c0d0d7221 */ /* 0x000fe20000010000 */
[----:B------:R-:W-:Y:S01]  /*1230*/  IADD3 R19, PT, PT, -R10, RZ, RZ ;  /* 0x000000ff0a137210 */ /* 0x000fe20007ffe1ff */
[----:B------:R-:W0:Y:S02]  /*1240*/  I2F.RP R12, R0 ;  /* 0x00000000000c7306 */ /* 0x000e240000209400 */
[----:B------:R-:W-:Y:S02]  /*1250*/  FMUL.FTZ R13, R13, -1.4426950216293334961 ;  /* 0xbfb8aa3b0d0d7820 */ /* 0x000fe40000410000 */
[----:B------:R-:W-:-:S04]  /*1260*/  IMAD R6, R17, R19, R6 ;  /* 0x0000001311067224 */ /* 0x000fc800078e0206 */
[----:B------:R-:W1:Y:S01]  /*1270*/  MUFU.EX2 R13, R13 ;  /* 0x0000000d000d7308 */ /* 0x000e620000000800 */
[----:B------:R-:W-:-:S07]  /*1280*/  ISETP.GT.U32.AND P1, PT, R17, R6, PT ;  /* 0x000000061100720c */ /* 0x000fce0003f24070 */
[----:B0-----:R-:W0:Y:S06]  /*1290*/  MUFU.RCP R12, R12 ;  /* 0x0000000c000c7308 */ /* 0x001e2c0000001000 */
[----:B------:R-:W-:Y:S01]  /*12a0*/  @!P1 IMAD.IADD R6, R6, 0x1, -R17 ;  /* 0x0000000106069824 */ /* 0x000fe200078e0a11 */
[----:B------:R-:W-:Y:S01]  /*12b0*/  @!P1 IADD3 R10, PT, PT, R10, 0x1, RZ ;  /* 0x000000010a0a9810 */ /* 0x000fe20007ffe0ff */
[----:B-1----:R-:W-:Y:S01]  /*12c0*/  FADD.FTZ R19, R13, 1 ;  /* 0x3f8000000d137421 */ /* 0x002fe20000010000 */
[----:B------:R-:W-:Y:S02]  /*12d0*/  FMUL.FTZ R13, R11, -1.4426950216293334961 ;  /* 0xbfb8aa3b0b0d7820 */ /* 0x000fe40000410000 */
[----:B------:R-:W-:Y:S01]  /*12e0*/  ISETP.GE.U32.AND P0, PT, R6, R17, PT ;  /* 0x000000110600720c */ /* 0x000fe20003f06070 */
[----:B------:R-:W-:Y:S01]  /*12f0*/  HADD2.F32 R11, -RZ, R16.H0_H0 ;  /* 0x20000010ff0b7230 */ /* 0x000fe20000004100 */
[----:B------:R-:W-:Y:S01]  /*1300*/  LOP3.LUT R16, R4, R15, RZ, 0x3c, !PT ;  /* 0x0000000f04107212 */ /* 0x000fe200078e3cff */
[----:B------:R-:W-:Y:S01]  /*1310*/  HADD2.F32 R6, -RZ, R23.H0_H0 ;  /* 0x20000017ff067230 */ /* 0x000fe20000004100 */
[----:B------:R-:W1:Y:S01]  /*1320*/  MUFU.RCP R19, R19 ;  /* 0x0000001300137308 */ /* 0x000e620000001000 */
[----:B------:R-:W-:Y:S01]  /*1330*/  ISETP.NE.AND P1, PT, R15, RZ, PT ;  /* 0x000000ff0f00720c */ /* 0x000fe20003f25270 */
[----:B------:R-:W-:Y:S01]  /*1340*/  FADD.FTZ R17, R20, R11 ;  /* 0x0000000b14117221 */ /* 0x000fe20000010000 */
[----:B------:R-:W-:Y:S01]  /*1350*/  ISETP.GE.AND P2, PT, R16, RZ, PT ;  /* 0x000000ff1000720c */ /* 0x000fe20003f46270 */
[----:B------:R-:W-:Y:S01]  /*1360*/  FADD.FTZ R6, R6, R21 ;  /* 0x0000001506067221 */ /* 0x000fe20000010000 */
[----:B0-----:R-:W-:-:S03]  /*1370*/  IADD3 R11, PT, PT, R12, 0xffffffe, RZ ;  /* 0x0ffffffe0c0b7810 */ /* 0x001fc60007ffe0ff */
[----:B------:R-:W0:Y:S01]  /*1380*/  MUFU.EX2 R13, R13 ;  /* 0x0000000d000d7308 */ /* 0x000e220000000800 */
[----:B------:R-:W-:-:S05]  /*1390*/  @P0 VIADD R10, R10, 0x1 ;  /* 0x000000010a0a0836 */ /* 0x000fca0000000000 */
[----:B------:R-:W-:Y:S02]  /*13a0*/  MOV R20, R10 ;  /* 0x0000000a00147202 */ /* 0x000fe40000000f00 */
[----:B------:R-:W2:Y:S01]  /*13b0*/  F2I.FTZ.U32.TRUNC.NTZ R11, R11 ;  /* 0x0000000b000b7305 */ /* 0x000ea2000021f000 */
[----:B-1----:R-:W-:Y:S01]  /*13c0*/  FFMA.FTZ R16, R6, R19, R17 ;  /* 0x0000001306107223 */ /* 0x002fe20000010011 */
[----:B------:R-:W-:Y:S01]  /*13d0*/  @!P2 IADD3 R20, PT, PT, -R20, RZ, RZ ;  /* 0x000000ff1414a210 */ /* 0x000fe20007ffe1ff */
[----:B------:R-:W-:Y:S01]  /*13e0*/  FADD.FTZ R19, R19, -RZ ;  /* 0x800000ff13137221 */ /* 0x000fe20000010000 */
[----:B------:R-:W-:-:S04]  /*13f0*/  @!P1 LOP3.LUT R20, RZ, R15, RZ, 0x33, !PT ;  /* 0x0000000fff149212 */ /* 0x000fc800078e33ff */
[----:B------:R-:W-:Y:S01]  /*1400*/  IADD3 R10, PT, PT, -R20, RZ, RZ ;  /* 0x000000ff140a7210 */ /* 0x000fe20007ffe1ff */
[----:B0-----:R-:W-:Y:S01]  /*1410*/  FADD.FTZ R17, R13, 1 ;  /* 0x3f8000000d117421 */ /* 0x001fe20000010000 */
[----:B------:R-:W0:Y:S01]  /*1420*/  MUFU.TANH R16, R16 ;  /* 0x0000001000107308 */ /* 0x000e220000002400 */
[----:B------:R-:W1:Y:S02]  /*1430*/  LDC.64 R12, c[0x0][0x7b8] ;  /* 0x0001ee00ff0c7b82 */ /* 0x000e640000000a00 */
[----:B------:R-:W-:Y:S02]  /*1440*/  IMAD R8, R15, R10, R4 ;  /* 0x0000000a0f087224 */ /* 0x000fe400078e0204 */
[----:B------:R-:W-:Y:S02]  /*1450*/  HFMA2 R10, -RZ, RZ, 0, 0 ;  /* 0x00000000ff0a7431 */ /* 0x000fe400000001ff */
[----:B--2---:R-:W-:Y:S01]  /*1460*/  IMAD.MOV R21, RZ, RZ, -R11 ;  /* 0x000000ffff157224 */ /* 0x004fe200078e0a0b */
[----:B------:R-:W-:Y:S01]  /*1470*/  IADD3 R4, PT, PT, R5, R4, RZ ;  /* 0x0000000405047210 */ /* 0x000fe20007ffe0ff */
[----:B------:R-:W-:Y:S01]  /*1480*/  IMAD R23, R8, UR18, RZ ;  /* 0x0000001208177c24 */ /* 0x000fe2000f8e02ff */
[----:B------:R-:W2:Y:S01]  /*1490*/  MUFU.RCP R17, R17 ;  /* 0x0000001100117308 */ /* 0x000ea20000001000 */
[----:B------:R-:W-:-:S02]  /*14a0*/  IMAD R15, R21, R0, RZ ;  /* 0x00000000150f7224 */ /* 0x000fc400078e02ff */
[----:B------:R-:W-:Y:S02]  /*14b0*/  IMAD R23, R20, UR19, R23 ;  /* 0x0000001314177c24 */ /* 0x000fe4000f8e0217 */
[----:B------:R-:W-:Y:S02]  /*14c0*/  HADD2.F32 R21, -RZ, R24.H0_H0 ;  /* 0x20000018ff157230 */ /* 0x000fe40000004100 */
        /* <DEDUP_REMOVED lines=10> */
[----:B------:R-:W-:Y:S01]  /*1570*/  F2FP.F16.F32.PACK_AB R8, R19, R8 ;  /* 0x000000081308723e */ /* 0x000fe200000000ff */
[----:B------:R-:W-:Y:S01]  /*1580*/  IMAD.MOV.U32 R23, RZ, RZ, R20 ;  /* 0x000000ffff177224 */ /* 0x000fe200078e0014 */
[----:B------:R-:W-:Y:S01]  /*1590*/  F2FP.F16.F32.PACK_AB R16, R16, R17 ;  /* 0x000000111010723e */ /* 0x000fe200000000ff */
        /* <DEDUP_REMOVED lines=90> */
[----:B------:R-:W-:Y:S01]  /*1b40*/  F2FP.F16.F32.PACK_AB R0, RZ, R6 ;  /* 0x00000006ff00723e */ /* 0x000fe200000000ff */
        /* <DEDUP_REMOVED lines=16> */
.L_x_352:
[----:B------:R-:W-:Y:S05]  /*1c50*/  EXIT ;  /* 0x000000000000794d */ /* 0x000fea0003800000 */
.L_x_356:
        /* <DEDUP_REMOVED lines=10> */
.L_x_1356:


//--------------------- .text._ZN2at6native38_GLOBAL__N__9a469cfd_6_RNN_cu_eca79a6d6kernel16gru_cell_forwardIN3c104HalfEfiLi1EEEvNS_4cuda6detail10TensorInfoIT_T1_EESB_SB_SB_SB_SB_SB_SA_SA_ --------------------------
	.section	.text._ZN2at6native38_GLOBAL__N__9a469cfd_6_RNN_cu_eca79a6d6kernel16gru_cell_forwardIN3c104HalfEfiLi1EEEvNS_4cuda6detail10TensorInfoIT_T1_EESB_SB_SB_SB_SB_SB_SA_SA_,"ax",@progbits
	.align	128
.text._ZN2at6native38_GLOBAL__N__9a469cfd_6_RNN_cu_eca79a6d6kernel16gru_cell_forwardIN3c104HalfEfiLi1EEEvNS_4cuda6detail10TensorInfoIT_T1_EESB_SB_SB_SB_SB_SB_SA_SA_:
        .type           _ZN2at6native38_GLOBAL__N__9a469cfd_6_RNN_cu_eca79a6d6kernel16gru_cell_forwardIN3c104HalfEfiLi1EEEvNS_4cuda6detail10TensorInfoIT_T1_EESB_SB_SB_SB_SB_SB_SA_SA_,@function
        .size           _ZN2at6native38_GLOBAL__N__9a469cfd_6_RNN_cu_eca79a6d6kernel16gru_cell_forwardIN3c104HalfEfiLi1EEEvNS_4cuda6detail10TensorInfoIT_T1_EESB_SB_SB_SB_SB_SB_SA_SA_,(.L_x_1357 - _ZN2at6native38_GLOBAL__N__9a469cfd_6_RNN_cu_eca79a6d6kernel16gru_cell_forwardIN3c104HalfEfiLi1EEEvNS_4cuda6detail10TensorInfoIT_T1_EESB_SB_SB_SB_SB_SB_SA_SA_)
        .other          _ZN2at6native38_GLOBAL__N__9a469cfd_6_RNN_cu_eca79a6d6kernel16gru_cell_forwardIN3c104HalfEfiLi1EEEvNS_4cuda6detail10TensorInfoIT_T1_EESB_SB_SB_SB_SB_SB_SA_SA_,@"STO_CUDA_ENTRY STV_DEFAULT"
_ZN2at6native38_GLOBAL__N__9a469cfd_6_RNN_cu_eca79a6d6kernel16gru_cell_forwardIN3c104HalfEfiLi1EEEvNS_4cuda6detail10TensorInfoIT_T1_EESB_SB_SB_SB_SB_SB_SA_SA_:
        /* <DEDUP_REMOVED lines=41> */
.L_x_359:
        /* <DEDUP_REMOVED lines=65> */
[----:B------:R-:W-:Y:S02]  /*06a0*/  IMAD R14, R17, 0x5, R14 ;  /* 0x00000005110e7824 */ /* 0x000fe400078e020e */
[----:B---3--:R-:W-:Y:S02]  /*06b0*/  HADD2.F32 R15, -RZ, R15.H0_H0 ;  /* 0x2000000fff0f7230 */ /* 0x008fe40000004100 */
[----:B----4-:R-:W-:-:S05]  /*06c0*/  HADD2.F32 R16, -RZ, R16.H0_H0 ;  /* 0x20000010ff107230 */ /* 0x010fca0000004100 */
[----:B------:R-:W-:Y:S01]  /*06d0*/  FADD.FTZ R15, R15, R16 ;  /* 0x000000100f0f7221 */ /* 0x000fe20000010000 */
[----:B-----5:R-:W-:-:S05]  /*06e0*/  HADD2.F32 R20, -RZ, R20.H0_H0 ;  /* 0x20000014ff147230 */ /* 0x020fca0000004100 */
[----:B------:R-:W-:Y:S01]  /*06f0*/  FADD.FTZ R15, R15, R20 ;  /* 0x000000140f0f7221 */ /* 0x000fe20000010000 */
[----:B--2---:R-:W-:-:S05]  /*0700*/  HADD2.F32 R16, -RZ, R21.H0_H0 ;  /* 0x20000015ff107230 */ /* 0x004fca0000004100 */
[----:B------:R-:W-:-:S04]  /*0710*/  FADD.FTZ R15, R15, R16 ;  /* 0x000000100f0f7221 */ /* 0x000fc80000010000 */
[----:B------:R-:W-:-:S06]  /*0720*/  FMUL.FTZ R15, R15, -1.4426950216293334961 ;  /* 0xbfb8aa3b0f0f7820 */ /* 0x000fcc0000410000 */
[----:B------:R-:W2:Y:S01]  /*0730*/  MUFU.EX2 R15, R15 ;  /* 0x0000000f000f7308 */ /* 0x000ea20000000800 */
[----:B------:R-:W-:Y:S02]  /*0740*/  HADD2.F32 R18, -RZ, R18.H0_H0 ;  /* 0x20000012ff127230 */ /* 0x000fe40000004100 */
[----:B------:R-:W-:Y:S02]  /*0750*/  HADD2.F32 R19, -RZ, R19.H0_H0 ;  /* 0x20000013ff137230 */ /* 0x000fe40000004100 */
[----:B-1----:R-:W-:-:S03]  /*0760*/  HADD2.F32 R3, -RZ, R10.H0_H0 ;  /* 0x2000000aff037230 */ /* 0x002fc60000004100 */
[----:B------:R-:W-:-:S04]  /*0770*/  FADD.FTZ R18, R18, R19 ;  /* 0x0000001312127221 */ /* 0x000fc80000010000 */
[----:B------:R-:W-:Y:S01]  /*0780*/  FADD.FTZ R18, R18, R3 ;  /* 0x0000000312127221 */ /* 0x000fe20000010000 */
[----:B------:R-:W-:Y:S02]  /*0790*/  HADD2.F32 R5, -RZ, R22.H0_H0 ;  /* 0x20000016ff057230 */ /* 0x000fe40000004100 */
[----:B--2---:R-:W-:-:S03]  /*07a0*/  FADD.FTZ R3, R15, 1 ;  /* 0x3f8000000f037421 */ /* 0x004fc60000010000 */
[----:B------:R-:W-:Y:S01]  /*07b0*/  FADD.FTZ R5, R18, R5 ;  /* 0x0000000512057221 */ /* 0x000fe20000010000 */
[----:B------:R-:W1:Y:S03]  /*07c0*/  MUFU.RCP R11, R3 ;  /* 0x00000003000b7308 */ /* 0x000e660000001000 */
[----:B------:R-:W-:Y:S01]  /*07d0*/  FMUL.FTZ R9, R5, -1.4426950216293334961 ;  /* 0xbfb8aa3b05097820 */ /* 0x000fe20000410000 */
[----:B------:R-:W-:-:S05]  /*07e0*/  HADD2.F32 R5, -RZ, R8.H0_H0 ;  /* 0x20000008ff057230 */ /* 0x000fca0000004100 */
[----:B------:R-:W2:Y:S01]  /*07f0*/  MUFU.EX2 R9, R9 ;  /* 0x0000000900097308 */ /* 0x000ea20000000800 */
[----:B------:R-:W-:Y:S02]  /*0800*/  HADD2.F32 R7, -RZ, R6.H0_H0 ;  /* 0x20000006ff077230 */ /* 0x000fe40000004100 */
[----:B------:R-:W-:Y:S02]  /*0810*/  HADD2.F32 R4, -RZ, R4.H0_H0 ;  /* 0x20000004ff047230 */ /* 0x000fe40000004100 */
[----:B------:R-:W-:-:S03]  /*0820*/  HADD2.F32 R2, -RZ, R2.H0_H0 ;  /* 0x20000002ff027230 */ /* 0x000fc60000004100 */
[----:B------:R-:W-:Y:S02]  /*0830*/  FADD.FTZ R4, R4, R5 ;  /* 0x0000000504047221 */ /* 0x000fe40000010000 */
[----:B------:R-:W-:-:S04]  /*0840*/  FADD.FTZ R7, R2, R7 ;  /* 0x0000000702077221 */ /* 0x000fc80000010000 */
[----:B-1----:R-:W-:Y:S01]  /*0850*/  FFMA.FTZ R10, R7, R11, R4 ;  /* 0x0000000b070a7223 */ /* 0x002fe20000010004 */
[----:B--2---:R-:W-:Y:S01]  /*0860*/  FADD.FTZ R8, R9, 1 ;  /* 0x3f80000009087421 */ /* 0x004fe20000010000 */
[----:B------:R-:W1:Y:S02]  /*0870*/  LDC.64 R4, c[0x0][0x7b8] ;  /* 0x0001ee00ff047b82 */ /* 0x000e640000000a00 */
[----:B0-----:R-:W0:Y:S01]  /*0880*/  MUFU.TANH R13, R10 ;  /* 0x0000000a000d7308 */ /* 0x001e220000002400 */
[----:B------:R-:W-:-:S07]  /*0890*/  HADD2.F32 R2, -RZ, R12.H0_H0 ;  /* 0x2000000cff027230 */ /* 0x000fce0000004100 */
        /* <DEDUP_REMOVED lines=12> */
[----:B------:R-:W-:Y:S01]  /*0960*/  F2FP.F16.F32.PACK_AB R6, R6, R9 ;  /* 0x000000090606723e */ /* 0x000fe200000000ff */
[----:B------:R-:W-:Y:S01]  /*0970*/  IMAD R9, R14, UR18, RZ ;  /* 0x000000120e097c24 */ /* 0x000fe2000f8e02ff */
[----:B------:R-:W-:Y:S01]  /*0980*/  IADD3 R14, PT, PT, R16, UR19, RZ ;  /* 0x00000013100e7c10 */ /* 0x000fe2000fffe0ff */
[----:B------:R-:W-:Y:S01]  /*0990*/  IMAD R5, R17, UR18, RZ ;  /* 0x0000001211057c24 */ /* 0x000fe2000f8e02ff */
[----:B------:R-:W-:Y:S01]  /*09a0*/  F2FP.F16.F32.PACK_AB R13, R13, R4 ;  /* 0x000000040d0d723e */ /* 0x000fe200000000ff */
        /* <DEDUP_REMOVED lines=9> */
[----:B------:R-:W-:-:S03]  /*0a40*/  F2FP.F16.F32.PACK_AB R7, RZ, R7 ;  /* 0x00000007ff07723e */ /* 0x000fc600000000ff */
        /* <DEDUP_REMOVED lines=11> */
.L_x_358:
[----:B------:R-:W-:Y:S05]  /*0b00*/  EXIT ;  /* 0x000000000000794d */ /* 0x000fea0003800000 */
.L_x_357:
        /* <DEDUP_REMOVED lines=24> */
.L_x_360:
        /* <DEDUP_REMOVED lines=40> */
[----:B--2---:R-:W-:Y:S02]  /*0f10*/  HADD2.F32 R28, -RZ, R28.H0_H0 ;  /* 0x2000001cff1c7230 */ /* 0x004fe40000004100 */
[----:B---3--:R-:W-:Y:S02]  /*0f20*/  HADD2.F32 R13, -RZ, R26.H0_H0 ;  /* 0x2000001aff0d7230 */ /* 0x008fe40000004100 */
[----:B------:R-:W-:-:S03]  /*0f30*/  IMAD R26, R29, 0x5, R27 ;  /* 0x000000051d1a7824 */ /* 0x000fc600078e021b */
[----:B------:R-:W-:Y:S02]  /*0f40*/  FADD.FTZ R13, R28, R13 ;  /* 0x0000000d1c0d7221 */ /* 0x000fe40000010000 */
[----:B------:R-:W-:Y:S02]  /*0f50*/  IADD3 R28, PT, PT, R26, R25, RZ ;  /* 0x000000191a1c7210 */ /* 0x000fe40007ffe0ff */
[----:B------:R-:W-:-:S04]  /*0f60*/  FADD.FTZ R13, RZ, R13 ;  /* 0x0000000dff0d7221 */ /* 0x000fc80000010000 */
[----:B------:R-:W-:Y:S01]  /*0f70*/  FADD.FTZ R13, RZ, R13 ;  /* 0x0000000dff0d7221 */ /* 0x000fe20000010000 */
[----:B----4-:R-:W-:-:S03]  /*0f80*/  HADD2.F32 R12, -RZ, R12.H0_H0 ;  /* 0x2000000cff0c7230 */ /* 0x010fc60000004100 */
[----:B-----5:R-:W-:Y:S01]  /*0f90*/  FMUL.FTZ R15, R13, -1.4426950216293334961 ;  /* 0xbfb8aa3b0d0f7820 */ /* 0x020fe20000410000 */
[----:B------:R-:W-:-:S05]  /*0fa0*/  HADD2.F32 R13, -RZ, R14.H0_H0 ;  /* 0x2000000eff0d7230 */ /* 0x000fca0000004100 */
[----:B------:R-:W0:Y:S01]  /*0fb0*/  MUFU.EX2 R15, R15 ;  /* 0x0000000f000f7308 */ /* 0x000e220000000800 */
[----:B------:R-:W-:-:S04]  /*0fc0*/  FADD.FTZ R12, R12, R13 ;  /* 0x0000000d0c0c7221 */ /* 0x000fc80000010000 */
[----:B------:R-:W-:-:S04]  /*0fd0*/  FADD.FTZ R12, RZ, R12 ;  /* 0x0000000cff0c7221 */ /* 0x000fc80000010000 */
[----:B------:R-:W-:Y:S01]  /*0fe0*/  FADD.FTZ R12, RZ, R12 ;  /* 0x0000000cff0c7221 */ /* 0x000fe20000010000 */
[----:B------:R-:W-:-:S03]  /*0ff0*/  HADD2.F32 R16, -RZ, R16.H0_H0 ;  /* 0x20000010ff107230 */ /* 0x000fc60000004100 */
[----:B------:R-:W-:Y:S01]  /*1000*/  FMUL.FTZ R12, R12, -1.4426950216293334961 ;  /* 0xbfb8aa3b0c0c7820 */ /* 0x000fe20000410000 */
[----:B0-----:R-:W-:Y:S01]  /*1010*/  FADD.FTZ R13, R15, 1 ;  /* 0x3f8000000f0d7421 */ /* 0x001fe20000010000 */
[----:B------:R-:W-:Y:S02]  /*1020*/  HADD2.F32 R18, -RZ, R18.H0_H0 ;  /* 0x20000012ff127230 */ /* 0x000fe40000004100 */
[----:B------:R-:W-:Y:S02]  /*1030*/  FADD.FTZ R15, RZ, R16 ;  /* 0x00000010ff0f7221 */ /* 0x000fe40000010000 */
[----:B------:R-:W-:Y:S01]  /*1040*/  MUFU.EX2 R12, R12 ;  /* 0x0000000c000c7308 */ /* 0x000fe20000000800 */
[----:B------:R-:W-:-:S07]  /*1050*/  FADD.FTZ R18, RZ, R18 ;  /* 0x00000012ff127221 */ /* 0x000fce0000010000 */
[----:B------:R-:W0:Y:S01]  /*1060*/  MUFU.RCP R13, R13 ;  /* 0x0000000d000d7308 */ /* 0x000e220000001000 */
[----:B------:R-:W-:Y:S02]  /*1070*/  HADD2.F32 R17, -RZ, R20.H0_H0 ;  /* 0x20000014ff117230 */ /* 0x000fe40000004100 */
        /* <DEDUP_REMOVED lines=14> */
[----:B------:R-:W-:Y:S01]  /*1160*/  F2FP.F16.F32.PACK_AB R16, R16, R17 ;  /* 0x000000111010723e */ /* 0x000fe200000000ff */
[----:B------:R-:W-:Y:S01]  /*1170*/  IMAD R17, R28, UR9, RZ ;  /* 0x000000091c117c24 */ /* 0x000fe2000f8e02ff */
[----:B------:R-:W-:Y:S02]  /*1180*/  IADD3 R28, PT, PT, R26, R25, RZ ;  /* 0x000000191a1c7210 */ /* 0x000fe40007ffe0ff */
[----:B------:R-:W-:Y:S02]  /*1190*/  PRMT R19, R16, 0x7610, R19 ;  /* 0x0000761010137816 */ /* 0x000fe40000000013 */
[----:B------:R-:W-:Y:S01]  /*11a0*/  F2FP.F16.F32.PACK_AB R21, R14, R21 ;  /* 0x000000150e15723e */ /* 0x000fe200000000ff */
        /* <DEDUP_REMOVED lines=9> */
[----:B-1----:R-:W-:Y:S01]  /*1240*/  F2FP.F16.F32.PACK_AB R15, RZ, R18 ;  /* 0x00000012ff0f723e */ /* 0x002fe200000000ff */
        /* <DEDUP_REMOVED lines=10> */
.L_x_361:
        /* <DEDUP_REMOVED lines=9> */
.L_x_1357:


//--------------------- .text._ZN2at6native38_GLOBAL__N__9a469cfd_6_RNN_cu_eca79a6d6kernel16gru_cell_forwardIfflLi2EEEvNS_4cuda6detail10TensorInfoIT_T1_EES9_S9_S9_S9_S9_S9_S8_S8_ --------------------------
	.section	.text._ZN2at6native38_GLOBAL__N__9a469cfd_6_RNN_cu_eca79a6d6kernel16gru_cell_forwardIfflLi2EEEvNS_4cuda6detail10TensorInfoIT_T1_EES9_S9_S9_S9_S9_S9_S8_S8_,"ax",@progbits
	.align	128
.text._ZN2at6native38_GLOBAL__N__9a469cfd_6_RNN_cu_eca79a6d6kernel16gru_cell_forwardIfflLi2EEEvNS_4cuda6detail10TensorInfoIT_T1_EES9_S9_S9_S9_S9_S9_S8_S8_:
        .type           _ZN2at6native38_GLOBAL__N__9a469cfd_6_RNN_cu_eca79a6d6kernel16gru_cell_forwardIfflLi2EEEvNS_4cuda6detail10TensorInfoIT_T1_EES9_S9_S9_S9_S9_S9_S8_S8_,@function
        .size           _ZN2at6native38_GLOBAL__N__9a469cfd_6_RNN_cu_eca79a6d6kernel16gru_cell_forwardIfflLi2EEEvNS_4cuda6detail10TensorInfoIT_T1_EES9_S9_S9_S9_S9_S9_S8_S8_,(.L_x_1358 - _ZN2at6native38_GLOBAL__N__9a469cfd_6_RNN_cu_eca79a6d6kernel16gru_cell_forwardIfflLi2EEEvNS_4cuda6detail10TensorInfoIT_T1_EES9_S9_S9_S9_S9_S9_S8_S8_)
        .other          _ZN2at6native38_GLOBAL__N__9a469cfd_6_RNN_cu_eca79a6d6kernel16gru_cell_forwardIfflLi2EEEvNS_4cuda6detail10TensorInfoIT_T1_EES9_S9_S9_S9_S9_S9_S8_S8_,@"STO_CUDA_ENTRY STV_DEFAULT"
_ZN2at6native38_GLOBAL__N__9a469cfd_6_RNN_cu_eca79a6d6kernel16gru_cell_forwardIfflLi2EEEvNS_4cuda6detail10TensorInfoIT_T1_EES9_S9_S9_S9_S9_S9_S8_S8_:
        /* <DEDUP_REMOVED lines=45> */
.L_x_406:
        /* <DEDUP_REMOVED lines=29> */
.L_x_364:
[----:B------:R-:W1:Y:S01]  /*04a0*/  LDCU.64 UR66, c[0x0][0xee0] ;  /* 0x0001dc00ff4277ac */ /* 0x000e620008000a00 */
[----:B------:R-:W-:Y:S01]  /*04b0*/  IMAD.MOV.U32 R22, RZ, RZ, R5 ;  /* 0x000000ffff167224 */ /* 0x000fe200078e0005 */
[----:B------:R-:W-:Y:S02]  /*04c0*/  MOV R0, R4 ;  /* 0x0000000400007202 */ /* 0x000fe40000000f00 */
[----:B------:R-:W-:Y:S02]  /*04d0*/  MOV R6, 0x510 ;  /* 0x0000051000067802 */ /* 0x000fe40000000f00 */
[----:B-1----:R-:W-:Y:S01]  /*04e0*/  MOV R3, UR66 ;  /* 0x0000004200037c02 */ /* 0x002fe20008000f00 */
[----:B------:R-:W-:-:S07]  /*04f0*/  IMAD.U32 R2, RZ, RZ, UR67 ;  /* 0x00000043ff027e24 */ /* 0x000fce000f8e00ff */
[----:B0-----:R-:W-:Y:S05]  /*0500*/  CALL.REL.NOINC `($__internal_12_$__cuda_sm20_div_s64) ;  /* 0x00000034003c7944 */ /* 0x001fea0003c00000 */
[----:B------:R-:W-:Y:S01]  /*0510*/  IADD3 R11, P0, PT, RZ, -R18, RZ ;  /* 0x80000012ff0b7210 */ /* 0x000fe20007f1e0ff */
[----:B------:R-:W-:Y:S01]  /*0520*/  IMAD.U32 R0, RZ, RZ, UR14 ;  /* 0x0000000eff007e24 */ /* 0x000fe2000f8e00ff */
[----:B------:R-:W-:Y:S01]  /*0530*/  MOV R6, R5 ;  /* 0x0000000500067202 */ /* 0x000fe20000000f00 */
[----:B------:R-:W-:Y:S01]  /*0540*/  IMAD.U32 R3, RZ, RZ, UR15 ;  /* 0x0000000fff037e24 */ /* 0x000fe2000f8e00ff */
[----:B------:R-:W-:Y:S01]  /*0550*/  IADD3.X R7, PT, PT, RZ, ~R19, RZ, P0, !PT ;  /* 0x80000013ff077210 */ /* 0x000fe200007fe4ff */
[----:B------:R-:W-:-:S04]  /*0560*/  IMAD.MOV.U32 R10, RZ, RZ, R18 ;  /* 0x000000ffff0a7224 */ /* 0x000fc800078e0012 */
[-C--:B------:R-:W-:Y:S02]  /*0570*/  IMAD R2, R7, R0.reuse, RZ ;  /* 0x0000000007027224 */ /* 0x080fe400078e02ff */
[----:B------:R-:W-:Y:S02]  /*0580*/  IMAD.MOV.U32 R7, RZ, RZ, R4 ;  /* 0x000000ffff077224 */ /* 0x000fe400078e0004 */
[----:B------:R-:W-:-:S04]  /*0590*/  IMAD.WIDE.U32 R8, R11, R0, R6 ;  /* 0x000000000b087225 */ /* 0x000fc800078e0006 */
[----:B------:R-:W-:Y:S01]  /*05a0*/  IMAD R7, R11, R3, R2 ;  /* 0x000000030b077224 */ /* 0x000fe200078e0202 */
[----:B------:R-:W-:-:S04]  /*05b0*/  MOV R11, R19 ;  /* 0x00000013000b7202 */ /* 0x000fc80000000f00 */
[----:B------:R-:W-:-:S07]  /*05c0*/  IADD3 R7, PT, PT, R9, R7, RZ ;  /* 0x0000000709077210 */ /* 0x000fce0007ffe0ff */
.L_x_365:
[----:B0-----:R-:W-:Y:S05]  /*05d0*/  BSYNC.RECONVERGENT B1 ;  /* 0x0000000000017941 */ /* 0x001fea0003800200 */
.L_x_363:
[----:B------:R-:W-:Y:S01]  /*05e0*/  IMAD R2, R11, R0, RZ ;  /* 0x000000000b027224 */ /* 0x000fe200078e02ff */
[----:B------:R-:W-:Y:S01]  /*05f0*/  MOV R6, R8 ;  /* 0x0000000800067202 */ /* 0x000fe20000000f00 */
[C---:B------:R-:W-:Y:S01]  /*0600*/  IMAD.WIDE.U32 R12, R10.reuse, R0, RZ ;  /* 0x000000000a0c7225 */ /* 0x040fe200078e00ff */
[----:B------:R-:W-:Y:S03]  /*0610*/  BSSY.RECONVERGENT B1, `(.L_x_366) ;  /* 0x0000034000017945 */ /* 0x000fe60003800200 */
[----:B------:R-:W-:Y:S02]  /*0620*/  IMAD R3, R10, R3, R2 ;  /* 0x000000030a037224 */ /* 0x000fe400078e0202 */
[----:B------:R-:W-:Y:S02]  /*0630*/  IMAD.U32 R21, RZ, RZ, UR6 ;  /* 0x00000006ff157e24 */ /* 0x000fe4000f8e00ff */
[----:B------:R-:W-:-:S02]  /*0640*/  IMAD.IADD R0, R13, 0x1, R3 ;  /* 0x000000010d007824 */ /* 0x000fc400078e0203 */
[----:B------:R-:W-:-:S04]  /*0650*/  IMAD.WIDE.U32 R12, R12, 0x3, R6 ;  /* 0x000000030c0c7825 */ /* 0x000fc800078e0006 */
[----:B------:R-:W-:-:S05]  /*0660*/  IMAD R9, R0, 0x3, RZ ;  /* 0x0000000300097824 */ /* 0x000fca00078e02ff */
[----:B------:R-:W-:-:S04]  /*0670*/  IADD3 R9, PT, PT, R13, R9, RZ ;  /* 0x000000090d097210 */ /* 0x000fc80007ffe0ff */
[----:B------:R-:W-:-:S04]  /*0680*/  LOP3.LUT R0, R9, R21, RZ, 0xfc, !PT ;  /* 0x0000001509007212 */ /* 0x000fc800078efcff */
[----:B------:R-:W-:-:S13]  /*0690*/  ISETP.NE.U32.AND P0, PT, R0, RZ, PT ;  /* 0x000000ff0000720c */ /* 0x000fda0003f05070 */
[----:B------:R-:W-:Y:S05]  /*06a0*/  @P0 BRA `(.L_x_367) ;  /* 0x0000000000600947 */ /* 0x000fea0003800000 */
[----:B------:R-:W-:Y:S02]  /*06b0*/  IMAD.U32 R3, RZ, RZ, UR7 ;  /* 0x00000007ff037e24 */ /* 0x000fe4000f8e00ff */
[----:B------:R-:W-:Y:S02]  /*06c0*/  IMAD.MOV.U32 R19, RZ, RZ, RZ ;  /* 0x000000ffff137224 */ /* 0x000fe400078e00ff */
        /* <DEDUP_REMOVED lines=22> */
.L_x_367:
[----:B------:R-:W0:Y:S01]  /*0830*/  LDCU.64 UR66, c[0x0][0x390] ;  /* 0x00007200ff4277ac */ /* 0x000e220008000a00 */
[----:B------:R-:W-:Y:S01]  /*0840*/  MOV R22, R12 ;  /* 0x0000000c00167202 */ /* 0x000fe20000000f00 */
[----:B------:R-:W-:Y:S01]  /*0850*/  IMAD.MOV.U32 R0, RZ, RZ, R9 ;  /* 0x000000ffff007224 */ /* 0x000fe200078e0009 */
[----:B------:R-:W-:Y:S01]  /*0860*/  MOV R6, 0x8a0 ;  /* 0x000008a000067802 */ /* 0x000fe20000000f00 */
[----:B0-----:R-:W-:Y:S01]  /*0870*/  IMAD.U32 R3, RZ, RZ, UR66 ;  /* 0x00000042ff037e24 */ /* 0x001fe2000f8e00ff */
[----:B------:R-:W-:-:S07]  /*0880*/  MOV R2, UR67 ;  /* 0x0000004300027c02 */ /* 0x000fce0008000f00 */
[----:B------:R-:W-:Y:S05]  /*0890*/  CALL.REL.NOINC `($__internal_12_$__cuda_sm20_div_s64) ;  /* 0x0000003000587944 */ /* 0x000fea0003c00000 */
        /* <DEDUP_REMOVED lines=8> */
[----:B------:R-:W-:Y:S02]  /*0920*/  IMAD R17, R17, R21, R0 ;  /* 0x0000001511117224 */ /* 0x000fe400078e0200 */
[----:B------:R-:W-:-:S03]  /*0930*/  IMAD.MOV.U32 R0, RZ, RZ, R14 ;  /* 0x000000ffff007224 */ /* 0x000fc600078e000e */
[----:B------:R-:W-:-:S07]  /*0940*/  IADD3 R2, PT, PT, R15, R17, RZ ;  /* 0x000000110f027210 */ /* 0x000fce0007ffe0ff */
.L_x_368:
[----:B------:R-:W-:Y:S05]  /*0950*/  BSYNC.RECONVERGENT B1 ;  /* 0x0000000000017941 */ /* 0x000fea0003800200 */
.L_x_366:
        /* <DEDUP_REMOVED lines=40> */
.L_x_370:
[----:B------:R-:W0:Y:S01]  /*0be0*/  LDCU.64 UR66, c[0x0][0x390] ;  /* 0x00007200ff4277ac */ /* 0x000e220008000a00 */
[----:B------:R-:W-:Y:S01]  /*0bf0*/  IMAD.MOV.U32 R22, RZ, RZ, R14 ;  /* 0x000000ffff167224 */ /* 0x000fe200078e000e */
[----:B------:R-:W-:Y:S02]  /*0c00*/  MOV R0, R15 ;  /* 0x0000000f00007202 */ /* 0x000fe40000000f00 */
[----:B------:R-:W-:Y:S02]  /*0c10*/  MOV R6, 0xc50 ;  /* 0x00000c5000067802 */ /* 0x000fe40000000f00 */
[----:B0-----:R-:W-:Y:S01]  /*0c20*/  MOV R3, UR66 ;  /* 0x0000004200037c02 */ /* 0x001fe20008000f00 */
[----:B------:R-:W-:-:S07]  /*0c30*/  IMAD.U32 R2, RZ, RZ, UR67 ;  /* 0x00000043ff027e24 */ /* 0x000fce000f8e00ff */
[----:B-----5:R-:W-:Y:S05]  /*0c40*/  CALL.REL.NOINC `($__internal_12_$__cuda_sm20_div_s64) ;  /* 0x0000002c006c7944 */ /* 0x020fea0003c00000 */
[----:B------:R-:W-:Y:S01]  /*0c50*/  IADD3 R0, P0, PT, RZ, -R18, RZ ;  /* 0x80000012ff007210 */ /* 0x000fe20007f1e0ff */
[----:B------:R-:W-:Y:S02]  /*0c60*/  IMAD.U32 R3, RZ, RZ, UR40 ;  /* 0x00000028ff037e24 */ /* 0x000fe4000f8e00ff */
[----:B------:R-:W-:Y:S01]  /*0c70*/  IMAD.U32 R21, RZ, RZ, UR41 ;  /* 0x00000029ff157e24 */ /* 0x000fe2000f8e00ff */
[----:B------:R-:W-:Y:S01]  /*0c80*/  IADD3.X R2, PT, PT, RZ, ~R19, RZ, P0, !PT ;  /* 0x80000013ff027210 */ /* 0x000fe200007fe4ff */
[----:B------:R-:W-:-:S04]  /*0c90*/  IMAD.WIDE.U32 R16, R0, R3, R14 ;  /* 0x0000000300107225 */ /* 0x000fc800078e000e */
[----:B------:R-:W-:-:S04]  /*0ca0*/  IMAD R2, R2, R3, RZ ;  /* 0x0000000302027224 */ /* 0x000fc800078e02ff */
[----:B------:R-:W-:Y:S01]  /*0cb0*/  IMAD R23, R0, R21, R2 ;  /* 0x0000001500177224 */ /* 0x000fe200078e0202 */
[----:B------:R-:W-:-:S03]  /*0cc0*/  MOV R0, R16 ;  /* 0x0000001000007202 */ /* 0x000fc60000000f00 */
[----:B------:R-:W-:-:S07]  /*0cd0*/  IMAD.IADD R2, R23, 0x1, R17 ;  /* 0x0000000117027824 */ /* 0x000fce00078e0211 */
.L_x_371:
[----:B------:R-:W-:Y:S05]  /*0ce0*/  BSYNC.RECONVERGENT B1 ;  /* 0x0000000000017941 */ /* 0x000fea0003800200 */
.L_x_369:
        /* <DEDUP_REMOVED lines=40> */
.L_x_373:
[----:B------:R-:W0:Y:S01]  /*0f70*/  LDCU.64 UR66, c[0x0][0x390] ;  /* 0x00007200ff4277ac */ /* 0x000e220008000a00 */
[----:B------:R-:W-:Y:S01]  /*0f80*/  MOV R22, R16 ;  /* 0x0000001000167202 */ /* 0x000fe20000000f00 */
[----:B------:R-:W-:Y:S01]  /*0f90*/  IMAD.MOV.U32 R0, RZ, RZ, R17 ;  /* 0x000000ffff007224 */ /* 0x000fe200078e0011 */
[----:B------:R-:W-:Y:S01]  /*0fa0*/  MOV R6, 0xfe0 ;  /* 0x00000fe000067802 */ /* 0x000fe20000000f00 */
[----:B0-----:R-:W-:Y:S01]  /*0fb0*/  IMAD.U32 R3, RZ, RZ, UR66 ;  /* 0x00000042ff037e24 */ /* 0x001fe2000f8e00ff */
[----:B------:R-:W-:-:S07]  /*0fc0*/  MOV R2, UR67 ;  /* 0x0000004300027c02 */ /* 0x000fce0008000f00 */
[----:B-----5:R-:W-:Y:S05]  /*0fd0*/  CALL.REL.NOINC `($__internal_12_$__cuda_sm20_div_s64) ;  /* 0x0000002800887944 */ /* 0x020fea0003c00000 */
[----:B------:R-:W-:-:S04]  /*0fe0*/  IADD3 R21, P0, PT, RZ, -R18, RZ ;  /* 0x80000012ff157210 */ /* 0x000fc80007f1e0ff */
[----:B------:R-:W-:Y:S01]  /*0ff0*/  IADD3.X R0, PT, PT, RZ, ~R19, RZ, P0, !PT ;  /* 0x80000013ff007210 */ /* 0x000fe200007fe4ff */
[----:B------:R-:W-:-:S04]  /*1000*/  IMAD.WIDE.U32 R2, R21, UR40, R16 ;  /* 0x0000002815027c25 */ /* 0x000fc8000f8e0010 */
[----:B------:R-:W-:-:S04]  /*1010*/  IMAD R0, R0, UR40, RZ ;  /* 0x0000002800007c24 */ /* 0x000fc8000f8e02ff */
[----:B------:R-:W-:Y:S02]  /*1020*/  IMAD R21, R21, UR41, R0 ;  /* 0x0000002915157c24 */ /* 0x000fe4000f8e0200 */
[----:B------:R-:W-:-:S03]  /*1030*/  IMAD.MOV.U32 R0, RZ, RZ, R2 ;  /* 0x000000ffff007224 */ /* 0x000fc600078e0002 */
[----:B------:R-:W-:-:S07]  /*1040*/  IADD3 R2, PT, PT, R21, R3, RZ ;  /* 0x0000000315027210 */ /* 0x000fce0007ffe0ff */
.L_x_374:
[----:B------:R-:W-:Y:S05]  /*1050*/  BSYNC.RECONVERGENT B1 ;  /* 0x0000000000017941 */ /* 0x000fea0003800200 */
.L_x_372:
        /* <DEDUP_REMOVED lines=11> */
[----:B------:R-:W-:Y:S01]  /*1110*/  IMAD.U32 R0, RZ, RZ, UR8 ;  /* 0x00000008ff007e24 */ /* 0x000fe2000f8e00ff */
[----:B------:R-:W-:Y:S04]  /*1120*/  BSSY.RECONVERGENT B1, `(.L_x_375) ;  /* 0x000002d000017945 */ /* 0x000fe80003800200 */
[----:B------:R-:W-:-:S04]  /*1130*/  LOP3.LUT R2, R9, R0, RZ, 0xfc, !PT ;  /* 0x0000000009027212 */ /* 0x000fc800078efcff */
[----:B------:R-:W-:-:S13]  /*1140*/  ISETP.NE.U32.AND P0, PT, R2, RZ, PT ;  /* 0x000000ff0200720c */ /* 0x000fda0003f05070 */
[----:B0-----:R-:W-:Y:S05]  /*1150*/  @P0 BRA `(.L_x_376) ;  /* 0x0000000000600947 */ /* 0x001fea0003800000 */
        /* <DEDUP_REMOVED lines=8> */
[----:B------:R-:W-:Y:S01]  /*11e0*/  IADD3 R9, PT, PT, -R6, RZ, RZ ;  /* 0x000000ff06097210 */ /* 0x000fe20007ffe1ff */
[----:B------:R-:W-:-:S04]  /*11f0*/  IMAD.MOV.U32 R6, RZ, RZ, RZ ;  /* 0x000000ffff067224 */ /* 0x000fc800078e00ff */
        /* <DEDUP_REMOVED lines=14> */
.L_x_376:
        /* <DEDUP_REMOVED lines=8> */
[----:B------:R-:W-:Y:S01]  /*1360*/  IMAD.U32 R2, RZ, RZ, UR44 ;  /* 0x0000002cff027e24 */ /* 0x000fe2000f8e00ff */
[----:B------:R-:W-:Y:S01]  /*1370*/  MOV R13, R9 ;  /* 0x00000009000d7202 */ /* 0x000fe20000000f00 */
[----:B------:R-:W-:Y:S01]  /*1380*/  IMAD.U32 R0, RZ, RZ, UR45 ;  /* 0x0000002dff007e24 */ /* 0x000fe2000f8e00ff */
[----:B------:R-:W-:Y:S01]  /*1390*/  IADD3.X R3, PT, PT, RZ, ~R19, RZ, P0, !PT ;  /* 0x80000013ff037210 */ /* 0x000fe200007fe4ff */
[----:B------:R-:W-:-:S04]  /*13a0*/  IMAD.WIDE.U32 R12, R21, R2, R12 ;  /* 0x00000002150c7225 */ /* 0x000fc800078e000c */
[----:B------:R-:W-:-:S04]  /*13b0*/  IMAD R3, R3, R2, RZ ;  /* 0x0000000203037224 */ /* 0x000fc800078e02ff */
[----:B------:R-:W-:Y:S02]  /*13c0*/  IMAD R9, R21, R0, R3 ;  /* 0x0000000015097224 */ /* 0x000fe400078e0203 */
[----:B------:R-:W-:-:S03]  /*13d0*/  IMAD.MOV.U32 R3, RZ, RZ, R12 ;  /* 0x000000ffff037224 */ /* 0x000fc600078e000c */
[----:B------:R-:W-:-:S07]  /*13e0*/  IADD3 R6, PT, PT, R13, R9, RZ ;  /* 0x000000090d067210 */ /* 0x000fce0007ffe0ff */
.L_x_377:
[----:B------:R-:W-:Y:S05]  /*13f0*/  BSYNC.RECONVERGENT B1 ;  /* 0x0000000000017941 */ /* 0x000fea0003800200 */
.L_x_375:
        /* <DEDUP_REMOVED lines=11> */
[----:B------:R-:W-:Y:S01]  /*14b0*/  LOP3.LUT R3, R15, R0, RZ, 0xfc, !PT ;  /* 0x000000000f037212 */ /* 0x000fe200078efcff */
[----:B------:R-:W-:Y:S03]  /*14c0*/  BSSY.RECONVERGENT B1, `(.L_x_378) ;  /* 0x0000029000017945 */ /* 0x000fe60003800200 */
[----:B------:R-:W-:-:S13]  /*14d0*/  ISETP.NE.U32.AND P0, PT, R3, RZ, PT ;  /* 0x000000ff0300720c */ /* 0x000fda0003f05070 */
[----:B0-----:R-:W-:Y:S05]  /*14e0*/  @P0 BRA `(.L_x_379) ;  /* 0x00000000005c0947 */ /* 0x001fea0003800000 */
[----:B------:R-:W0:Y:S01]  /*14f0*/  I2F.U32.RP R6, R2 ;  /* 0x0000000200067306 */ /* 0x000e220000209000 */
[----:B------:R-:W-:Y:S01]  /*1500*/  ISETP.NE.U32.AND P2, PT, R2, RZ, PT ;  /* 0x000000ff0200720c */ /* 0x000fe20003f45070 */
[----:B------:R-:W-:-:S06]  /*1510*/  HFMA2 R19, -RZ, RZ, 0, 0 ;  /* 0x00000000ff137431 */ /* 0x000fcc00000001ff */
        /* <DEDUP_REMOVED lines=20> */
.L_x_379:
        /* <DEDUP_REMOVED lines=13> */
[----:B------:R-:W-:-:S05]  /*1730*/  IMAD R3, R3, R0, R13 ;  /* 0x0000000003037224 */ /* 0x000fca00078e020d */
[----:B------:R-:W-:-:S07]  /*1740*/  IADD3 R3, PT, PT, R3, R15, RZ ;  /* 0x0000000f03037210 */ /* 0x000fce0007ffe0ff */
.L_x_380:
[----:B------:R-:W-:Y:S05]  /*1750*/  BSYNC.RECONVERGENT B1 ;  /* 0x0000000000017941 */ /* 0x000fea0003800200 */
.L_x_378:
        /* <DEDUP_REMOVED lines=38> */
.L_x_382:
        /* <DEDUP_REMOVED lines=8> */
[----:B------:R-:W-:Y:S01]  /*1a40*/  IMAD.MOV.U32 R3, RZ, RZ, R17 ;  /* 0x000000ffff037224 */ /* 0x000fe200078e0011 */
[----:B------:R-:W-:-:S03]  /*1a50*/  MOV R2, R16 ;  /* 0x0000001000027202 */ /* 0x000fc60000000f00 */
[----:B------:R-:W-:Y:S02]  /*1a60*/  IMAD.X R0, RZ, RZ, ~R19, P0 ;  /* 0x000000ffff007224 */ /* 0x000fe400000e0e13 */
[----:B------:R-:W-:-:S04]  /*1a70*/  IMAD.WIDE.U32 R2, R13, UR44, R2 ;  /* 0x0000002c0d027c25 */ /* 0x000fc8000f8e0002 */
[----:B------:R-:W-:Y:S01]  /*1a80*/  IMAD R0, R0, UR44, RZ ;  /* 0x0000002c00007c24 */ /* 0x000fe2000f8e02ff */
[----:B------:R-:W-:-:S03]  /*1a90*/  MOV R16, R2 ;  /* 0x0000000200107202 */ /* 0x000fc60000000f00 */
[----:B------:R-:W-:-:S04]  /*1aa0*/  IMAD R13, R13, UR45, R0 ;  /* 0x0000002d0d0d7c24 */ /* 0x000fc8000f8e0200 */
[----:B------:R-:W-:-:S07]  /*1ab0*/  IMAD.IADD R0, R13, 0x1, R3 ;  /* 0x000000010d007824 */ /* 0x000fce00078e0203 */
.L_x_383:
[----:B------:R-:W-:Y:S05]  /*1ac0*/  BSYNC.RECONVERGENT B1 ;  /* 0x0000000000017941 */ /* 0x000fea0003800200 */
.L_x_381:
        /* <DEDUP_REMOVED lines=37> */
.L_x_385:
        /* <DEDUP_REMOVED lines=12> */
[----:B------:R-:W-:-:S04]  /*1de0*/  IMAD R0, R0, UR50, RZ ;  /* 0x0000003200007c24 */ /* 0x000fc8000f8e02ff */
[----:B------:R-:W-:Y:S01]  /*1df0*/  IMAD R13, R13, UR51, R0 ;  /* 0x000000330d0d7c24 */ /* 0x000fe2000f8e0200 */
[----:B------:R-:W-:-:S03]  /*1e00*/  MOV R0, R2 ;  /* 0x0000000200007202 */ /* 0x000fc60000000f00 */
[----:B------:R-:W-:-:S07]  /*1e10*/  IMAD.IADD R2, R3, 0x1, R13 ;  /* 0x0000000103027824 */ /* 0x000fce00078e020d */
.L_x_386:
[----:B------:R-:W-:Y:S05]  /*1e20*/  BSYNC.RECONVERGENT B1 ;  /* 0x0000000000017941 */ /* 0x000fea0003800200 */
.L_x_384:
        /* <DEDUP_REMOVED lines=32> */
[----:B------:R-:W-:-:S12]  /*2030*/  HFMA2 R3, -RZ, RZ, 0, 0 ;  /* 0x00000000ff037431 */ /* 0x000fd800000001ff */
[----:B------:R-:W-:Y:S02]  /*2040*/  @P1 IADD3 R2, PT, PT, R2, 0x1, RZ ;  /* 0x0000000102021810 */ /* 0x000fe40007ffe0ff */
[----:B------:R-:W-:-:S05]  /*2050*/  @!P2 LOP3.LUT R2, RZ, UR11, RZ, 0x33, !PT ;  /* 0x0000000bff02ac12 */ /* 0x000fca000f8e33ff */
[----:B------:R-:W-:-:S04]  /*2060*/  IMAD.MOV R0, RZ, RZ, -R2 ;  /* 0x000000ffff007224 */ /* 0x000fc800078e0a02 */
[----:B------:R-:W-:Y:S01]  /*2070*/  IMAD R0, R0, UR11, R5 ;  /* 0x0000000b00007c24 */ /* 0x000fe2000f8e0205 */
[----:B------:R-:W-:Y:S06]  /*2080*/  BRA `(.L_x_389) ;  /* 0x0000000000487947 */ /* 0x000fec0003800000 */
.L_x_388:
[----:B------:R-:W0:Y:S01]  /*2090*/  LDCU.64 UR66, c[0x0][0xbb0] ;  /* 0x00017600ff4277ac */ /* 0x000e220008000a00 */
[----:B------:R-:W-:Y:S01]  /*20a0*/  IMAD.MOV.U32 R22, RZ, RZ, R5 ;  /* 0x000000ffff167224 */ /* 0x000fe200078e0005 */
[----:B------:R-:W-:Y:S01]  /*20b0*/  MOV R6, 0x2100 ;  /* 0x0000210000067802 */ /* 0x000fe20000000f00 */
[----:B------:R-:W-:Y:S01]  /*20c0*/  IMAD.MOV.U32 R0, RZ, RZ, R4 ;  /* 0x000000ffff007224 */ /* 0x000fe200078e0004 */
[----:B0-----:R-:W-:Y:S02]  /*20d0*/  MOV R3, UR66 ;  /* 0x0000004200037c02 */ /* 0x001fe40008000f00 */
[----:B------:R-:W-:-:S07]  /*20e0*/  MOV R2, UR67 ;  /* 0x0000004300027c02 */ /* 0x000fce0008000f00 */
[----:B-----5:R-:W-:Y:S05]  /*20f0*/  CALL.REL.NOINC `($__internal_12_$__cuda_sm20_div_s64) ;  /* 0x0000001800407944 */ /* 0x020fea0003c00000 */
[----:B------:R-:W-:Y:S01]  /*2100*/  IADD3 R15, P0, PT, RZ, -R18, RZ ;  /* 0x80000012ff0f7210 */ /* 0x000fe20007f1e0ff */
[----:B------:R-:W-:Y:S01]  /*2110*/  IMAD.MOV.U32 R3, RZ, RZ, R4 ;  /* 0x000000ffff037224 */ /* 0x000fe200078e0004 */
[----:B------:R-:W-:Y:S02]  /*2120*/  MOV R2, R5 ;  /* 0x0000000500027202 */ /* 0x000fe40000000f00 */
[----:B------:R-:W-:-:S03]  /*2130*/  IADD3.X R0, PT, PT, RZ, ~R19, RZ, P0, !PT ;  /* 0x80000013ff007210 */ /* 0x000fc600007fe4ff */
[----:B------:R-:W-:-:S04]  /*2140*/  IMAD.WIDE.U32 R2, R15, UR54, R2 ;  /* 0x000000360f027c25 */ /* 0x000fc8000f8e0002 */
[----:B------:R-:W-:-:S04]  /*2150*/  IMAD R0, R0, UR54, RZ ;  /* 0x0000003600007c24 */ /* 0x000fc8000f8e02ff */
[----:B------:R-:W-:Y:S01]  /*2160*/  IMAD R15, R15, UR55, R0 ;  /* 0x000000370f0f7c24 */ /* 0x000fe2000f8e0200 */
[----:B------:R-:W-:Y:S01]  /*2170*/  MOV R0, R2 ;  /* 0x0000000200007202 */ /* 0x000fe20000000f00 */
[----:B------:R-:W-:-:S03]  /*2180*/  IMAD.MOV.U32 R2, RZ, RZ, R18 ;  /* 0x000000ffff027224 */ /* 0x000fc600078e0012 */
[----:B------:R-:W-:Y:S02]  /*2190*/  IADD3 R6, PT, PT, R3, R15, RZ ;  /* 0x0000000f03067210 */ /* 0x000fe40007ffe0ff */
[----:B------:R-:W-:-:S07]  /*21a0*/  MOV R3, R19 ;  /* 0x0000001300037202 */ /* 0x000fce0000000f00 */
.L_x_389:
[----:B------:R-:W-:Y:S05]  /*21b0*/  BSYNC.RECONVERGENT B1 ;  /* 0x0000000000017941 */ /* 0x000fea0003800200 */
.L_x_387:
[----:B------:R-:W-:Y:S01]  /*21c0*/  IMAD R15, R6, UR38, RZ ;  /* 0x00000026060f7c24 */ /* 0x000fe2000f8e02ff */
[----:B------:R-:W-:Y:S01]  /*21d0*/  UISETP.NE.U32.AND UP0, UPT, UR56, URZ, UPT ;  /* 0x000000ff3800728c */ /* 0x000fe2000bf05070 */
[----:B------:R-:W-:-:S04]  /*21e0*/  IMAD.WIDE.U32 R16, R0, UR38, RZ ;  /* 0x0000002600107c25 */ /* 0x000fc8000f8e00ff */
[----:B------:R-:W-:Y:S02]  /*21f0*/  HFMA2 R19, -RZ, RZ, 0, 0 ;  /* 0x00000000ff137431 */ /* 0x000fe400000001ff */
[----:B-----5:R-:W-:Y:S01]  /*2200*/  FADD.FTZ R9, R27, R9 ;  /* 0x000000091b097221 */ /* 0x020fe20000010000 */
[----:B------:R-:W-:Y:S01]  /*2210*/  UISETP.NE.AND.EX UP0, UPT, UR57, URZ, UPT, UP0 ;  /* 0x000000ff3900728c */ /* 0x000fe2000bf05300 */
[----:B------:R-:W-:Y:S01]  /*2220*/  IMAD R15, R0, UR39, R15 ;  /* 0x00000027000f7c24 */ /* 0x000fe2000f8e020f */
[----:B------:R-:W-:Y:S01]  /*2230*/  CS2R R24, SRZ ;  /* 0x0000000000187805 */ /* 0x000fe2000001ff00 */
[----:B------:R-:W-:Y:S02]  /*2240*/  IMAD R3, R3, UR36, RZ ;  /* 0x0000002403037c24 */ /* 0x000fe4000f8e02ff */
[----:B------:R-:W-:Y:S01]  /*2250*/  IMAD.MOV.U32 R6, RZ, RZ, RZ ;  /* 0x000000ffff067224 */ /* 0x000fe200078e00ff */
[----:B------:R-:W-:Y:S01]  /*2260*/  IADD3 R17, PT, PT, R17, R15, RZ ;  /* 0x0000000f11117210 */ /* 0x000fe20007ffe0ff */
[C---:B------:R-:W-:Y:S01]  /*2270*/  IMAD R0, R2.reuse, UR37, R3 ;  /* 0x0000002502007c24 */ /* 0x040fe2000f8e0203 */
[----:B------:R-:W-:Y:S01]  /*2280*/  MOV R15, RZ ;  /* 0x000000ff000f7202 */ /* 0x000fe20000000f00 */
[----:B------:R-:W-:-:S04]  /*2290*/  IMAD.WIDE.U32 R2, R2, UR36, R16 ;  /* 0x0000002402027c25 */ /* 0x000fc8000f8e0010 */
[----:B------:R-:W-:Y:S01]  /*22a0*/  IMAD.MOV.U32 R17, RZ, RZ, RZ ;  /* 0x000000ffff117224 */ /* 0x000fe200078e00ff */
[----:B------:R-:W-:Y:S06]  /*22b0*/  BRA.U !UP0, `(.L_x_390) ;  /* 0x0000000108b87547 */ /* 0x000fec000b800000 */
[----:B------:R-:W-:-:S04]  /*22c0*/  IADD3 R15, P0, PT, R8, UR14, RZ ;  /* 0x0000000e080f7c10 */ /* 0x000fc8000ff1e0ff */
[----:B------:R-:W-:Y:S01]  /*22d0*/  IADD3.X R20, PT, PT, R7, UR15, RZ, P0, !PT ;  /* 0x0000000f07147c10 */ /* 0x000fe200087fe4ff */
[C---:B------:R-:W-:Y:S01]  /*22e0*/  IMAD.WIDE.U32 R18, R15.reuse, UR58, RZ ;  /* 0x0000003a0f127c25 */ /* 0x040fe2000f8e00ff */
[----:B------:R-:W-:-:S03]  /*22f0*/  IADD3 R24, P0, PT, R15, UR14, RZ ;  /* 0x0000000e0f187c10 */ /* 0x000fc6000ff1e0ff */
[C---:B------:R-:W-:Y:S01]  /*2300*/  IMAD R16, R20.reuse, UR58, RZ ;  /* 0x0000003a14107c24 */ /* 0x040fe2000f8e02ff */
[C---:B------:R-:W-:Y:S01]  /*2310*/  IADD3.X R6, PT, PT, R20.reuse, UR15, RZ, P0, !PT ;  /* 0x0000000f14067c10 */ /* 0x040fe200087fe4ff */
[----:B------:R-:W-:Y:S01]  /*2320*/  IMAD R20, R20, UR60, RZ ;  /* 0x0000003c14147c24 */ /* 0x000fe2000f8e02ff */
[----:B------:R-:W-:Y:S01]  /*2330*/  LEA R22, P0, R18, UR56, 0x2 ;  /* 0x0000003812167c11 */ /* 0x000fe2000f8010ff */
[----:B------:R-:W-:Y:S02]  /*2340*/  IMAD R17, R15, UR59, R16 ;  /* 0x0000003b0f117c24 */ /* 0x000fe4000f8e0210 */
[----:B------:R-:W-:-:S03]  /*2350*/  IMAD R21, R6, UR58, RZ ;  /* 0x0000003a06157c24 */ /* 0x000fc6000f8e02ff */
[----:B------:R-:W-:Y:S01]  /*2360*/  IADD3 R19, PT, PT, R19, R17, RZ ;  /* 0x0000001113137210 */ /* 0x000fe20007ffe0ff */
[C---:B------:R-:W-:Y:S02]  /*2370*/  IMAD R21, R24.reuse, UR59, R21 ;  /* 0x0000003b18157c24 */ /* 0x040fe4000f8e0215 */
[----:B------:R-:W-:Y:S01]  /*2380*/  IMAD.WIDE.U32 R16, R24, UR58, RZ ;  /* 0x0000003a18107c25 */ /* 0x000fe2000f8e00ff */
[----:B------:R-:W-:-:S04]  /*2390*/  LEA.HI.X R23, R18, UR57, R19, 0x2, P0 ;  /* 0x0000003912177c11 */ /* 0x000fc800080f1413 */
[----:B------:R-:W-:Y:S01]  /*23a0*/  IADD3 R17, PT, PT, R17, R21, RZ ;  /* 0x0000001511117210 */ /* 0x000fe20007ffe0ff */
[----:B------:R-:W-:Y:S01]  /*23b0*/  IMAD R21, R15, UR61, R20 ;  /* 0x0000003d0f157c24 */ /* 0x000fe2000f8e0214 */
[----:B------:R-:W-:-:S04]  /*23c0*/  LEA R18, P0, R16, UR56, 0x2 ;  /* 0x0000003810127c11 */ /* 0x000fc8000f8010ff */
[----:B------:R-:W-:Y:S01]  /*23d0*/  LEA.HI.X R19, R16, UR57, R17, 0x2, P0 ;  /* 0x0000003910137c11 */ /* 0x000fe200080f1411 */
[----:B------:R-:W-:-:S04]  /*23e0*/  IMAD.WIDE.U32 R16, R15, UR60, RZ ;  /* 0x0000003c0f107c25 */ /* 0x000fc8000f8e00ff */
[----:B------:R-:W-:Y:S01]  /*23f0*/  IMAD R15, R6, UR60, RZ ;  /* 0x0000003c060f7c24 */ /* 0x000fe2000f8e02ff */
[----:B------:R-:W-:Y:S01]  /*2400*/  LEA R20, P0, R16, UR62, 0x2 ;  /* 0x0000003e10147c11 */ /* 0x000fe2000f8010ff */
[----:B------:R0:W5:Y:S02]  /*2410*/  LDG.E R6, desc[UR70][R22.64] ;  /* 0x0000004616067981 */ /* 0x000164000c1e1900 */
[C---:B------:R-:W-:Y:S02]  /*2420*/  IMAD R27, R24.reuse, UR61, R15 ;  /* 0x0000003d181b7c24 */ /* 0x040fe4000f8e020f */
[----:B------:R-:W-:Y:S01]  /*2430*/  IMAD.IADD R15, R17, 0x1, R21 ;  /* 0x00000001110f7824 */ /* 0x000fe200078e0215 */
[----:B------:R-:W5:Y:S01]  /*2440*/  LDG.E R19, desc[UR70][R18.64] ;  /* 0x0000004612137981 */ /* 0x000f62000c1e1900 */
[----:B------:R-:W-:-:S03]  /*2450*/  IMAD.WIDE.U32 R24, R24, UR60, RZ ;  /* 0x0000003c18187c25 */ /* 0x000fc6000f8e00ff */
[----:B------:R-:W-:Y:S02]  /*2460*/  LEA.HI.X R21, R16, UR63, R15, 0x2, P0 ;  /* 0x0000003f10157c11 */ /* 0x000fe400080f140f */
[----:B------:R-:W-:Y:S02]  /*2470*/  IADD3 R15, PT, PT, R25, R27, RZ ;  /* 0x0000001b190f7210 */ /* 0x000fe40007ffe0ff */
[----:B------:R-:W-:-:S04]  /*2480*/  LEA R16, P0, R24, UR62, 0x2 ;  /* 0x0000003e18107c11 */ /* 0x000fc8000f8010ff */
[----:B------:R-:W-:Y:S01]  /*2490*/  LEA.HI.X R17, R24, UR63, R15, 0x2, P0 ;  /* 0x0000003f18117c11 */ /* 0x000fe200080f140f */
[----:B------:R-:W-:Y:S02]  /*24a0*/  IMAD R15, R7, UR58, RZ ;  /* 0x0000003a070f7c24 */ /* 0x000fe4000f8e02ff */
[----:B------:R-:W-:-:S03]  /*24b0*/  IMAD.WIDE.U32 R24, R8, UR58, RZ ;  /* 0x0000003a08187c25 */ /* 0x000fc6000f8e00ff */
[----:B------:R-:W5:Y:S01]  /*24c0*/  LDG.E R17, desc[UR70][R16.64] ;  /* 0x0000004610117981 */ /* 0x000f62000c1e1900 */
[----:B------:R-:W-:Y:S01]  /*24d0*/  IMAD R15, R8, UR59, R15 ;  /* 0x0000003b080f7c24 */ /* 0x000fe2000f8e020f */
[----:B0-----:R-:W-:-:S04]  /*24e0*/  LEA R22, P0, R24, UR56, 0x2 ;  /* 0x0000003818167c11 */ /* 0x001fc8000f8010ff */
[----:B------:R-:W-:-:S04]  /*24f0*/  IADD3 R15, PT, PT, R25, R15, RZ ;  /* 0x0000000f190f7210 */ /* 0x000fc80007ffe0ff */
[----:B------:R-:W-:Y:S01]  /*2500*/  LEA.HI.X R23, R24, UR57, R15, 0x2, P0 ;  /* 0x0000003918177c11 */ /* 0x000fe200080f140f */
[----:B------:R-:W-:-:S04]  /*2510*/  IMAD R15, R7, UR60, RZ ;  /* 0x0000003c070f7c24 */ /* 0x000fc8000f8e02ff */
[----:B------:R0:W5:Y:S01]  /*2520*/  LDG.E R24, desc[UR70][R22.64] ;  /* 0x0000004616187981 */ /* 0x000162000c1e1900 */
[----:B------:R-:W-:-:S03]  /*2530*/  IMAD R25, R8, UR61, R15 ;  /* 0x0000003d08197c24 */ /* 0x000fc6000f8e020f */
[----:B------:R1:W5:Y:S01]  /*2540*/  LDG.E R15, desc[UR70][R20.64] ;  /* 0x00000046140f7981 */ /* 0x000362000c1e1900 */
[----:B0-----:R-:W-:-:S04]  /*2550*/  IMAD.WIDE.U32 R22, R8, UR60, RZ ;  /* 0x0000003c08167c25 */ /* 0x001fc8000f8e00ff */
[----:B------:R-:W-:Y:S01]  /*2560*/  IMAD.IADD R25, R23, 0x1, R25 ;  /* 0x0000000117197824 */ /* 0x000fe200078e0219 */
[----:B-1----:R-:W-:-:S04]  /*2570*/  LEA R20, P0, R22, UR62, 0x2 ;  /* 0x0000003e16147c11 */ /* 0x002fc8000f8010ff */
[----:B------:R-:W-:-:S05]  /*2580*/  LEA.HI.X R21, R22, UR63, R25, 0x2, P0 ;  /* 0x0000003f16157c11 */ /* 0x000fca00080f1419 */
[----:B------:R0:W5:Y:S04]  /*2590*/  LDG.E R25, desc[UR70][R20.64] ;  /* 0x0000004614197981 */ /* 0x000168000c1e1900 */
.L_x_390:
[----:B-----5:R-:W-:Y:S01]  /*25a0*/  FADD.FTZ R24, R9, R24 ;  /* 0x0000001809187221 */ /* 0x020fe20000010000 */
[----:B------:R-:W-:Y:S01]  /*25b0*/  FADD.FTZ R29, R29, R12 ;  /* 0x0000000c1d1d7221 */ /* 0x000fe20000010000 */
[----:B------:R-:W-:Y:S01]  /*25c0*/  FADD.FTZ R19, R28, R19 ;  /* 0x000000131c137221 */ /* 0x000fe20000010000 */
[----:B------:R-:W-:Y:S01]  /*25d0*/  FADD.FTZ R14, R14, R17 ;  /* 0x000000110e0e7221 */ /* 0x000fe20000010000 */
[----:B------:R-:W-:Y:S01]  /*25e0*/  FADD.FTZ R24, R24, R25 ;  /* 0x0000001918187221 */ /* 0x000fe20000010000 */
[----:B------:R-:W-:Y:S01]  /*25f0*/  FADD.FTZ R12, R29, R6 ;  /* 0x000000061d0c7221 */ /* 0x000fe20000010000 */
[----:B------:R-:W-:Y:S01]  /*2600*/  IMAD R11, R11, UR14, RZ ;  /* 0x0000000e0b0b7c24 */ /* 0x000fe2000f8e02ff */
[----:B------:R-:W-:Y:S01]  /*2610*/  IADD3 R17, PT, PT, R3, R0, RZ ;  /* 0x0000000003117210 */ /* 0x000fe20007ffe0ff */
[----:B------:R-:W-:Y:S01]  /*2620*/  FMUL.FTZ R24, R24, -1.4426950216293334961 ;  /* 0xbfb8aa3b18187820 */ /* 0x000fe20000410000 */
[----:B------:R-:W-:Y:S01]  /*2630*/  FADD.FTZ R12, R12, R15 ;  /* 0x0000000f0c0c7221 */ /* 0x000fe20000010000 */
[----:B0-----:R-:W-:Y:S01]  /*2640*/  IMAD R21, R10, UR15, R11 ;  /* 0x0000000f0a157c24 */ /* 0x001fe2000f8e020b */
[----:B------:R-:W-:Y:S01]  /*2650*/  LEA R16, P0, R2, UR64, 0x2 ;  /* 0x0000004002107c11 */ /* 0x000fe2000f8010ff */
[----:B------:R-:W-:-:S04]  /*2660*/  IMAD.WIDE.U32 R10, R10, UR14, RZ ;  /* 0x0000000e0a0a7c25 */ /* 0x000fc8000f8e00ff */
[----:B------:R-:W-:Y:S01]  /*2670*/  FMUL.FTZ R9, R12, -1.4426950216293334961 ;  /* 0xbfb8aa3b0c097820 */ /* 0x000fe20000410000 */
[----:B------:R-:W0:Y:S01]  /*2680*/  MUFU.EX2 R24, R24 ;  /* 0x0000001800187308 */ /* 0x000e220000000800 */
[----:B------:R-:W-:Y:S01]  /*2690*/  LEA.HI.X R17, R2, UR65, R17, 0x2, P0 ;  /* 0x0000004102117c11 */ /* 0x000fe200080f1411 */
[----:B------:R-:W-:Y:S01]  /*26a0*/  BSSY.RECONVERGENT B1, `(.L_x_391) ;  /* 0x000003f000017945 */ /* 0x000fe20003800200 */
[----:B------:R-:W-:-:S05]  /*26b0*/  IADD3 R21, PT, PT, R11, R21, RZ ;  /* 0x000000150b157210 */ /* 0x000fca0007ffe0ff */
[----:B------:R-:W-:Y:S01]  /*26c0*/  MUFU.EX2 R9, R9 ;  /* 0x0000000900097308 */ /* 0x000fe20000000800 */
[----:B0-----:R-:W-:-:S07]  /*26d0*/  FADD.FTZ R6, R24, 1 ;  /* 0x3f80000018067421 */ /* 0x001fce0000010000 */
[----:B------:R-:W0:Y:S02]  /*26e0*/  MUFU.RCP R15, R6 ;  /* 0x00000006000f7308 */ /* 0x000e240000001000 */
[----:B0-----:R-:W-:Y:S01]  /*26f0*/  FFMA.FTZ R12, R14, R15, R19 ;  /* 0x0000000f0e0c7223 */ /* 0x001fe20000010013 */
[----:B------:R-:W-:Y:S01]  /*2700*/  FADD.FTZ R19, R9, 1 ;  /* 0x3f80000009137421 */ /* 0x000fe20000010000 */
[----:B------:R-:W-:Y:S02]  /*2710*/  IMAD.MOV.U32 R9, RZ, RZ, R7 ;  /* 0x000000ffff097224 */ /* 0x000fe400078e0007 */
[----:B------:R-:W-:Y:S02]  /*2720*/  IMAD R7, R21, 0x5, RZ ;  /* 0x0000000515077824 */ /* 0x000fe400078e02ff */
[----:B------:R-:W0:Y:S01]  /*2730*/  MUFU.TANH R12, R12 ;  /* 0x0000000c000c7308 */ /* 0x000e220000002400 */
[----:B------:R-:W-:-:S05]  /*2740*/  IMAD.WIDE.U32 R8, R10, 0x5, R8 ;  /* 0x000000050a087825 */ /* 0x000fca00078e0008 */
[----:B------:R-:W-:Y:S01]  /*2750*/  IADD3 R0, PT, PT, R9, R7, RZ ;  /* 0x0000000709007210 */ /* 0x000fe20007ffe0ff */
[----:B------:R-:W-:Y:S01]  /*2760*/  FADD.FTZ R7, R15, -RZ ;  /* 0x800000ff0f077221 */ /* 0x000fe20000010000 */
[----:B------:R-:W1:Y:S01]  /*2770*/  MUFU.RCP R19, R19 ;  /* 0x0000001300137308 */ /* 0x000e620000001000 */
[----:B0-----:R-:W-:-:S04]  /*2780*/  FADD.FTZ R3, R13, -R12 ;  /* 0x8000000c0d037221 */ /* 0x001fc80000010000 */
[----:B-1----:R-:W-:Y:S01]  /*2790*/  FFMA.FTZ R11, R3, R19, R12 ;  /* 0x00000013030b7223 */ /* 0x002fe2000001000c */
[----:B------:R-:W-:Y:S01]  /*27a0*/  MOV R3, UR12 ;  /* 0x0000000c00037c02 */ /* 0x000fe20008000f00 */
[----:B------:R-:W-:-:S03]  /*27b0*/  FADD.FTZ R10, R19, -RZ ;  /* 0x800000ff130a7221 */ /* 0x000fc60000010000 */
[----:B------:R0:W-:Y:S01]  /*27c0*/  STG.E desc[UR70][R16.64], R11 ;  /* 0x0000000b10007986 */ /* 0x0001e2000c101946 */
        /* <DEDUP_REMOVED lines=27> */
.L_x_392:
[----:B------:R-:W0:Y:S01]  /*2980*/  LDCU.64 UR66, c[0x0][0xd50] ;  /* 0x0001aa00ff4277ac */ /* 0x000e220008000a00 */
[----:B------:R-:W-:Y:S02]  /*2990*/  MOV R22, R8 ;  /* 0x0000000800167202 */ /* 0x000fe40000000f00 */
        /* <DEDUP_REMOVED lines=15> */
.L_x_393:
[----:B------:R-:W-:Y:S05]  /*2a90*/  BSYNC.RECONVERGENT B1 ;  /* 0x0000000000017941 */ /* 0x000fea0003800200 */
.L_x_391:
        /* <DEDUP_REMOVED lines=40> */
.L_x_395:
[----:B------:R-:W0:Y:S01]  /*2d20*/  LDCU.64 UR66, c[0x0][0xd50] ;  /* 0x0001aa00ff4277ac */ /* 0x000e220008000a00 */
[----:B------:R-:W-:Y:S01]  /*2d30*/  IMAD.MOV.U32 R22, RZ, RZ, R8 ;  /* 0x000000ffff167224 */ /* 0x000fe200078e0008 */
[----:B------:R-:W-:Y:S01]  /*2d40*/  MOV R6, 0x2d90 ;  /* 0x00002d9000067802 */ /* 0x000fe20000000f00 */
[----:B------:R-:W-:Y:S01]  /*2d50*/  IMAD.MOV.U32 R0, RZ, RZ, R9 ;  /* 0x000000ffff007224 */ /* 0x000fe200078e0009 */
[----:B0-----:R-:W-:Y:S02]  /*2d60*/  MOV R3, UR66 ;  /* 0x0000004200037c02 */ /* 0x001fe40008000f00 */
[----:B------:R-:W-:-:S07]  /*2d70*/  MOV R2, UR67 ;  /* 0x0000004300027c02 */ /* 0x000fce0008000f00 */
[----:B------:R-:W-:Y:S05]  /*2d80*/  CALL.REL.NOINC `($__internal_12_$__cuda_sm20_div_s64) ;  /* 0x0000000c001c7944 */ /* 0x000fea0003c00000 */
        /* <DEDUP_REMOVED lines=9> */
.L_x_396:
[----:B------:R-:W-:Y:S05]  /*2e20*/  BSYNC.RECONVERGENT B1 ;  /* 0x0000000000017941 */ /* 0x000fea0003800200 */
.L_x_394:
        /* <DEDUP_REMOVED lines=40> */
.L_x_398:
        /* <DEDUP_REMOVED lines=16> */
.L_x_399:
[----:B------:R-:W-:Y:S05]  /*31b0*/  BSYNC.RECONVERGENT B1 ;  /* 0x0000000000017941 */ /* 0x000fea0003800200 */
.L_x_397:
        /* <DEDUP_REMOVED lines=40> */
.L_x_401:
        /* <DEDUP_REMOVED lines=16> */
.L_x_402:
[----:B------:R-:W-:Y:S05]  /*3540*/  BSYNC.RECONVERGENT B1 ;  /* 0x0000000000017941 */ /* 0x000fea0003800200 */
.L_x_400:
        /* <DEDUP_REMOVED lines=40> */
.L_x_404:
[----:B------:R-:W0:Y:S01]  /*37d0*/  LDCU.64 UR66, c[0x0][0xd50] ;  /* 0x0001aa00ff4277ac */ /* 0x000e220008000a00 */
[----:B------:R-:W-:Y:S01]  /*37e0*/  IMAD.MOV.U32 R22, RZ, RZ, R8 ;  /* 0x000000ffff167224 */ /* 0x000fe200078e0008 */
[----:B------:R-:W-:Y:S01]  /*37f0*/  MOV R6, 0x3840 ;  /* 0x0000384000067802 */ /* 0x000fe20000000f00 */
[----:B------:R-:W-:Y:S01]  /*3800*/  IMAD.MOV.U32 R0, RZ, RZ, R9 ;  /* 0x000000ffff007224 */ /* 0x000fe200078e0009 */
[----:B0-----:R-:W-:Y:S02]  /*3810*/  MOV R3, UR66 ;  /* 0x0000004200037c02 */ /* 0x001fe40008000f00 */
[----:B------:R-:W-:-:S07]  /*3820*/  MOV R2, UR67 ;  /* 0x0000004300027c02 */ /* 0x000fce0008000f00 */
[----:B------:R-:W-:Y:S05]  /*3830*/  CALL.REL.NOINC `($__internal_12_$__cuda_sm20_div_s64) ;  /* 0x0000000000707944 */ /* 0x000fea0003c00000 */
[----:B------:R-:W-:-:S04]  /*3840*/  IADD3 R3, P0, PT, RZ, -R18, RZ ;  /* 0x80000012ff037210 */ /* 0x000fc80007f1e0ff */
[----:B------:R-:W-:Y:S01]  /*3850*/  IADD3.X R0, PT, PT, RZ, ~R19, RZ, P0, !PT ;  /* 0x80000013ff007210 */ /* 0x000fe200007fe4ff */
[----:B------:R-:W-:-:S04]  /*3860*/  IMAD.WIDE.U32 R8, R3, UR16, R8 ;  /* 0x0000001003087c25 */ /* 0x000fc8000f8e0008 */
[----:B------:R-:W-:-:S04]  /*3870*/  IMAD R0, R0, UR16, RZ ;  /* 0x0000001000007c24 */ /* 0x000fc8000f8e02ff */
[----:B------:R-:W-:-:S05]  /*3880*/  IMAD R3, R3, UR17, R0 ;  /* 0x0000001103037c24 */ /* 0x000fca000f8e0200 */
[----:B------:R-:W-:-:S07]  /*3890*/  IADD3 R0, PT, PT, R3, R9, RZ ;  /* 0x0000000903007210 */ /* 0x000fce0007ffe0ff */
.L_x_405:
[----:B------:R-:W-:Y:S05]  /*38a0*/  BSYNC.RECONVERGENT B1 ;  /* 0x0000000000017941 */ /* 0x000fea0003800200 */
.L_x_403:
        /* <DEDUP_REMOVED lines=14> */
[----:B------:R1:W-:Y:S01]  /*3990*/  STG.E desc[UR70][R2.64], R14 ;  /* 0x0000000e02007986 */ /* 0x0003e2000c101946 */
[----:B------:R-:W-:Y:S02]  /*39a0*/  IADD3.X R4, PT, PT, RZ, R4, RZ, P0, !PT ;  /* 0x00000004ff047210 */ /* 0x000fe400007fe4ff */
[----:B------:R-:W-:-:S04]  /*39b0*/  ISETP.GE.U32.AND P0, PT, R5, UR48, PT ;  /* 0x0000003005007c0c */ /* 0x000fc8000bf06070 */
[----:B------:R-:W-:-:S13]  /*39c0*/  ISETP.GE.AND.EX P0, PT, R4, UR49, PT, P0 ;  /* 0x0000003104007c0c */ /* 0x000fda000bf06300 */
[----:B-1----:R-:W-:Y:S05]  /*39d0*/  @!P0 BRA `(.L_x_406) ;  /* 0xffffffc8003c8947 */ /* 0x002fea000383ffff */
[----:B------:R-:W-:Y:S05]  /*39e0*/  BSYNC.RECONVERGENT B0 ;  /* 0x0000000000007941 */ /* 0x000fea0003800200 */
.L_x_362:
[----:B------:R-:W-:Y:S05]  /*39f0*/  EXIT ;  /* 0x000000000000794d */ /* 0x000fea0003800000 */
        .weak           $__internal_12_$__cuda_sm20_div_s64
        .type           $__internal_12_$__cuda_sm20_div_s64,@function
        .size           $__internal_12_$__cuda_sm20_div_s64,(.L_x_1358 - $__internal_12_$__cuda_sm20_div_s64)
$__internal_12_$__cuda_sm20_div_s64:
        /* <DEDUP_REMOVED lines=83> */
[----:B------:R-:W-:Y:S05]  /*3f30*/  RET.REL.NODEC R2 `(_ZN2at6native38_GLOBAL__N__9a469cfd_6_RNN_cu_eca79a6d6kernel16gru_cell_forwardIfflLi2EEEvNS_4cuda6detail10TensorInfoIT_T1_EES9_S9_S9_S9_S9_S9_S8_S8_) ;  /* 0xffffffc002307950 */ /* 0x000fea0003c3ffff */
.L_x_407:
        /* <DEDUP_REMOVED lines=12> */
.L_x_1358:


//--------------------- .text._ZN2at6native38_GLOBAL__N__9a469cfd_6_RNN_cu_eca79a6d6kernel16gru_cell_forwardIfflLi1EEEvNS_4cuda6detail10TensorInfoIT_T1_EES9_S9_S9_S9_S9_S9_S8_S8_ --------------------------
	.section	.text._ZN2at6native38_GLOBAL__N__9a469cfd_6_RNN_cu_eca79a6d6kernel16gru_cell_forwardIfflLi1EEEvNS_4cuda6detail10TensorInfoIT_T1_EES9_S9_S9_S9_S9_S9_S8_S8_,"ax",@progbits
	.align	128
.text._ZN2at6native38_GLOBAL__N__9a469cfd_6_RNN_cu_eca79a6d6kernel16gru_cell_forwardIfflLi1EEEvNS_4cuda6detail10TensorInfoIT_T1_EES9_S9_S9_S9_S9_S9_S8_S8_:
        .type           _ZN2at6native38_GLOBAL__N__9a469cfd_6_RNN_cu_eca79a6d6kernel16gru_cell_forwardIfflLi1EEEvNS_4cuda6detail10TensorInfoIT_T1_EES9_S9_S9_S9_S9_S9_S8_S8_,@function
        .size           _ZN2at6native38_GLOBAL__N__9a469cfd_6_RNN_cu_eca79a6d6kernel16gru_cell_forwardIfflLi1EEEvNS_4cuda6detail10TensorInfoIT_T1_EES9_S9_S9_S9_S9_S9_S8_S8_,(.L_x_1360 - _ZN2at6native38_GLOBAL__N__9a469cfd_6_RNN_cu_eca79a6d6kernel16gru_cell_forwardIfflLi1EEEvNS_4cuda6detail10TensorInfoIT_T1_EES9_S9_S9_S9_S9_S9_S8_S8_)
        .other          _ZN2at6native38_GLOBAL__N__9a469cfd_6_RNN_cu_eca79a6d6kernel16gru_cell_forwardIfflLi1EEEvNS_4cuda6detail10TensorInfoIT_T1_EES9_S9_S9_S9_S9_S9_S8_S8_,@"STO_CUDA_ENTRY STV_DEFAULT"
_ZN2at6native38_GLOBAL__N__9a469cfd_6_RNN_cu_eca79a6d6kernel16gru_cell_forwardIfflLi1EEEvNS_4cuda6detail10TensorInfoIT_T1_EES9_S9_S9_S9_S9_S9_S8_S8_:
        /* <DEDUP_REMOVED lines=51> */
.L_x_413:
        /* <DEDUP_REMOVED lines=15> */
[----:B------:R-:W-:-:S04]  /*0420*/  IMAD.HI.U32 R11, R11, R13, R10 ;  /* 0x0000000d0b0b7227 */ /* 0x000fc800078e000a */
[----:B------:R-:W-:Y:S02]  /*0430*/  IMAD.MOV.U32 R13, RZ, RZ, RZ ;  /* 0x000000ffff0d7224 */ /* 0x000fe400078e00ff */
[----:B------:R-:W-:-:S04]  /*0440*/  IMAD.HI.U32 R12, R11, R6, RZ ;  /* 0x000000060b0c7227 */ /* 0x000fc800078e00ff */
        /* <DEDUP_REMOVED lines=11> */
.L_x_411:
[----:B------:R-:W-:-:S07]  /*0500*/  MOV R8, 0x520 ;  /* 0x0000052000087802 */ /* 0x000fce0000000f00 */
[----:B---34-:R-:W-:Y:S05]  /*0510*/  CALL.REL.NOINC `($__internal_13_$__cuda_sm20_div_s64) ;  /* 0x00000018008c7944 */ /* 0x018fea0003c00000 */
[----:B------:R-:W-:Y:S01]  /*0520*/  IADD3 R8, P0, PT, RZ, -R12, RZ ;  /* 0x8000000cff087210 */ /* 0x000fe20007f1e0ff */
[----:B------:R-:W-:Y:S01]  /*0530*/  IMAD.U32 R20, RZ, RZ, UR45 ;  /* 0x0000002dff147e24 */ /* 0x000fe2000f8e00ff */
[----:B------:R-:W-:Y:S02]  /*0540*/  MOV R9, UR44 ;  /* 0x0000002c00097c02 */ /* 0x000fe40008000f00 */
[----:B------:R-:W-:Y:S02]  /*0550*/  IADD3.X R10, PT, PT, RZ, ~R13, RZ, P0, !PT ;  /* 0x8000000dff0a7210 */ /* 0x000fe400007fe4ff */
[----:B------:R-:W-:-:S03]  /*0560*/  MOV R11, R3 ;  /* 0x00000003000b7202 */ /* 0x000fc60000000f00 */
[----:B------:R-:W-:Y:S01]  /*0570*/  IMAD R15, R10, R9, RZ ;  /* 0x000000090a0f7224 */ /* 0x000fe200078e02ff */
[----:B------:R-:W-:-:S03]  /*0580*/  MOV R10, R6 ;  /* 0x00000006000a7202 */ /* 0x000fc60000000f00 */
[C---:B------:R-:W-:Y:S02]  /*0590*/  IMAD R15, R8.reuse, R20, R15 ;  /* 0x00000014080f7224 */ /* 0x040fe400078e020f */
[----:B------:R-:W-:-:S04]  /*05a0*/  IMAD.WIDE.U32 R22, R8, R9, R10 ;  /* 0x0000000908167225 */ /* 0x000fc800078e000a */
[----:B------:R-:W-:-:S07]  /*05b0*/  IMAD.IADD R21, R23, 0x1, R15 ;  /* 0x0000000117157824 */ /* 0x000fce00078e020f */
.L_x_412:
[----:B---34-:R-:W-:Y:S05]  /*05c0*/  BSYNC.RECONVERGENT B1 ;  /* 0x0000000000017941 */ /* 0x018fea0003800200 */
.L_x_410:
[----:B------:R-:W-:Y:S01]  /*05d0*/  IMAD R11, R13, R9, RZ ;  /* 0x000000090d0b7224 */ /* 0x000fe200078e02ff */
[----:B------:R-:W-:Y:S01]  /*05e0*/  MOV R23, R21 ;  /* 0x0000001500177202 */ /* 0x000fe20000000f00 */
[----:B------:R-:W-:-:S04]  /*05f0*/  IMAD.WIDE.U32 R14, R12, R9, RZ ;  /* 0x000000090c0e7225 */ /* 0x000fc800078e00ff */
[----:B------:R-:W-:Y:S02]  /*0600*/  IMAD R11, R12, R20, R11 ;  /* 0x000000140c0b7224 */ /* 0x000fe400078e020b */
[----:B------:R-:W-:-:S03]  /*0610*/  IMAD.WIDE.U32 R12, R14, 0x3, R22 ;  /* 0x000000030e0c7825 */ /* 0x000fc600078e0016 */
[----:B------:R-:W-:Y:S01]  /*0620*/  IADD3 R11, PT, PT, R15, R11, RZ ;  /* 0x0000000b0f0b7210 */ /* 0x000fe20007ffe0ff */
[----:B------:R-:W-:Y:S02]  /*0630*/  IMAD R17, R21, UR26, RZ ;  /* 0x0000001a15117c24 */ /* 0x000fe4000f8e02ff */
[----:B------:R-:W-:-:S04]  /*0640*/  IMAD.WIDE.U32 R24, R22, UR26, RZ ;  /* 0x0000001a16187c25 */ /* 0x000fc8000f8e00ff */
[----:B------:R-:W-:Y:S01]  /*0650*/  IMAD R15, R11, 0x3, RZ ;  /* 0x000000030b0f7824 */ /* 0x000fe200078e02ff */
[----:B------:R-:W-:Y:S01]  /*0660*/  LEA R18, P0, R24, UR34, 0x2 ;  /* 0x0000002218127c11 */ /* 0x000fe2000f8010ff */
[----:B------:R-:W-:Y:S02]  /*0670*/  IMAD R27, R21, UR28, RZ ;  /* 0x0000001c151b7c24 */ /* 0x000fe4000f8e02ff */
[----:B------:R-:W-:Y:S02]  /*0680*/  IMAD.IADD R13, R13, 0x1, R15 ;  /* 0x000000010d0d7824 */ /* 0x000fe400078e020f */
[----:B------:R-:W-:Y:S02]  /*0690*/  IMAD R15, R22, UR27, R17 ;  /* 0x0000001b160f7c24 */ /* 0x000fe4000f8e0211 */
[----:B------:R-:W-:Y:S02]  /*06a0*/  IMAD R19, R13, UR18, RZ ;  /* 0x000000120d137c24 */ /* 0x000fe4000f8e02ff */
[----:B------:R-:W-:Y:S01]  /*06b0*/  IMAD.WIDE.U32 R16, R12, UR18, RZ ;  /* 0x000000120c107c25 */ /* 0x000fe2000f8e00ff */
[----:B------:R-:W-:-:S03]  /*06c0*/  IADD3 R15, PT, PT, R25, R15, RZ ;  /* 0x0000000f190f7210 */ /* 0x000fc60007ffe0ff */
[----:B------:R-:W-:Y:S01]  /*06d0*/  IMAD R23, R12, UR19, R19 ;  /* 0x000000130c177c24 */ /* 0x000fe2000f8e0213 */
[----:B------:R-:W-:Y:S01]  /*06e0*/  LEA.HI.X R19, R24, UR35, R15, 0x2, P0 ;  /* 0x0000002318137c11 */ /* 0x000fe200080f140f */
[----:B------:R-:W-:Y:S01]  /*06f0*/  IMAD R27, R22, UR29, R27 ;  /* 0x0000001d161b7c24 */ /* 0x000fe2000f8e021b */
[----:B------:R-:W-:Y:S01]  /*0700*/  LEA R28, P0, R16, UR20, 0x2 ;  /* 0x00000014101c7c11 */ /* 0x000fe2000f8010ff */
[----:B------:R-:W-:Y:S01]  /*0710*/  IMAD.WIDE.U32 R24, R22, UR28, RZ ;  /* 0x0000001c16187c25 */ /* 0x000fe2000f8e00ff */
[----:B------:R-:W-:-:S04]  /*0720*/  IADD3 R15, PT, PT, R17, R23, RZ ;  /* 0x00000017110f7210 */ /* 0x000fc80007ffe0ff */
[----:B------:R-:W-:Y:S01]  /*0730*/  LEA.HI.X R29, R16, UR21, R15, 0x2, P0 ;  /* 0x00000015101d7c11 */ /* 0x000fe200080f140f */
[----:B------:R-:W-:Y:S01]  /*0740*/  IMAD.IADD R15, R25, 0x1, R27 ;  /* 0x00000001190f7824 */ /* 0x000fe200078e021b */
[----:B------:R-:W-:Y:S01]  /*0750*/  LEA R16, P0, R24, UR10, 0x2 ;  /* 0x0000000a18107c11 */ /* 0x000fe2000f8010ff */
[----:B------:R-:W-:-:S03]  /*0760*/  IMAD.WIDE.U32 R26, R12, UR22, RZ ;  /* 0x000000160c1a7c25 */ /* 0x000fc6000f8e00ff */
[----:B------:R-:W-:Y:S01]  /*0770*/  LEA.HI.X R17, R24, UR11, R15, 0x2, P0 ;  /* 0x0000000b18117c11 */ /* 0x000fe200080f140f */
[----:B------:R-:W-:-:S04]  /*0780*/  IMAD R15, R13, UR22, RZ ;  /* 0x000000160d0f7c24 */ /* 0x000fc8000f8e02ff */
[----:B------:R-:W-:Y:S01]  /*0790*/  IMAD R23, R12, UR23, R15 ;  /* 0x000000170c177c24 */ /* 0x000fe2000f8e020f */
[C---:B------:R-:W-:Y:S01]  /*07a0*/  LEA R24, P0, R26.reuse, UR24, 0x2 ;  /* 0x000000181a187c11 */ /* 0x040fe2000f8010ff */
[----:B------:R0:W2:Y:S03]  /*07b0*/  LDG.E R15, desc[UR8][R28.64] ;  /* 0x000000081c0f7981 */ /* 0x0000a6000c1e1900 */
[----:B------:R-:W-:Y:S01]  /*07c0*/  IADD3 R23, PT, PT, R27, R23, RZ ;  /* 0x000000171b177210 */ /* 0x000fe20007ffe0ff */
[----:B------:R1:W3:Y:S03]  /*07d0*/  LDG.E R8, desc[UR8][R16.64] ;  /* 0x0000000810087981 */ /* 0x0002e6000c1e1900 */
[----:B------:R-:W-:Y:S02]  /*07e0*/  LEA.HI.X R25, R26, UR25, R23, 0x2, P0 ;  /* 0x000000191a197c11 */ /* 0x000fe400080f1417 */
[----:B------:R4:W5:Y:S04]  /*07f0*/  LDG.E R23, desc[UR8][R18.64] ;  /* 0x0000000812177981 */ /* 0x000968000c1e1900 */
[----:B------:R-:W2:Y:S01]  /*0800*/  LDG.E R24, desc[UR8][R24.64] ;  /* 0x0000000818187981 */ /* 0x000ea2000c1e1900 */
[----:B------:R-:W-:-:S04]  /*0810*/  IADD3 R10, P0, PT, R12, R9, RZ ;  /* 0x000000090c0a7210 */ /* 0x000fc80007f1e0ff */
[----:B------:R-:W-:Y:S01]  /*0820*/  IADD3.X R27, PT, PT, R13, R20, RZ, P0, !PT ;  /* 0x000000140d1b7210 */ /* 0x000fe200007fe4ff */
[----:B------:R-:W-:-:S04]  /*0830*/  IMAD.WIDE.U32 R12, R10, UR18, RZ ;  /* 0x000000120a0c7c25 */ /* 0x000fc8000f8e00ff */
[----:B------:R-:W-:-:S04]  /*0840*/  IMAD R26, R27, UR18, RZ ;  /* 0x000000121b1a7c24 */ /* 0x000fc8000f8e02ff */
[----:B0-----:R-:W-:Y:S01]  /*0850*/  IMAD R29, R10, UR19, R26 ;  /* 0x000000130a1d7c24 */ /* 0x001fe2000f8e021a */
[----:B------:R-:W-:Y:S01]  /*0860*/  LEA R28, P0, R12, UR20, 0x2 ;  /* 0x000000140c1c7c11 */ /* 0x000fe2000f8010ff */
[----:B------:R-:W-:Y:S02]  /*0870*/  IMAD R26, R27, UR22, RZ ;  /* 0x000000161b1a7c24 */ /* 0x000fe4000f8e02ff */
[----:B------:R-:W-:Y:S02]  /*0880*/  IMAD.IADD R13, R13, 0x1, R29 ;  /* 0x000000010d0d7824 */ /* 0x000fe400078e021d */
[----:B-1----:R-:W-:-:S03]  /*0890*/  IMAD R17, R10, UR23, R26 ;  /* 0x000000170a117c24 */ /* 0x002fc6000f8e021a */
[----:B------:R-:W-:Y:S01]  /*08a0*/  LEA.HI.X R29, R12, UR21, R13, 0x2, P0 ;  /* 0x000000150c1d7c11 */ /* 0x000fe200080f140d */
[C---:B------:R-:W-:Y:S01]  /*08b0*/  IMAD.WIDE.U32 R12, R10.reuse, UR22, RZ ;  /* 0x000000160a0c7c25 */ /* 0x040fe2000f8e00ff */
[----:B----4-:R-:W-:-:S03]  /*08c0*/  IADD3 R18, P0, PT, R10, R9, RZ ;  /* 0x000000090a127210 */ /* 0x010fc60007f1e0ff */
[----:B------:R-:W4:Y:S01]  /*08d0*/  LDG.E R10, desc[UR8][R28.64] ;  /* 0x000000081c0a7981 */ /* 0x000f22000c1e1900 */
[----:B------:R-:W-:Y:S02]  /*08e0*/  IADD3.X R19, PT, PT, R27, R20, RZ, P0, !PT ;  /* 0x000000141b137210 */ /* 0x000fe400007fe4ff */
[----:B------:R-:W-:Y:S02]  /*08f0*/  IADD3 R13, PT, PT, R13, R17, RZ ;  /* 0x000000110d0d7210 */ /* 0x000fe40007ffe0ff */
[----:B------:R-:W-:-:S04]  /*0900*/  LEA R26, P0, R12, UR24, 0x2 ;  /* 0x000000180c1a7c11 */ /* 0x000fc8000f8010ff */
[----:B------:R-:W-:Y:S01]  /*0910*/  LEA.HI.X R27, R12, UR25, R13, 0x2, P0 ;  /* 0x000000190c1b7c11 */ /* 0x000fe200080f140d */
[----:B------:R-:W-:-:S04]  /*0920*/  IMAD R13, R19, UR18, RZ ;  /* 0x00000012130d7c24 */ /* 0x000fc8000f8e02ff */
[C---:B------:R-:W-:Y:S01]  /*0930*/  IMAD R17, R18.reuse, UR19, R13 ;  /* 0x0000001312117c24 */ /* 0x040fe2000f8e020d */
[----:B------:R0:W4:Y:S01]  /*0940*/  LDG.E R25, desc[UR8][R26.64] ;  /* 0x000000081a197981 */ /* 0x000122000c1e1900 */
[----:B------:R-:W-:-:S04]  /*0950*/  IMAD.WIDE.U32 R12, R18, UR18, RZ ;  /* 0x00000012120c7c25 */ /* 0x000fc8000f8e00ff */
[----:B------:R-:W-:Y:S01]  /*0960*/  IMAD.IADD R13, R13, 0x1, R17 ;  /* 0x000000010d0d7824 */ /* 0x000fe200078e0211 */
[----:B------:R-:W-:Y:S01]  /*0970*/  LEA R16, P0, R12, UR20, 0x2 ;  /* 0x000000140c107c11 */ /* 0x000fe2000f8010ff */
[----:B------:R-:W-:-:S03]  /*0980*/  IMAD R19, R19, UR22, RZ ;  /* 0x0000001613137c24 */ /* 0x000fc6000f8e02ff */
[----:B------:R-:W-:Y:S01]  /*0990*/  LEA.HI.X R17, R12, UR21, R13, 0x2, P0 ;  /* 0x000000150c117c11 */ /* 0x000fe200080f140d */
[C---:B------:R-:W-:Y:S02]  /*09a0*/  IMAD R13, R18.reuse, UR23, R19 ;  /* 0x00000017120d7c24 */ /* 0x040fe4000f8e0213 */
[----:B------:R-:W-:Y:S02]  /*09b0*/  IMAD.WIDE.U32 R18, R18, UR22, RZ ;  /* 0x0000001612127c25 */ /* 0x000fe4000f8e00ff */
[----:B------:R1:W3:Y:S03]  /*09c0*/  LDG.E R16, desc[UR8][R16.64] ;  /* 0x0000000810107981 */ /* 0x0002e6000c1e1900 */
[----:B------:R-:W-:Y:S02]  /*09d0*/  IADD3 R13, PT, PT, R19, R13, RZ ;  /* 0x0000000d130d7210 */ /* 0x000fe40007ffe0ff */
[----:B------:R-:W-:-:S04]  /*09e0*/  LEA R12, P0, R18, UR24, 0x2 ;  /* 0x00000018120c7c11 */ /* 0x000fc8000f8010ff */
[----:B------:R-:W-:Y:S02]  /*09f0*/  LEA.HI.X R13, R18, UR25, R13, 0x2, P0 ;  /* 0x00000019120d7c11 */ /* 0x000fe400080f140d */
[----:B------:R-:W-:-:S03]  /*0a00*/  IADD3 R18, P0, PT, R22, R9, RZ ;  /* 0x0000000916127210 */ /* 0x000fc60007f1e0ff */
[----:B------:R1:W3:Y:S01]  /*0a10*/  LDG.E R12, desc[UR8][R12.64] ;  /* 0x000000080c0c7981 */ /* 0x0002e2000c1e1900 */
[----:B------:R-:W-:-:S05]  /*0a20*/  IADD3.X R19, PT, PT, R21, R20, RZ, P0, !PT ;  /* 0x0000001415137210 */ /* 0x000fca00007fe4ff */
[----:B0-----:R-:W-:Y:S02]  /*0a30*/  IMAD R27, R19, UR26, RZ ;  /* 0x0000001a131b7c24 */ /* 0x001fe4000f8e02ff */
[----:B--2---:R-:W-:Y:S02]  /*0a40*/  FADD.FTZ R24, R15, R24 ;  /* 0x000000180f187221 */ /* 0x004fe40000010000 */
[C---:B------:R-:W-:Y:S02]  /*0a50*/  IMAD R15, R18.reuse, UR27, R27 ;  /* 0x0000001b120f7c24 */ /* 0x040fe4000f8e021b */
[----:B------:R-:W-:-:S04]  /*0a60*/  IMAD.WIDE.U32 R26, R18, UR26, RZ ;  /* 0x0000001a121a7c25 */ /* 0x000fc8000f8e00ff */
[----:B------:R-:W-:Y:S01]  /*0a70*/  IMAD.IADD R15, R27, 0x1, R15 ;  /* 0x000000011b0f7824 */ /* 0x000fe200078e020f */
[----:B------:R-:W-:-:S04]  /*0a80*/  LEA R28, P0, R26, UR34, 0x2 ;  /* 0x000000221a1c7c11 */ /* 0x000fc8000f8010ff */
[----:B------:R-:W-:-:S05]  /*0a90*/  LEA.HI.X R29, R26, UR35, R15, 0x2, P0 ;  /* 0x000000231a1d7c11 */ /* 0x000fca00080f140f */
[----:B------:R0:W2:Y:S01]  /*0aa0*/  LDG.E R15, desc[UR8][R28.64] ;  /* 0x000000081c0f7981 */ /* 0x0000a2000c1e1900 */
[----:B-1----:R-:W-:Y:S02]  /*0ab0*/  IMAD R17, R19, UR28, RZ ;  /* 0x0000001c13117c24 */ /* 0x002fe4000f8e02ff */
[----:B------:R-:W-:-:S04]  /*0ac0*/  IMAD.WIDE.U32 R26, R18, UR28, RZ ;  /* 0x0000001c121a7c25 */ /* 0x000fc8000f8e00ff */
[----:B------:R-:W-:Y:S01]  /*0ad0*/  IMAD R13, R18, UR29, R17 ;  /* 0x0000001d120d7c24 */ /* 0x000fe2000f8e0211 */
[----:B0-----:R-:W-:-:S04]  /*0ae0*/  LEA R28, P0, R26, UR10, 0x2 ;  /* 0x0000000a1a1c7c11 */ /* 0x001fc8000f8010ff */
[----:B------:R-:W-:-:S04]  /*0af0*/  IADD3 R13, PT, PT, R27, R13, RZ ;  /* 0x0000000d1b0d7210 */ /* 0x000fc80007ffe0ff */
[----:B------:R-:W-:Y:S02]  /*0b00*/  LEA.HI.X R29, R26, UR11, R13, 0x2, P0 ;  /* 0x0000000b1a1d7c11 */ /* 0x000fe400080f140d */
[----:B------:R-:W-:-:S04]  /*0b10*/  IADD3 R13, P0, PT, R18, R9, RZ ;  /* 0x00000009120d7210 */ /* 0x000fc80007f1e0ff */
[----:B------:R-:W-:Y:S01]  /*0b20*/  IADD3.X R17, PT, PT, R19, R20, RZ, P0, !PT ;  /* 0x0000001413117210 */ /* 0x000fe200007fe4ff */
[----:B-----5:R-:W-:Y:S01]  /*0b30*/  FADD.FTZ R23, R23, R24 ;  /* 0x0000001817177221 */ /* 0x020fe20000010000 */
[----:B----4-:R-:W-:-:S03]  /*0b40*/  FADD.FTZ R10, R10, R25 ;  /* 0x000000190a0a7221 */ /* 0x010fc60000010000 */
[----:B------:R-:W-:Y:S02]  /*0b50*/  IMAD R24, R17, UR26, RZ ;  /* 0x0000001a11187c24 */ /* 0x000fe4000f8e02ff */
[----:B------:R-:W-:-:S04]  /*0b60*/  IMAD.WIDE.U32 R26, R13, UR26, RZ ;  /* 0x0000001a0d1a7c25 */ /* 0x000fc8000f8e00ff */
[----:B---3--:R-:W-:Y:S02]  /*0b70*/  FADD.FTZ R8, R8, R23 ;  /* 0x0000001708087221 */ /* 0x008fe40000010000 */
[----:B------:R0:W3:Y:S02]  /*0b80*/  LDG.E R23, desc[UR8][R28.64] ;  /* 0x000000081c177981 */ /* 0x0000e4000c1e1900 */
[----:B0-----:R-:W-:-:S04]  /*0b90*/  IMAD.WIDE.U32 R28, R13, UR28, RZ ;  /* 0x0000001c0d1c7c25 */ /* 0x001fc8000f8e00ff */
[----:B--2---:R-:W-:Y:S01]  /*0ba0*/  FADD.FTZ R10, R15, R10 ;  /* 0x0000000a0f0a7221 */ /* 0x004fe20000010000 */
[----:B------:R-:W-:Y:S01]  /*0bb0*/  IMAD R15, R13, UR27, R24 ;  /* 0x0000001b0d0f7c24 */ /* 0x000fe2000f8e0218 */
[----:B------:R-:W-:-:S03]  /*0bc0*/  LEA R24, P0, R26, UR34, 0x2 ;  /* 0x000000221a187c11 */ /* 0x000fc6000f8010ff */
[----:B------:R-:W-:-:S05]  /*0bd0*/  IMAD.IADD R15, R27, 0x1, R15 ;  /* 0x000000011b0f7824 */ /* 0x000fca00078e020f */
[----:B------:R-:W-:Y:S01]  /*0be0*/  LEA.HI.X R25, R26, UR35, R15, 0x2, P0 ;  /* 0x000000231a197c11 */ /* 0x000fe200080f140f */
[----:B------:R-:W-:-:S04]  /*0bf0*/  IMAD R26, R17, UR28, RZ ;  /* 0x0000001c111a7c24 */ /* 0x000fc8000f8e02ff */
[----:B------:R-:W-:Y:S01]  /*0c00*/  IMAD R15, R13, UR29, R26 ;  /* 0x0000001d0d0f7c24 */ /* 0x000fe2000f8e021a */
[----:B------:R-:W-:-:S04]  /*0c10*/  LEA R26, P0, R28, UR10, 0x2 ;  /* 0x0000000a1c1a7c11 */ /* 0x000fc8000f8010ff */
[----:B------:R-:W-:Y:S02]  /*0c20*/  IADD3 R13, PT, PT, R29, R15, RZ ;  /* 0x0000000f1d0d7210 */ /* 0x000fe40007ffe0ff */
[----:B------:R0:W2:Y:S02]  /*0c30*/  LDG.E R15, desc[UR8][R24.64] ;  /* 0x00000008180f7981 */ /* 0x0000a4000c1e1900 */
[----:B------:R-:W-:-:S06]  /*0c40*/  LEA.HI.X R27, R28, UR11, R13, 0x2, P0 ;  /* 0x0000000b1c1b7c11 */ /* 0x000fcc00080f140d */
[----:B------:R-:W4:Y:S01]  /*0c50*/  LDG.E R27, desc[UR8][R26.64] ;  /* 0x000000081a1b7981 */ /* 0x000f22000c1e1900 */
[----:B0-----:R-:W-:Y:S01]  /*0c60*/  MOV R24, R2 ;  /* 0x0000000200187202 */ /* 0x001fe20000000f00 */
[----:B------:R-:W-:-:S05]  /*0c70*/  IMAD.MOV.U32 R25, RZ, RZ, R5 ;  /* 0x000000ffff197224 */ /* 0x000fca00078e0005 */
[----:B------:R0:W5:Y:S01]  /*0c80*/  LDG.E R13, desc[UR8][R24.64] ;  /* 0x00000008180d7981 */ /* 0x000162000c1e1900 */
[----:B------:R-:W-:-:S06]  /*0c90*/  FMUL.FTZ R17, R8, -1.4426950216293334961 ;  /* 0xbfb8aa3b08117820 */ /* 0x000fcc0000410000 */
[----:B------:R-:W1:Y:S01]  /*0ca0*/  MUFU.EX2 R17, R17 ;  /* 0x0000001100117308 */ /* 0x000e620000000800 */
[----:B---3--:R-:W-:-:S04]  /*0cb0*/  FADD.FTZ R10, R23, R10 ;  /* 0x0000000a170a7221 */ /* 0x008fc80000010000 */
[----:B------:R-:W-:Y:S01]  /*0cc0*/  FMUL.FTZ R28, R10, -1.4426950216293334961 ;  /* 0xbfb8aa3b0a1c7820 */ /* 0x000fe20000410000 */
[----:B-1----:R-:W-:-:S05]  /*0cd0*/  FADD.FTZ R8, R17, 1 ;  /* 0x3f80000011087421 */ /* 0x002fca0000010000 */
[----:B------:R-:W0:Y:S08]  /*0ce0*/  MUFU.EX2 R28, R28 ;  /* 0x0000001c001c7308 */ /* 0x000e300000000800 */
[----:B------:R-:W1:Y:S01]  /*0cf0*/  MUFU.RCP R8, R8 ;  /* 0x0000000800087308 */ /* 0x000e620000001000 */
[----:B0-----:R-:W-:Y:S01]  /*0d00*/  FADD.FTZ R25, R28, 1 ;  /* 0x3f8000001c197421 */ /* 0x001fe20000010000 */
[----:B------:R-:W-:-:S06]  /*0d10*/  MOV R23, R21 ;  /* 0x0000001500177202 */ /* 0x000fcc0000000f00 */
[----:B------:R-:W-:Y:S01]  /*0d20*/  MUFU.RCP R25, R25 ;  /* 0x0000001900197308 */ /* 0x000fe20000001000 */
[----:B------:R-:W-:-:S04]  /*0d30*/  IMAD.WIDE.U32 R22, R14, 0x5, R22 ;  /* 0x000000050e167825 */ /* 0x000fc800078e0016 */
[----:B------:R-:W-:Y:S02]  /*0d40*/  IMAD R21, R11, 0x5, RZ ;  /* 0x000000050b157824 */ /* 0x000fe400078e02ff */
[----:B------:R-:W-:-:S03]  /*0d50*/  IMAD.WIDE.U32 R10, R14, 0x5, R18 ;  /* 0x000000050e0a7825 */ /* 0x000fc600078e0012 */
[----:B------:R-:W-:Y:S01]  /*0d60*/  IADD3 R14, PT, PT, R23, R21, RZ ;  /* 0x00000015170e7210 */ /* 0x000fe20007ffe0ff */
[----:B------:R-:W-:Y:S02]  /*0d70*/  IMAD.IADD R11, R21, 0x1, R11 ;  /* 0x00000001150b7824 */ /* 0x000fe400078e020b */
[----:B------:R-:W-:-:S04]  /*0d80*/  IMAD.WIDE.U32 R18, R22, UR30, RZ ;  /* 0x0000001e16127c25 */ /* 0x000fc8000f8e00ff */
[----:B------:R-:W-:Y:S01]  /*0d90*/  IMAD R21, R11, UR30, RZ ;  /* 0x0000001e0b157c24 */ /* 0x000fe2000f8e02ff */
[----:B------:R-:W-:Y:S01]  /*0da0*/  MOV R26, R0 ;  /* 0x00000000001a7202 */ /* 0x000fe20000000f00 */
[----:B--2---:R-:W-:Y:S01]  /*0db0*/  FADD.FTZ R16, R16, R15 ;  /* 0x0000000f10107221 */ /* 0x004fe20000010000 */
[----:B----4-:R-:W-:-:S04]  /*0dc0*/  FADD.FTZ R15, R12, R27 ;  /* 0x0000001b0c0f7221 */ /* 0x010fc80000010000 */
[----:B-1----:R-:W-:-:S06]  /*0dd0*/  FFMA.FTZ R12, R15, R8, R16 ;  /* 0x000000080f0c7223 */ /* 0x002fcc0000010010 */
[----:B------:R-:W5:Y:S01]  /*0de0*/  MUFU.TANH R12, R12 ;  /* 0x0000000c000c7308 */ /* 0x000f620000002400 */
[----:B------:R-:W-:Y:S01]  /*0df0*/  LEA R16, P0, R18, UR32, 0x2 ;  /* 0x0000002012107c11 */ /* 0x000fe2000f8010ff */
[----:B-----5:R-:W-:-:S04]  /*0e00*/  FADD.FTZ R17, R13, -R12 ;  /* 0x8000000c0d117221 */ /* 0x020fc80000010000 */
[----:B------:R-:W-:Y:S01]  /*0e10*/  FFMA.FTZ R29, R17, R25, R12 ;  /* 0x00000019111d7223 */ /* 0x000fe2000001000c */
[----:B------:R-:W-:Y:S01]  /*0e20*/  IMAD R17, R14, UR30, RZ ;  /* 0x0000001e0e117c24 */ /* 0x000fe2000f8e02ff */
[----:B------:R-:W-:-:S03]  /*0e30*/  IADD3 R14, P1, PT, R10, R9, RZ ;  /* 0x000000090a0e7210 */ /* 0x000fc60007f3e0ff */
[----:B------:R-:W-:Y:S02]  /*0e40*/  IMAD R24, R22, UR31, R17 ;  /* 0x0000001f16187c24 */ /* 0x000fe4000f8e0211 */
[C---:B------:R-:W-:Y:S02]  /*0e50*/  IMAD R17, R10.reuse, UR31, R21 ;  /* 0x0000001f0a117c24 */ /* 0x040fe4000f8e0215 */
[----:B------:R-:W-:Y:S01]  /*0e60*/  IMAD.WIDE.U32 R22, R10, UR30, RZ ;  /* 0x0000001e0a167c25 */ /* 0x000fe2000f8e00ff */
[----:B------:R-:W-:-:S03]  /*0e70*/  IADD3 R19, PT, PT, R19, R24, RZ ;  /* 0x0000001813137210 */ /* 0x000fc60007ffe0ff */
[----:B------:R-:W-:Y:S01]  /*0e80*/  IMAD.X R21, R11, 0x1, R20, P1 ;  /* 0x000000010b157824 */ /* 0x000fe200008e0614 */
[----:B------:R-:W-:Y:S02]  /*0e90*/  IADD3 R11, PT, PT, R23, R17, RZ ;  /* 0x00000011170b7210 */ /* 0x000fe40007ffe0ff */
[----:B------:R-:W-:Y:S02]  /*0ea0*/  LEA R10, P1, R22, UR32, 0x2 ;  /* 0x00000020160a7c11 */ /* 0x000fe4000f8210ff */
[----:B------:R-:W-:Y:S01]  /*0eb0*/  LEA.HI.X R17, R18, UR33, R19, 0x2, P0 ;  /* 0x0000002112117c11 */ /* 0x000fe200080f1413 */
[----:B------:R-:W-:Y:S01]  /*0ec0*/  IMAD R19, R21, UR30, RZ ;  /* 0x0000001e15137c24 */ /* 0x000fe2000f8e02ff */
[-C--:B------:R-:W-:Y:S02]  /*0ed0*/  IADD3 R24, P0, PT, R14, R9.reuse, RZ ;  /* 0x000000090e187210 */ /* 0x080fe40007f1e0ff */
[----:B------:R-:W-:Y:S01]  /*0ee0*/  LEA.HI.X R11, R22, UR33, R11, 0x2, P1 ;  /* 0x00000021160b7c11 */ /* 0x000fe200088f140b */
[----:B------:R-:W-:Y:S01]  /*0ef0*/  IMAD.WIDE.U32 R22, R14, UR30, RZ ;  /* 0x0000001e0e167c25 */ /* 0x000fe2000f8e00ff */
[----:B------:R-:W-:-:S03]  /*0f00*/  IADD3 R9, P1, PT, R24, R9, RZ ;  /* 0x0000000918097210 */ /* 0x000fc60007f3e0ff */
[----:B------:R-:W-:Y:S02]  /*0f10*/  IMAD R19, R14, UR31, R19 ;  /* 0x0000001f0e137c24 */ /* 0x000fe4000f8e0213 */
[----:B------:R-:W-:-:S03]  /*0f20*/  IMAD.X R21, R21, 0x1, R20, P0 ;  /* 0x0000000115157824 */ /* 0x000fc600000e0614 */
[----:B------:R-:W-:Y:S01]  /*0f30*/  IADD3 R19, PT, PT, R23, R19, RZ ;  /* 0x0000001317137210 */ /* 0x000fe20007ffe0ff */
[C---:B------:R-:W-:Y:S01]  /*0f40*/  IMAD R23, R21.reuse, UR30, RZ ;  /* 0x0000001e15177c24 */ /* 0x040fe2000f8e02ff */
[----:B------:R-:W-:Y:S01]  /*0f50*/  IADD3.X R14, PT, PT, R21, R20, RZ, P1, !PT ;  /* 0x00000014150e7210 */ /* 0x000fe20000ffe4ff */
[----:B------:R-:W-:Y:S01]  /*0f60*/  IMAD.WIDE.U32 R20, R24, UR30, RZ ;  /* 0x0000001e18147c25 */ /* 0x000fe2000f8e00ff */
[----:B------:R-:W-:Y:S02]  /*0f70*/  MOV R27, R7 ;  /* 0x00000007001b7202 */ /* 0x000fe40000000f00 */
[----:B------:R-:W-:Y:S01]  /*0f80*/  LEA R18, P0, R22, UR32, 0x2 ;  /* 0x0000002016127c11 */ /* 0x000fe2000f8010ff */
[----:B------:R-:W-:Y:S02]  /*0f90*/  IMAD R23, R24, UR31, R23 ;  /* 0x0000001f18177c24 */ /* 0x000fe4000f8e0217 */
[----:B------:R-:W-:Y:S01]  /*0fa0*/  IMAD R14, R14, UR30, RZ ;  /* 0x0000001e0e0e7c24 */ /* 0x000fe2000f8e02ff */
[----:B------:R0:W-:Y:S01]  /*0fb0*/  STG.E desc[UR8][R26.64], R29 ;  /* 0x0000001d1a007986 */ /* 0x0001e2000c101908 */
[----:B------:R-:W-:Y:S01]  /*0fc0*/  LEA.HI.X R19, R22, UR33, R19, 0x2, P0 ;  /* 0x0000002116137c11 */ /* 0x000fe200080f1413 */
[----:B------:R-:W-:-:S02]  /*0fd0*/  IMAD.IADD R21, R21, 0x1, R23 ;  /* 0x0000000115157824 */ /* 0x000fc400078e0217 */
[----:B------:R-:W-:-:S04]  /*0fe0*/  IMAD.WIDE.U32 R22, R9, UR30, RZ ;  /* 0x0000001e09167c25 */ /* 0x000fc8000f8e00ff */
[----:B------:R-:W-:Y:S01]  /*0ff0*/  FADD.FTZ R25, R25, -RZ ;  /* 0x800000ff19197221 */ /* 0x000fe20000010000 */
[----:B0-----:R-:W-:Y:S01]  /*1000*/  IMAD R29, R9, UR31, R14 ;  /* 0x0000001f091d7c24 */ /* 0x001fe2000f8e020e */
[----:B------:R-:W-:-:S04]  /*1010*/  LEA R26, P0, R20, UR32, 0x2 ;  /* 0x00000020141a7c11 */ /* 0x000fc8000f8010ff */
[----:B------:R-:W-:Y:S02]  /*1020*/  LEA.HI.X R27, R20, UR33, R21, 0x2, P0 ;  /* 0x00000021141b7c11 */ /* 0x000fe400080f1415 */
[----:B------:R-:W-:Y:S01]  /*1030*/  IADD3 R9, PT, PT, R23, R29, RZ ;  /* 0x0000001d17097210 */ /* 0x000fe20007ffe0ff */
[----:B------:R-:W-:Y:S01]  /*1040*/  FADD.FTZ R29, R8, -RZ ;  /* 0x800000ff081d7221 */ /* 0x000fe20000010000 */
[----:B------:R-:W-:-:S04]  /*1050*/  LEA R20, P0, R22, UR32, 0x2 ;  /* 0x0000002016147c11 */ /* 0x000fc8000f8010ff */
[----:B------:R-:W-:Y:S01]  /*1060*/  LEA.HI.X R21, R22, UR33, R9, 0x2, P0 ;  /* 0x0000002116157c11 */ /* 0x000fe200080f1409 */
[----:B------:R-:W-:Y:S01]  /*1070*/  STG.E desc[UR8][R16.64], R29 ;  /* 0x0000001d10007986 */ /* 0x000fe2000c101908 */
[----:B------:R-:W-:-:S03]  /*1080*/  IADD3 R6, P0, PT, R4, R6, RZ ;  /* 0x0000000604067210 */ /* 0x000fc60007f1e0ff */
[----:B------:R0:W-:Y:S01]  /*1090*/  STG.E desc[UR8][R10.64], R25 ;  /* 0x000000190a007986 */ /* 0x0001e2000c101908 */
[----:B------:R-:W-:-:S03]  /*10a0*/  IADD3.X R3, PT, PT, RZ, R3, RZ, P0, !PT ;  /* 0x00000003ff037210 */ /* 0x000fc600007fe4ff */
[----:B------:R1:W-:Y:S01]  /*10b0*/  STG.E desc[UR8][R18.64], R12 ;  /* 0x0000000c12007986 */ /* 0x0003e2000c101908 */
[----:B------:R-:W-:-:S03]  /*10c0*/  ISETP.GE.U32.AND P0, PT, R6, UR40, PT ;  /* 0x0000002806007c0c */ /* 0x000fc6000bf06070 */
[----:B------:R1:W-:Y:S04]  /*10d0*/  STG.E desc[UR8][R26.64], R13 ;  /* 0x0000000d1a007986 */ /* 0x0003e8000c101908 */
[----:B------:R1:W-:Y:S01]  /*10e0*/  STG.E desc[UR8][R20.64], R15 ;  /* 0x0000000f14007986 */ /* 0x0003e2000c101908 */
        /* <DEDUP_REMOVED lines=11> */
.L_x_409:
[----:B------:R-:W-:Y:S05]  /*11a0*/  EXIT ;  /* 0x000000000000794d */ /* 0x000fea0003800000 */
.L_x_408:
        /* <DEDUP_REMOVED lines=31> */
.L_x_418:
[----:B0-----:R-:W-:Y:S01]  /*13a0*/  MOV R20, UR34 ;  /* 0x0000002200147c02 */ /* 0x001fe20008000f00 */
[----:B------:R-:W-:Y:S03]  /*13b0*/  BSSY.RECONVERGENT B1, `(.L_x_415) ;  /* 0x0000029000017945 */ /* 0x000fe60003800200 */
        /* <DEDUP_REMOVED lines=10> */
[----:B0-----:R-:W-:Y:S02]  /*1460*/  HFMA2 R10, -RZ, RZ, 0, 0 ;  /* 0x00000000ff0a7431 */ /* 0x001fe400000001ff */
        /* <DEDUP_REMOVED lines=11> */
[----:B------:R-:W-:Y:S02]  /*1520*/  @P1 IADD3 R12, PT, PT, R12, 0x1, RZ ;  /* 0x000000010c0c1810 */ /* 0x000fe40007ffe0ff */
[----:B------:R-:W-:-:S04]  /*1530*/  @!P2 LOP3.LUT R12, RZ, R21, RZ, 0x33, !PT ;  /* 0x00000015ff0ca212 */ /* 0x000fc800078e33ff */
[----:B------:R-:W-:-:S05]  /*1540*/  IADD3 R4, PT, PT, -R12, RZ, RZ ;  /* 0x000000ff0c047210 */ /* 0x000fca0007ffe1ff */
[----:B------:R-:W-:Y:S01]  /*1550*/  IMAD R4, R21, R4, R6 ;  /* 0x0000000415047224 */ /* 0x000fe200078e0206 */
[----:B------:R-:W-:Y:S06]  /*1560*/  BRA `(.L_x_417) ;  /* 0x0000000000347947 */ /* 0x000fec0003800000 */
.L_x_416:
[----:B------:R-:W-:-:S07]  /*1570*/  MOV R8, 0x1590 ;  /* 0x0000159000087802 */ /* 0x000fce0000000f00 */
[----:B---34-:R-:W-:Y:S05]  /*1580*/  CALL.REL.NOINC `($__internal_13_$__cuda_sm20_div_s64) ;  /* 0x0000000800707944 */ /* 0x018fea0003c00000 */
[----:B------:R-:W-:Y:S01]  /*1590*/  IADD3 R15, P0, PT, RZ, -R12, RZ ;  /* 0x8000000cff0f7210 */ /* 0x000fe20007f1e0ff */
[----:B------:R-:W-:Y:S01]  /*15a0*/  IMAD.U32 R20, RZ, RZ, UR37 ;  /* 0x00000025ff147e24 */ /* 0x000fe2000f8e00ff */
[----:B------:R-:W-:Y:S02]  /*15b0*/  MOV R21, UR36 ;  /* 0x0000002400157c02 */ /* 0x000fe40008000f00 */
[----:B------:R-:W-:Y:S02]  /*15c0*/  IADD3.X R4, PT, PT, RZ, ~R13, RZ, P0, !PT ;  /* 0x8000000dff047210 */ /* 0x000fe400007fe4ff */
[----:B------:R-:W-:Y:S02]  /*15d0*/  MOV R10, R6 ;  /* 0x00000006000a7202 */ /* 0x000fe40000000f00 */
[----:B------:R-:W-:Y:S01]  /*15e0*/  MOV R11, R3 ;  /* 0x00000003000b7202 */ /* 0x000fe20000000f00 */
[-C--:B------:R-:W-:Y:S02]  /*15f0*/  IMAD R4, R4, R21.reuse, RZ ;  /* 0x0000001504047224 */ /* 0x080fe400078e02ff */
[----:B------:R-:W-:-:S04]  /*1600*/  IMAD.WIDE.U32 R10, R15, R21, R10 ;  /* 0x000000150f0a7225 */ /* 0x000fc800078e000a */
[----:B------:R-:W-:Y:S01]  /*1610*/  IMAD R15, R15, R20, R4 ;  /* 0x000000140f0f7224 */ /* 0x000fe200078e0204 */
[----:B------:R-:W-:-:S03]  /*1620*/  MOV R4, R10 ;  /* 0x0000000a00047202 */ /* 0x000fc60000000f00 */
[----:B------:R-:W-:-:S07]  /*1630*/  IMAD.IADD R15, R15, 0x1, R11 ;  /* 0x000000010f0f7824 */ /* 0x000fce00078e020b */
.L_x_417:
[----:B---34-:R-:W-:Y:S05]  /*1640*/  BSYNC.RECONVERGENT B1 ;  /* 0x0000000000017941 */ /* 0x018fea0003800200 */
.L_x_415:
[-C--:B------:R-:W-:Y:S02]  /*1650*/  IMAD R13, R13, R21.reuse, RZ ;  /* 0x000000150d0d7224 */ /* 0x080fe400078e02ff */
[----:B------:R-:W-:-:S04]  /*1660*/  IMAD.WIDE.U32 R10, R12, R21, RZ ;  /* 0x000000150c0a7225 */ /* 0x000fc800078e00ff */
[----:B------:R-:W-:Y:S01]  /*1670*/  IMAD R13, R12, R20, R13 ;  /* 0x000000140c0d7224 */ /* 0x000fe200078e020d */
[----:B------:R-:W-:-:S04]  /*1680*/  MOV R12, R4 ;  /* 0x00000004000c7202 */ /* 0x000fc80000000f00 */
[----:B------:R-:W-:Y:S02]  /*1690*/  IADD3 R11, PT, PT, R11, R13, RZ ;  /* 0x0000000d0b0b7210 */ /* 0x000fe40007ffe0ff */
[----:B------:R-:W-:-:S03]  /*16a0*/  MOV R13, R15 ;  /* 0x0000000f000d7202 */ /* 0x000fc60000000f00 */
[----:B------:R-:W-:Y:S02]  /*16b0*/  IMAD R25, R11, 0x3, RZ ;  /* 0x000000030b197824 */ /* 0x000fe400078e02ff */
[----:B------:R-:W-:-:S04]  /*16c0*/  IMAD.WIDE.U32 R16, R10, 0x3, R12 ;  /* 0x000000030a107825 */ /* 0x000fc800078e000c */
[----:B------:R-:W-:Y:S01]  /*16d0*/  IMAD.IADD R25, R17, 0x1, R25 ;  /* 0x0000000111197824 */ /* 0x000fe200078e0219 */
[C---:B------:R-:W-:Y:S01]  /*16e0*/  IADD3 R4, P1, PT, R16.reuse, R21, RZ ;  /* 0x0000001510047210 */ /* 0x040fe20007f3e0ff */
[----:B------:R-:W-:-:S04]  /*16f0*/  IMAD.WIDE.U32 R22, R16, UR18, RZ ;  /* 0x0000001210167c25 */ /* 0x000fc8000f8e00ff */
[C---:B------:R-:W-:Y:S02]  /*1700*/  IMAD R17, R25.reuse, UR18, RZ ;  /* 0x0000001219117c24 */ /* 0x040fe4000f8e02ff */
[C---:B------:R-:W-:Y:S01]  /*1710*/  IMAD R19, R25.reuse, UR22, RZ ;  /* 0x0000001619137c24 */ /* 0x040fe2000f8e02ff */
[----:B------:R-:W-:Y:S01]  /*1720*/  IADD3.X R25, PT, PT, R25, R20, RZ, P1, !PT ;  /* 0x0000001419197210 */ /* 0x000fe20000ffe4ff */
[----:B------:R-:W-:-:S04]  /*1730*/  IMAD.WIDE.U32 R14, R16, UR22, RZ ;  /* 0x00000016100e7c25 */ /* 0x000fc8000f8e00ff */
[----:B------:R-:W-:Y:S01]  /*1740*/  IMAD R17, R16, UR19, R17 ;  /* 0x0000001310117c24 */ /* 0x000fe2000f8e0211 */
[----:B------:R-:W-:Y:S01]  /*1750*/  LEA R18, P2, R14, UR24, 0x2 ;  /* 0x000000180e127c11 */ /* 0x000fe2000f8410ff */
[----:B------:R-:W-:Y:S01]  /*1760*/  IMAD R19, R16, UR23, R19 ;  /* 0x0000001710137c24 */ /* 0x000fe2000f8e0213 */
[C---:B------:R-:W-:Y:S02]  /*1770*/  LEA R16, P0, R22.reuse, UR20, 0x2 ;  /* 0x0000001416107c11 */ /* 0x040fe4000f8010ff */
[----:B------:R-:W-:Y:S02]  /*1780*/  IADD3 R17, PT, PT, R23, R17, RZ ;  /* 0x0000001117117210 */ /* 0x000fe40007ffe0ff */
[----:B------:R-:W-:Y:S02]  /*1790*/  IADD3 R15, PT, PT, R15, R19, RZ ;  /* 0x000000130f0f7210 */ /* 0x000fe40007ffe0ff */
[----:B------:R-:W-:Y:S02]  /*17a0*/  LEA.HI.X R17, R22, UR21, R17, 0x2, P0 ;  /* 0x0000001516117c11 */ /* 0x000fe400080f1411 */
[----:B------:R-:W-:Y:S01]  /*17b0*/  LEA.HI.X R19, R14, UR25, R15, 0x2, P2 ;  /* 0x000000190e137c11 */ /* 0x000fe200090f140f */
[----:B------:R-:W-:-:S02]  /*17c0*/  IMAD R15, R25, UR18, RZ ;  /* 0x00000012190f7c24 */ /* 0x000fc4000f8e02ff */
[----:B------:R0:W2:Y:S04]  /*17d0*/  LDG.E R8, desc[UR8][R16.64] ;  /* 0x0000000810087981 */ /* 0x0000a8000c1e1900 */
[----:B------:R1:W2:Y:S01]  /*17e0*/  LDG.E R29, desc[UR8][R18.64] ;  /* 0x00000008121d7981 */ /* 0x0002a2000c1e1900 */
[----:B------:R-:W-:-:S04]  /*17f0*/  IMAD.WIDE.U32 R26, R4, UR18, RZ ;  /* 0x00000012041a7c25 */ /* 0x000fc8000f8e00ff */
[----:B------:R-:W-:Y:S01]  /*1800*/  IMAD R15, R4, UR19, R15 ;  /* 0x00000013040f7c24 */ /* 0x000fe2000f8e020f */
[----:B------:R-:W-:Y:S01]  /*1810*/  LEA R14, P0, R26, UR20, 0x2 ;  /* 0x000000141a0e7c11 */ /* 0x000fe2000f8010ff */
[----:B------:R-:W-:Y:S02]  /*1820*/  IMAD R24, R25, UR22, RZ ;  /* 0x0000001619187c24 */ /* 0x000fe4000f8e02ff */
[----:B------:R-:W-:Y:S02]  /*1830*/  IMAD.IADD R15, R27, 0x1, R15 ;  /* 0x000000011b0f7824 */ /* 0x000fe400078e020f */
[----:B------:R-:W-:-:S03]  /*1840*/  IMAD.WIDE.U32 R22, R4, UR22, RZ ;  /* 0x0000001604167c25 */ /* 0x000fc6000f8e00ff */
[----:B------:R-:W-:Y:S01]  /*1850*/  LEA.HI.X R15, R26, UR21, R15, 0x2, P0 ;  /* 0x000000151a0f7c11 */ /* 0x000fe200080f140f */
[----:B------:R-:W-:Y:S01]  /*1860*/  IMAD R27, R4, UR23, R24 ;  /* 0x00000017041b7c24 */ /* 0x000fe2000f8e0218 */
[----:B0-----:R-:W-:Y:S02]  /*1870*/  LEA R16, P1, R22, UR24, 0x2 ;  /* 0x0000001816107c11 */ /* 0x001fe4000f8210ff */
[----:B------:R-:W-:Y:S02]  /*1880*/  IADD3 R26, P0, PT, R4, R21, RZ ;  /* 0x00000015041a7210 */ /* 0x000fe40007f1e0ff */
[----:B------:R-:W-:Y:S01]  /*1890*/  IADD3 R17, PT, PT, R23, R27, RZ ;  /* 0x0000001b17117210 */ /* 0x000fe20007ffe0ff */
[----:B------:R0:W3:Y:S01]  /*18a0*/  LDG.E R4, desc[UR8][R14.64] ;  /* 0x000000080e047981 */ /* 0x0000e2000c1e1900 */
[----:B-1----:R-:W-:Y:S02]  /*18b0*/  IADD3.X R18, PT, PT, R25, R20, RZ, P0, !PT ;  /* 0x0000001419127210 */ /* 0x002fe400007fe4ff */
[----:B------:R-:W-:-:S06]  /*18c0*/  LEA.HI.X R17, R22, UR25, R17, 0x2, P1 ;  /* 0x0000001916117c11 */ /* 0x000fcc00088f1411 */
[----:B------:R-:W3:Y:S01]  /*18d0*/  LDG.E R17, desc[UR8][R16.64] ;  /* 0x0000000810117981 */ /* 0x000ee2000c1e1900 */
[----:B------:R-:W-:Y:S02]  /*18e0*/  IMAD R19, R18, UR18, RZ ;  /* 0x0000001212137c24 */ /* 0x000fe4000f8e02ff */
[----:B------:R-:W-:-:S04]  /*18f0*/  IMAD.WIDE.U32 R24, R26, UR18, RZ ;  /* 0x000000121a187c25 */ /* 0x000fc8000f8e00ff */
[----:B------:R-:W-:Y:S02]  /*1900*/  IMAD R19, R26, UR19, R19 ;  /* 0x000000131a137c24 */ /* 0x000fe4000f8e0213 */
[----:B------:R-:W-:Y:S01]  /*1910*/  IMAD R27, R18, UR22, RZ ;  /* 0x00000016121b7c24 */ /* 0x000fe2000f8e02ff */
[----:B------:R-:W-:Y:S01]  /*1920*/  LEA R18, P0, R24, UR20, 0x2 ;  /* 0x0000001418127c11 */ /* 0x000fe2000f8010ff */
[----:B------:R-:W-:Y:S01]  /*1930*/  IMAD.WIDE.U32 R22, R26, UR22, RZ ;  /* 0x000000161a167c25 */ /* 0x000fe2000f8e00ff */
[----:B------:R-:W-:-:S03]  /*1940*/  IADD3 R19, PT, PT, R25, R19, RZ ;  /* 0x0000001319137210 */ /* 0x000fc60007ffe0ff */
[----:B------:R-:W-:Y:S01]  /*1950*/  IMAD R27, R26, UR23, R27 ;  /* 0x000000171a1b7c24 */ /* 0x000fe2000f8e021b */
[----:B------:R-:W-:Y:S02]  /*1960*/  LEA.HI.X R19, R24, UR21, R19, 0x2, P0 ;  /* 0x0000001518137c11 */ /* 0x000fe400080f1413 */
[C---:B0-----:R-:W-:Y:S01]  /*1970*/  LEA R14, P0, R22.reuse, UR24, 0x2 ;  /* 0x00000018160e7c11 */ /* 0x041fe2000f8010ff */
[----:B------:R-:W-:Y:S02]  /*1980*/  IMAD.IADD R27, R23, 0x1, R27 ;  /* 0x00000001171b7824 */ /* 0x000fe400078e021b */
[----:B------:R-:W4:Y:S03]  /*1990*/  LDG.E R18, desc[UR8][R18.64] ;  /* 0x0000000812127981 */ /* 0x000f26000c1e1900 */
[----:B------:R-:W-:-:S05]  /*19a0*/  LEA.HI.X R15, R22, UR25, R27, 0x2, P0 ;  /* 0x00000019160f7c11 */ /* 0x000fca00080f141b */
[----:B------:R0:W5:Y:S02]  /*19b0*/  LDG.E R16, desc[UR8][R14.64] ;  /* 0x000000080e107981 */ /* 0x000164000c1e1900 */
[----:B0-----:R-:W-:Y:S02]  /*19c0*/  MOV R14, R2 ;  /* 0x00000002000e7202 */ /* 0x001fe40000000f00 */
[----:B------:R-:W-:-:S05]  /*19d0*/  MOV R15, R5 ;  /* 0x00000005000f7202 */ /* 0x000fca0000000f00 */
[----:B------:R0:W5:Y:S01]  /*19e0*/  LDG.E R23, desc[UR8][R14.64] ;  /* 0x000000080e177981 */ /* 0x000162000c1e1900 */
[----:B------:R-:W-:-:S03]  /*19f0*/  IMAD.WIDE.U32 R12, R10, 0x5, R12 ;  /* 0x000000050a0c7825 */ /* 0x000fc600078e000c */
[----:B------:R-:W-:-:S04]  /*1a00*/  IADD3 R10, P0, PT, R12, R21, RZ ;  /* 0x000000150c0a7210 */ /* 0x000fc80007f1e0ff */
[----:B------:R-:W-:Y:S02]  /*1a10*/  IADD3 R22, P1, PT, R10, R21, RZ ;  /* 0x000000150a167210 */ /* 0x000fe40007f3e0ff */
[----:B------:R-:W-:Y:S01]  /*1a20*/  MOV R19, R7 ;  /* 0x0000000700137202 */ /* 0x000fe20000000f00 */
[----:B--2---:R-:W-:-:S04]  /*1a30*/  FADD.FTZ R8, R29, R8 ;  /* 0x000000081d087221 */ /* 0x004fc80000010000 */
[----:B------:R-:W-:-:S04]  /*1a40*/  FADD.FTZ R8, RZ, R8 ;  /* 0x00000008ff087221 */ /* 0x000fc80000010000 */
[----:B------:R-:W-:-:S04]  /*1a50*/  FADD.FTZ R8, RZ, R8 ;  /* 0x00000008ff087221 */ /* 0x000fc80000010000 */
[----:B------:R-:W-:-:S06]  /*1a60*/  FMUL.FTZ R8, R8, -1.4426950216293334961 ;  /* 0xbfb8aa3b08087820 */ /* 0x000fcc0000410000 */
[----:B------:R-:W1:Y:S01]  /*1a70*/  MUFU.EX2 R8, R8 ;  /* 0x0000000800087308 */ /* 0x000e620000000800 */
[----:B---3--:R-:W-:-:S04]  /*1a80*/  FADD.FTZ R4, R17, R4 ;  /* 0x0000000411047221 */ /* 0x008fc80000010000 */
[----:B------:R-:W-:Y:S01]  /*1a90*/  FADD.FTZ R4, RZ, R4 ;  /* 0x00000004ff047221 */ /* 0x000fe20000010000 */
[----:B-1----:R-:W-:-:S03]  /*1aa0*/  FADD.FTZ R25, R8, 1 ;  /* 0x3f80000008197421 */ /* 0x002fc60000010000 */
[----:B------:R-:W-:-:S04]  /*1ab0*/  FADD.FTZ R4, RZ, R4 ;  /* 0x00000004ff047221 */ /* 0x000fc80000010000 */
[----:B0-----:R-:W-:Y:S01]  /*1ac0*/  FMUL.FTZ R14, R4, -1.4426950216293334961 ;  /* 0xbfb8aa3b040e7820 */ /* 0x001fe20000410000 */
[----:B------:R-:W0:Y:S08]  /*1ad0*/  MUFU.RCP R25, R25 ;  /* 0x0000001900197308 */ /* 0x000e300000001000 */
[----:B------:R-:W1:Y:S01]  /*1ae0*/  MUFU.EX2 R14, R14 ;  /* 0x0000000e000e7308 */ /* 0x000e620000000800 */
[----:B----4-:R-:W-:Y:S01]  /*1af0*/  FADD.FTZ R15, RZ, R18 ;  /* 0x00000012ff0f7221 */ /* 0x010fe20000010000 */
[----:B-----5:R-:W-:-:S04]  /*1b00*/  FADD.FTZ R4, RZ, R16 ;  /* 0x00000010ff047221 */ /* 0x020fc80000010000 */
[----:B0-----:R-:W-:Y:S01]  /*1b10*/  FFMA.FTZ R16, R4, R25, R15 ;  /* 0x0000001904107223 */ /* 0x001fe2000001000f */
[----:B-1----:R-:W-:-:S03]  /*1b20*/  FADD.FTZ R27, R14, 1 ;  /* 0x3f8000000e1b7421 */ /* 0x002fc60000010000 */
[----:B------:R-:W0:Y:S01]  /*1b30*/  MUFU.TANH R8, R16 ;  /* 0x0000001000087308 */ /* 0x000e220000002400 */
[----:B------:R-:W-:-:S07]  /*1b40*/  IMAD R15, R11, 0x5, RZ ;  /* 0x000000050b0f7824 */ /* 0x000fce00078e02ff */
[----:B------:R-:W1:Y:S01]  /*1b50*/  MUFU.RCP R27, R27 ;  /* 0x0000001b001b7308 */ /* 0x000e620000001000 */
[----:B------:R-:W-:-:S05]  /*1b60*/  IADD3 R15, PT, PT, R13, R15, RZ ;  /* 0x0000000f0d0f7210 */ /* 0x000fca0007ffe0ff */
[C---:B------:R-:W-:Y:S02]  /*1b70*/  IMAD R17, R15.reuse, UR26, RZ ;  /* 0x0000001a0f117c24 */ /* 0x040fe4000f8e02ff */
[----:B------:R-:W-:Y:S02]  /*1b80*/  IMAD.X R15, R15, 0x1, R20, P0 ;  /* 0x000000010f0f7824 */ /* 0x000fe400000e0614 */
[----:B0-----:R-:W-:Y:S01]  /*1b90*/  FADD.FTZ R11, R23, -R8 ;  /* 0x80000008170b7221 */ /* 0x001fe20000010000 */
[C---:B------:R-:W-:Y:S02]  /*1ba0*/  IMAD R17, R12.reuse, UR27, R17 ;  /* 0x0000001b0c117c24 */ /* 0x040fe4000f8e0211 */
[----:B------:R-:W-:-:S04]  /*1bb0*/  IMAD.WIDE.U32 R12, R12, UR26, RZ ;  /* 0x0000001a0c0c7c25 */ /* 0x000fc8000f8e00ff */
[----:B-1----:R-:W-:Y:S01]  /*1bc0*/  FFMA.FTZ R24, R11, R27, R8 ;  /* 0x0000001b0b187223 */ /* 0x002fe20000010008 */
[----:B------:R-:W-:Y:S01]  /*1bd0*/  IMAD R11, R15, UR26, RZ ;  /* 0x0000001a0f0b7c24 */ /* 0x000fe2000f8e02ff */
[----:B------:R-:W-:Y:S01]  /*1be0*/  MOV R18, R0 ;  /* 0x0000000000127202 */ /* 0x000fe20000000f00 */
[----:B------:R-:W-:Y:S02]  /*1bf0*/  IMAD.IADD R17, R13, 0x1, R17 ;  /* 0x000000010d117824 */ /* 0x000fe400078e0211 */
[C---:B------:R-:W-:Y:S01]  /*1c00*/  IMAD R26, R10.reuse, UR27, R11 ;  /* 0x0000001b0a1a7c24 */ /* 0x040fe2000f8e020b */
[----:B------:R-:W-:Y:S01]  /*1c10*/  IADD3.X R29, PT, PT, R15, R20, RZ, P1, !PT ;  /* 0x000000140f1d7210 */ /* 0x000fe20000ffe4ff */
[----:B------:R-:W-:Y:S01]  /*1c20*/  IMAD.WIDE.U32 R10, R10, UR26, RZ ;  /* 0x0000001a0a0a7c25 */ /* 0x000fe2000f8e00ff */
[----:B------:R-:W-:Y:S01]  /*1c30*/  LEA R16, P0, R12, UR10, 0x2 ;  /* 0x0000000a0c107c11 */ /* 0x000fe2000f8010ff */
[----:B------:R0:W-:Y:S02]  /*1c40*/  STG.E desc[UR8][R18.64], R24 ;  /* 0x0000001812007986 */ /* 0x0001e4000c101908 */
[----:B------:R-:W-:Y:S01]  /*1c50*/  IMAD R13, R29, UR26, RZ ;  /* 0x0000001a1d0d7c24 */ /* 0x000fe2000f8e02ff */
[----:B------:R-:W-:-:S02]  /*1c60*/  LEA R14, P1, R10, UR10, 0x2 ;  /* 0x0000000a0a0e7c11 */ /* 0x000fc4000f8210ff */
[----:B------:R-:W-:Y:S02]  /*1c70*/  IADD3 R11, PT, PT, R11, R26, RZ ;  /* 0x0000001a0b0b7210 */ /* 0x000fe40007ffe0ff */
[----:B------:R-:W-:Y:S01]  /*1c80*/  LEA.HI.X R17, R12, UR11, R17, 0x2, P0 ;  /* 0x0000000b0c117c11 */ /* 0x000fe200080f1411 */
[----:B------:R-:W-:Y:S01]  /*1c90*/  IMAD R13, R22, UR27, R13 ;  /* 0x0000001b160d7c24 */ /* 0x000fe2000f8e020d */
[----:B------:R-:W-:Y:S02]  /*1ca0*/  LEA.HI.X R15, R10, UR11, R11, 0x2, P1 ;  /* 0x0000000b0a0f7c11 */ /* 0x000fe400088f140b */
[C---:B0-----:R-:W-:Y:S01]  /*1cb0*/  IADD3 R18, P0, PT, R22.reuse, R21, RZ ;  /* 0x0000001516127210 */ /* 0x041fe20007f1e0ff */
[----:B------:R-:W-:-:S03]  /*1cc0*/  IMAD.WIDE.U32 R10, R22, UR26, RZ ;  /* 0x0000001a160a7c25 */ /* 0x000fc6000f8e00ff */
[----:B------:R-:W-:Y:S02]  /*1cd0*/  IADD3 R19, P1, PT, R18, R21, RZ ;  /* 0x0000001512137210 */ /* 0x000fe40007f3e0ff */
[----:B------:R-:W-:Y:S02]  /*1ce0*/  IADD3.X R29, PT, PT, R29, R20, RZ, P0, !PT ;  /* 0x000000141d1d7210 */ /* 0x000fe400007fe4ff */
[----:B------:R-:W-:-:S03]  /*1cf0*/  IADD3 R13, PT, PT, R11, R13, RZ ;  /* 0x0000000d0b0d7210 */ /* 0x000fc60007ffe0ff */
[C---:B------:R-:W-:Y:S02]  /*1d00*/  IMAD.X R11, R29.reuse, 0x1, R20, P1 ;  /* 0x000000011d0b7824 */ /* 0x040fe400008e0614 */
[----:B------:R-:W-:Y:S02]  /*1d10*/  IMAD R29, R29, UR26, RZ ;  /* 0x0000001a1d1d7c24 */ /* 0x000fe4000f8e02ff */
[----:B------:R-:W-:Y:S01]  /*1d20*/  IMAD.WIDE.U32 R20, R18, UR26, RZ ;  /* 0x0000001a12147c25 */ /* 0x000fe2000f8e00ff */
[----:B------:R-:W-:-:S03]  /*1d30*/  LEA R12, P0, R10, UR10, 0x2 ;  /* 0x0000000a0a0c7c11 */ /* 0x000fc6000f8010ff */
[----:B------:R-:W-:Y:S02]  /*1d40*/  IMAD R29, R18, UR27, R29 ;  /* 0x0000001b121d7c24 */ /* 0x000fe4000f8e021d */
[----:B------:R-:W-:Y:S01]  /*1d50*/  IMAD R18, R11, UR26, RZ ;  /* 0x0000001a0b127c24 */ /* 0x000fe2000f8e02ff */
[----:B------:R-:W-:Y:S02]  /*1d60*/  LEA.HI.X R13, R10, UR11, R13, 0x2, P0 ;  /* 0x0000000b0a0d7c11 */ /* 0x000fe400080f140d */
[----:B------:R-:W-:Y:S01]  /*1d70*/  IADD3 R11, PT, PT, R21, R29, RZ ;  /* 0x0000001d150b7210 */ /* 0x000fe20007ffe0ff */
[C---:B------:R-:W-:Y:S01]  /*1d80*/  IMAD R21, R19.reuse, UR27, R18 ;  /* 0x0000001b13157c24 */ /* 0x040fe2000f8e0212 */
[----:B------:R-:W-:Y:S01]  /*1d90*/  LEA R10, P0, R20, UR10, 0x2 ;  /* 0x0000000a140a7c11 */ /* 0x000fe2000f8010ff */
[----:B------:R-:W-:-:S04]  /*1da0*/  IMAD.WIDE.U32 R18, R19, UR26, RZ ;  /* 0x0000001a13127c25 */ /* 0x000fc8000f8e00ff */
[----:B------:R-:W-:Y:S01]  /*1db0*/  FADD.FTZ R29, R25, -RZ ;  /* 0x800000ff191d7221 */ /* 0x000fe20000010000 */
[----:B------:R-:W-:Y:S01]  /*1dc0*/  LEA.HI.X R11, R20, UR11, R11, 0x2, P0 ;  /* 0x0000000b140b7c11 */ /* 0x000fe200080f140b */
[----:B------:R-:W-:Y:S01]  /*1dd0*/  FADD.FTZ R27, R27, -RZ ;  /* 0x800000ff1b1b7221 */ /* 0x000fe20000010000 */
[C---:B------:R-:W-:Y:S02]  /*1de0*/  LEA R20, P0, R18.reuse, UR10, 0x2 ;  /* 0x0000000a12147c11 */ /* 0x040fe4000f8010ff */
[----:B------:R-:W-:Y:S01]  /*1df0*/  IADD3 R19, PT, PT, R19, R21, RZ ;  /* 0x0000001513137210 */ /* 0x000fe20007ffe0ff */
[----:B------:R-:W-:Y:S03]  /*1e00*/  STG.E desc[UR8][R16.64], R29 ;  /* 0x0000001d10007986 */ /* 0x000fe6000c101908 */
[----:B------:R-:W-:Y:S01]  /*1e10*/  LEA.HI.X R21, R18, UR11, R19, 0x2, P0 ;  /* 0x0000000b12157c11 */ /* 0x000fe200080f1413 */
[----:B------:R0:W-:Y:S01]  /*1e20*/  STG.E desc[UR8][R14.64], R27 ;  /* 0x0000001b0e007986 */ /* 0x0001e2000c101908 */
[----:B------:R-:W-:-:S03]  /*1e30*/  IADD3 R6, P0, PT, R9, R6, RZ ;  /* 0x0000000609067210 */ /* 0x000fc60007f1e0ff */
[----:B------:R1:W-:Y:S01]  /*1e40*/  STG.E desc[UR8][R12.64], R8 ;  /* 0x000000080c007986 */ /* 0x0003e2000c101908 */
[----:B------:R-:W-:-:S03]  /*1e50*/  IADD3.X R3, PT, PT, RZ, R3, RZ, P0, !PT ;  /* 0x00000003ff037210 */ /* 0x000fc600007fe4ff */
[----:B------:R2:W-:Y:S01]  /*1e60*/  STG.E desc[UR8][R10.64], R23 ;  /* 0x000000170a007986 */ /* 0x0005e2000c101908 */
[----:B------:R-:W-:-:S03]  /*1e70*/  ISETP.GE.U32.AND P0, PT, R6, UR32, PT ;  /* 0x0000002006007c0c */ /* 0x000fc6000bf06070 */
[----:B------:R2:W-:Y:S01]  /*1e80*/  STG.E desc[UR8][R20.64], R4 ;  /* 0x0000000414007986 */ /* 0x0005e2000c101908 */
[----:B------:R-:W-:Y:S01]  /*1e90*/  ISETP.GE.AND.EX P0, PT, R3, UR33, PT, P0 ;  /* 0x0000002103007c0c */ /* 0x000fe2000bf06300 */
[----:B------:R-:W-:-:S04]  /*1ea0*/  IMAD.WIDE.U32 R18, R9, UR28, RZ ;  /* 0x0000001c09127c25 */ /* 0x000fc8000f8e00ff */
[----:B------:R-:W-:Y:S01]  /*1eb0*/  IMAD.WIDE.U32 R24, R9, UR30, RZ ;  /* 0x0000001e09187c25 */ /* 0x000fe2000f8e00ff */
[----:B------:R-:W-:-:S03]  /*1ec0*/  LEA R0, P1, R18, R0, 0x2 ;  /* 0x0000000012007211 */ /* 0x000fc600078210ff */
[C---:B0-----:R-:W-:Y:S01]  /*1ed0*/  IMAD R14, R9.reuse, UR29, R19 ;  /* 0x0000001d090e7c24 */ /* 0x041fe2000f8e0213 */
[----:B------:R-:W-:Y:S01]  /*1ee0*/  LEA R2, P2, R24, R2, 0x2 ;  /* 0x0000000218027211 */ /* 0x000fe200078410ff */
[----:B-1----:R-:W-:-:S03]  /*1ef0*/  IMAD R8, R9, UR31, R25 ;  /* 0x0000001f09087c24 */ /* 0x002fc6000f8e0219 */
[----:B------:R-:W-:Y:S02]  /*1f00*/  LEA.HI.X R7, R18, R7, R14, 0x2, P1 ;  /* 0x0000000712077211 */ /* 0x000fe400008f140e */
[----:B------:R-:W-:Y:S01]  /*1f10*/  LEA.HI.X R5, R24, R5, R8, 0x2, P2 ;  /* 0x0000000518057211 */ /* 0x000fe200010f1408 */
[----:B--2---:R-:W-:Y:S06]  /*1f20*/  @!P0 BRA `(.L_x_418) ;  /* 0xfffffff4001c8947 */ /* 0x004fec000383ffff */
[----:B------:R-:W-:Y:S05]  /*1f30*/  BSYNC.RECONVERGENT B0 ;  /* 0x0000000000007941 */ /* 0x000fea0003800200 */
.L_x_414:
[----:B------:R-:W-:Y:S05]  /*1f40*/  EXIT ;  /* 0x000000000000794d */ /* 0x000fea0003800000 */
        .weak           $__internal_13_$__cuda_sm20_div_s64
        .type           $__internal_13_$__cuda_sm20_div_s64,@function
        .size           $__internal_13_$__cuda_sm20_div_s64,(.L_x_1360 - $__internal_13_$__cuda_sm20_div_s64)
$__internal_13_$__cuda_sm20_div_s64:
        /* <DEDUP_REMOVED lines=83> */
[----:B------:R-:W-:Y:S06]  /*2480*/  RET.REL.NODEC R10 `(_ZN2at6native38_GLOBAL__N__9a469cfd_6_RNN_cu_eca79a6d6kernel16gru_cell_forwardIfflLi1EEEvNS_4cuda6detail10TensorInfoIT_T1_EES9_S9_S9_S9_S9_S9_S8_S8_) ;  /* 0xffffffd80adc7950 */ /* 0x000fec0003c3ffff */
.L_x_419:
        /* <DEDUP_REMOVED lines=15> */
.L_x_1360:


//--------------------- .text._ZN2at6native38_GLOBAL__N__9a469cfd_6_RNN_cu_eca79a6d6kernel16gru_cell_forwardIffiLi2EEEvNS_4cuda6detail10TensorInfoIT_T1_EES9_S9_S9_S9_S9_S9_S8_S8_ --------------------------
	.section	.text._ZN2at6native38_GLOBAL__N__9a469cfd_6_RNN_cu_eca79a6d6kernel16gru_cell_forwardIffiLi2EEEvNS_4cuda6detail10TensorInfoIT_T1_EES9_S9_S9_S9_S9_S9_S8_S8_,"ax",@progbits
	.align	128
.text._ZN2at6native38_GLOBAL__N__9a469cfd_6_RNN_cu_eca79a6d6kernel16gru_cell_forwardIffiLi2EEEvNS_4cuda6detail10TensorInfoIT_T1_EES9_S9_S9_S9_S9_S9_S8_S8_:
        .type           _ZN2at6native38_GLOBAL__N__9a469cfd_6_RNN_cu_eca79a6d6kernel16gru_cell_forwardIffiLi2EEEvNS_4cuda6detail10TensorInfoIT_T1_EES9_S9_S9_S9_S9_S9_S8_S8_,@function
        .size           _ZN2at6native38_GLOBAL__N__9a469cfd_6_RNN_cu_eca79a6d6kernel16gru_cell_forwardIffiLi2EEEvNS_4cuda6detail10TensorInfoIT_T1_EES9_S9_S9_S9_S9_S9_S8_S8_,(.L_x_1362 - _ZN2at6native38_GLOBAL__N__9a469cfd_6_RNN_cu_eca79a6d6kernel16gru_cell_forwardIffiLi2EEEvNS_4cuda6detail10TensorInfoIT_T1_EES9_S9_S9_S9_S9_S9_S8_S8_)
        .other          _ZN2at6native38_GLOBAL__N__9a469cfd_6_RNN_cu_eca79a6d6kernel16gru_cell_forwardIffiLi2EEEvNS_4cuda6detail10TensorInfoIT_T1_EES9_S9_S9_S9_S9_S9_S8_S8_,@"STO_CUDA_ENTRY STV_DEFAULT"
_ZN2at6native38_GLOBAL__N__9a469cfd_6_RNN_cu_eca79a6d6kernel16gru_cell_forwardIffiLi2EEEvNS_4cuda6detail10TensorInfoIT_T1_EES9_S9_S9_S9_S9_S9_S8_S8_:
        /* <DEDUP_REMOVED lines=40> */
.L_x_422:
        /* <DEDUP_REMOVED lines=97> */
[----:B------:R-:W-:Y:S01]  /*0890*/  ISETP.GT.U32.AND P2, PT, R14, R25, PT ;  /* 0x000000190e00720c */ /* 0x000fe20003f44070 */
[----:B------:R-:W-:Y:S01]  /*08a0*/  IMAD R27, R27, UR11, R22 ;  /* 0x0000000b1b1b7c24 */ /* 0x000fe2000f8e0216 */
[----:B------:R-:W-:Y:S01]  /*08b0*/  IADD3 R22, PT, PT, -R20, RZ, RZ ;  /* 0x000000ff14167210 */ /* 0x000fe20007ffe1ff */
[----:B------:R-:W-:Y:S01]  /*08c0*/  IMAD R11, R14, R11, R23 ;  /* 0x0000000b0e0b7224 */ /* 0x000fe200078e0217 */
[----:B0-----:R-:W-:-:S03]  /*08d0*/  IABS R23, R15 ;  /* 0x0000000f00177213 */ /* 0x001fc60000000000 */
[C---:B------:R-:W-:Y:S01]  /*08e0*/  IMAD R17, R14.reuse, R22, R17 ;  /* 0x000000160e117224 */ /* 0x040fe200078e0211 */
[C---:B------:R-:W-:Y:S01]  /*08f0*/  ISETP.GT.U32.AND P6, PT, R14.reuse, R11, PT ;  /* 0x0000000b0e00720c */ /* 0x040fe20003fc4070 */
[----:B------:R-:W0:Y:S03]  /*0900*/  I2F.RP R22, R23 ;  /* 0x0000001700167306 */ /* 0x000e260000209400 */
[----:B------:R-:W-:Y:S01]  /*0910*/  ISETP.GT.U32.AND P5, PT, R14, R17, PT ;  /* 0x000000110e00720c */ /* 0x000fe20003fa4070 */
[----:B------:R-:W-:Y:S02]  /*0920*/  @!P2 IMAD.IADD R25, R25, 0x1, -R14 ;  /* 0x000000011919a824 */ /* 0x000fe400078e0a0e */
[----:B------:R-:W-:-:S03]  /*0930*/  @!P2 VIADD R10, R10, 0x1 ;  /* 0x000000010a0aa836 */ /* 0x000fc60000000000 */
[----:B------:R-:W-:-:S03]  /*0940*/  ISETP.GE.U32.AND P1, PT, R25, R14, PT ;  /* 0x0000000e1900720c */ /* 0x000fc60003f26070 */
[-C--:B------:R-:W-:Y:S02]  /*0950*/  @!P6 IADD3 R11, PT, PT, R11, -R14.reuse, RZ ;  /* 0x8000000e0b0be210 */ /* 0x080fe40007ffe0ff */
[----:B------:R-:W-:Y:S01]  /*0960*/  @!P6 IADD3 R18, PT, PT, R18, 0x1, RZ ;  /* 0x000000011212e810 */ /* 0x000fe20007ffe0ff */
[----:B0-----:R-:W0:Y:S01]  /*0970*/  MUFU.RCP R22, R22 ;  /* 0x0000001600167308 */ /* 0x001e220000001000 */
[----:B------:R-:W-:Y:S02]  /*0980*/  ISETP.GE.U32.AND P4, PT, R11, R14, PT ;  /* 0x0000000e0b00720c */ /* 0x000fe40003f86070 */
[----:B------:R-:W-:Y:S02]  /*0990*/  LOP3.LUT R11, R21, R12, RZ, 0x3c, !PT ;  /* 0x0000000c150b7212 */ /* 0x000fe400078e3cff */
[-C--:B------:R-:W-:Y:S02]  /*09a0*/  @!P5 IADD3 R17, PT, PT, R17, -R14.reuse, RZ ;  /* 0x8000000e1111d210 */ /* 0x080fe40007ffe0ff */
[----:B------:R-:W-:Y:S01]  /*09b0*/  ISETP.GE.AND P0, PT, R11, RZ, PT ;  /* 0x000000ff0b00720c */ /* 0x000fe20003f06270 */
[----:B------:R-:W-:Y:S01]  /*09c0*/  @P1 VIADD R10, R10, 0x1 ;  /* 0x000000010a0a1836 */ /* 0x000fe20000000000 */
[----:B------:R-:W-:-:S02]  /*09d0*/  ISETP.GE.U32.AND P3, PT, R17, R14, PT ;  /* 0x0000000e1100720c */ /* 0x000fc40003f66070 */
[----:B------:R-:W-:Y:S02]  /*09e0*/  LOP3.LUT R14, R19, R12, RZ, 0x3c, !PT ;  /* 0x0000000c130e7212 */ /* 0x000fe400078e3cff */
[----:B------:R-:W-:Y:S02]  /*09f0*/  ISETP.NE.AND P1, PT, R12, RZ, PT ;  /* 0x000000ff0c00720c */ /* 0x000fe40003f25270 */
[----:B------:R-:W-:Y:S02]  /*0a00*/  @!P5 IADD3 R20, PT, PT, R20, 0x1, RZ ;  /* 0x000000011414d810 */ /* 0x000fe40007ffe0ff */
[----:B0-----:R-:W-:Y:S02]  /*0a10*/  IADD3 R24, PT, PT, R22, 0xffffffe, RZ ;  /* 0x0ffffffe16187810 */ /* 0x001fe40007ffe0ff */
[----:B------:R-:W-:Y:S02]  /*0a20*/  IADD3 R22, PT, PT, -R0, RZ, RZ ;  /* 0x000000ff00167210 */ /* 0x000fe40007ffe1ff */
[----:B------:R0:W1:Y:S01]  /*0a30*/  F2I.FTZ.U32.TRUNC.NTZ R11, R24 ;  /* 0x00000018000b7305 */ /* 0x000062000021f000 */
[----:B------:R-:W-:-:S02]  /*0a40*/  @!P0 IADD3 R10, PT, PT, -R10, RZ, RZ ;  /* 0x000000ff0a0a8210 */ /* 0x000fc40007ffe1ff */
[----:B------:R-:W-:Y:S01]  /*0a50*/  IMAD R16, R16, R22, R13 ;  /* 0x0000001610107224 */ /* 0x000fe200078e020d */
[----:B------:R-:W-:Y:S02]  /*0a60*/  ISETP.GE.AND P0, PT, R14, RZ, PT ;  /* 0x000000ff0e00720c */ /* 0x000fe40003f06270 */
[----:B------:R-:W-:Y:S02]  /*0a70*/  LOP3.LUT R22, RZ, R12, RZ, 0x33, !PT ;  /* 0x0000000cff167212 */ /* 0x000fe400078e33ff */
[----:B------:R-:W-:Y:S02]  /*0a80*/  @P4 IADD3 R18, PT, PT, R18, 0x1, RZ ;  /* 0x0000000112124810 */ /* 0x000fe40007ffe0ff */
[----:B------:R-:W-:Y:S02]  /*0a90*/  SEL R17, R22, R10, !P1 ;  /* 0x0000000a16117207 */ /* 0x000fe40004800000 */
[----:B0-----:R-:W-:Y:S02]  /*0aa0*/  LOP3.LUT R24, R13, R12, RZ, 0x3c, !PT ;  /* 0x0000000c0d187212 */ /* 0x001fe400078e3cff */
[----:B------:R-:W-:-:S02]  /*0ab0*/  @P3 IADD3 R20, PT, PT, R20, 0x1, RZ ;  /* 0x0000000114143810 */ /* 0x000fc40007ffe0ff */
[----:B-1----:R-:W-:Y:S01]  /*0ac0*/  IADD3 R14, PT, PT, RZ, -R11, RZ ;  /* 0x8000000bff0e7210 */ /* 0x002fe20007ffe0ff */
[----:B------:R-:W-:Y:S01]  /*0ad0*/  @!P0 IMAD.MOV R18, RZ, RZ, -R18 ;  /* 0x000000ffff128224 */ /* 0x000fe200078e0a12 */
[----:B------:R-:W-:Y:S02]  /*0ae0*/  ISETP.GE.AND P2, PT, R24, RZ, PT ;  /* 0x000000ff1800720c */ /* 0x000fe40003f46270 */
[----:B------:R-:W-:Y:S01]  /*0af0*/  ISETP.NE.AND P0, PT, R15, RZ, PT ;  /* 0x000000ff0f00720c */ /* 0x000fe20003f05270 */
[----:B------:R-:W-:Y:S01]  /*0b00*/  IMAD.MOV.U32 R10, RZ, RZ, R14 ;  /* 0x000000ffff0a7224 */ /* 0x000fe200078e000e */
[----:B------:R-:W-:-:S03]  /*0b10*/  IADD3 R14, PT, PT, -R17, RZ, RZ ;  /* 0x000000ff110e7210 */ /* 0x000fc60007ffe1ff */
[----:B------:R-:W-:Y:S01]  /*0b20*/  IMAD R25, R10, R23, RZ ;  /* 0x000000170a197224 */ /* 0x000fe200078e02ff */
[----:B------:R-:W-:Y:S01]  /*0b30*/  MOV R10, RZ ;  /* 0x000000ff000a7202 */ /* 0x000fe20000000f00 */
[----:B------:R-:W-:-:S04]  /*0b40*/  IMAD R14, R12, R14, R21 ;  /* 0x0000000e0c0e7224 */ /* 0x000fc800078e0215 */
[----:B------:R-:W-:Y:S01]  /*0b50*/  IMAD.HI.U32 R11, R11, R25, R10 ;  /* 0x000000190b0b7227 */ /* 0x000fe200078e000a */
[----:B------:R-:W-:-:S03]  /*0b60*/  @!P2 IADD3 R20, PT, PT, -R20, RZ, RZ ;  /* 0x000000ff1414a210 */ /* 0x000fc60007ffe1ff */
[----:B------:R-:W-:Y:S02]  /*0b70*/  IMAD R25, R16, UR10, RZ ;  /* 0x0000000a10197c24 */ /* 0x000fe4000f8e02ff */
[----:B------:R-:W-:-:S04]  /*0b80*/  IMAD.HI.U32 R21, R11, R6, RZ ;  /* 0x000000060b157227 */ /* 0x000fc800078e00ff */
[----:B------:R-:W-:Y:S02]  /*0b90*/  IMAD.MOV R10, RZ, RZ, -R21 ;  /* 0x000000ffff0a7224 */ /* 0x000fe400078e0a15 */
[----:B------:R-:W-:Y:S02]  /*0ba0*/  IMAD R0, R0, UR11, R25 ;  /* 0x0000000b00007c24 */ /* 0x000fe4000f8e0219 */
[----:B------:R-:W-:Y:S01]  /*0bb0*/  IMAD R10, R23, R10, R6 ;  /* 0x0000000a170a7224 */ /* 0x000fe200078e0206 */
[----:B------:R-:W0:Y:S01]  /*0bc0*/  LDC.64 R24, c[0x0][0x6e0] ;  /* 0x0001b800ff187b82 */ /* 0x000e220000000a00 */
[----:B------:R-:W-:-:S03]  /*0bd0*/  IMAD R14, R14, UR12, RZ ;  /* 0x0000000c0e0e7c24 */ /* 0x000fc6000f8e02ff */
[----:B------:R-:W-:Y:S01]  /*0be0*/  ISETP.GT.U32.AND P6, PT, R23, R10, PT ;  /* 0x0000000a1700720c */ /* 0x000fe20003fc4070 */
[----:B------:R-:W-:-:S12]  /*0bf0*/  IMAD R17, R17, UR13, R14 ;  /* 0x0000000d11117c24 */ /* 0x000fd8000f8e020e */
[----:B------:R-:W-:Y:S01]  /*0c00*/  @!P6 IMAD.IADD R10, R10, 0x1, -R23 ;  /* 0x000000010a0ae824 */ /* 0x000fe200078e0a17 */
[----:B------:R-:W-:-:S04]  /*0c10*/  @!P6 IADD3 R21, PT, PT, R21, 0x1, RZ ;  /* 0x000000011515e810 */ /* 0x000fc80007ffe0ff */
[----:B------:R-:W-:Y:S02]  /*0c20*/  ISETP.GE.U32.AND P3, PT, R10, R23, PT ;  /* 0x000000170a00720c */ /* 0x000fe40003f66070 */
[----:B------:R-:W-:Y:S02]  /*0c30*/  LOP3.LUT R10, R4, R15, RZ, 0x3c, !PT ;  /* 0x0000000f040a7212 */ /* 0x000fe400078e3cff */
[----:B------:R-:W-:Y:S02]  /*0c40*/  SEL R23, R22, R20, !P1 ;  /* 0x0000001416177207 */ /* 0x000fe40004800000 */
[----:B------:R-:W-:Y:S02]  /*0c50*/  ISETP.GE.AND P2, PT, R10, RZ, PT ;  /* 0x000000ff0a00720c */ /* 0x000fe40003f46270 */
[----:B------:R-:W-:Y:S01]  /*0c60*/  SEL R10, R22, R18, !P1 ;  /* 0x00000012160a7207 */ /* 0x000fe20004800000 */
[----:B------:R-:W-:-:S03]  /*0c70*/  IMAD.MOV R20, RZ, RZ, -R23 ;  /* 0x000000ffff147224 */ /* 0x000fc600078e0a17 */
[----:B------:R-:W-:Y:S01]  /*0c80*/  IADD3 R11, PT, PT, -R10, RZ, RZ ;  /* 0x000000ff0a0b7210 */ /* 0x000fe20007ffe1ff */
[----:B------:R-:W-:Y:S02]  /*0c90*/  @P3 VIADD R21, R21, 0x1 ;  /* 0x0000000115153836 */ /* 0x000fe40000000000 */
[C---:B------:R-:W-:Y:S02]  /*0ca0*/  IMAD R16, R12.reuse, R20, R13 ;  /* 0x000000140c107224 */ /* 0x040fe400078e020d */
[----:B------:R-:W-:Y:S02]  /*0cb0*/  IMAD R11, R12, R11, R19 ;  /* 0x0000000b0c0b7224 */ /* 0x000fe400078e0213 */
[----:B------:R-:W1:Y:S01]  /*0cc0*/  LDC.64 R18, c[0x0][0x380] ;  /* 0x0000e000ff127b82 */ /* 0x000e620000000a00 */
[----:B------:R-:W-:Y:S01]  /*0cd0*/  @!P2 IADD3 R21, PT, PT, -R21, RZ, RZ ;  /* 0x000000ff1515a210 */ /* 0x000fe20007ffe1ff */
[----:B------:R-:W-:Y:S01]  /*0ce0*/  IMAD R11, R11, UR12, RZ ;  /* 0x0000000c0b0b7c24 */ /* 0x000fe2000f8e02ff */
[----:B------:R-:W-:Y:S01]  /*0cf0*/  @!P0 LOP3.LUT R21, RZ, R15, RZ, 0x33, !PT ;  /* 0x0000000fff158212 */ /* 0x000fe200078e33ff */
[----:B------:R-:W-:-:S03]  /*0d00*/  IMAD R16, R16, UR12, RZ ;  /* 0x0000000c10107c24 */ /* 0x000fc6000f8e02ff */
[----:B------:R-:W-:Y:S01]  /*0d10*/  IADD3 R20, PT, PT, -R21, RZ, RZ ;  /* 0x000000ff15147210 */ /* 0x000fe20007ffe1ff */
[----:B------:R-:W2:Y:S01]  /*0d20*/  LDC.64 R12, c[0x0][0x458] ;  /* 0x00011600ff0c7b82 */ /* 0x000ea20000000a00 */
[----:B------:R-:W-:-:S03]  /*0d30*/  IMAD R23, R23, UR13, R16 ;  /* 0x0000000d17177c24 */ /* 0x000fc6000f8e0210 */
[----:B------:R-:W-:Y:S02]  /*0d40*/  IMAD R20, R15, R20, R4 ;  /* 0x000000140f147224 */ /* 0x000fe400078e0204 */
[----:B------:R-:W-:Y:S02]  /*0d50*/  IMAD R15, R10, UR13, R11 ;  /* 0x0000000d0a0f7c24 */ /* 0x000fe4000f8e020b */
[----:B------:R-:W-:-:S04]  /*0d60*/  IMAD R20, R20, UR14, RZ ;  /* 0x0000000e14147c24 */ /* 0x000fc8000f8e02ff */
[----:B------:R-:W-:Y:S02]  /*0d70*/  IMAD R21, R21, UR15, R20 ;  /* 0x0000000f15157c24 */ /* 0x000fe4000f8e0214 */
[----:B-1----:R-:W-:-:S04]  /*0d80*/  IMAD.WIDE R28, R29, 0x4, R18 ;  /* 0x000000041d1c7825 */ /* 0x002fc800078e0212 */
[----:B------:R-:W-:Y:S01]  /*0d90*/  IMAD.WIDE R26, R27, 0x4, R18 ;  /* 0x000000041b1a7825 */ /* 0x000fe200078e0212 */
[----:B------:R-:W5:Y:S03]  /*0da0*/  LDG.E R10, desc[UR6][R28.64] ;  /* 0x000000061c0a7981 */ /* 0x000f66000c1e1900 */
[--C-:B--2---:R-:W-:Y:S01]  /*0db0*/  IMAD.WIDE R16, R17, 0x4, R12.reuse ;  /* 0x0000000411107825 */ /* 0x104fe200078e020c */
[----:B------:R1:W5:Y:S03]  /*0dc0*/  LDG.E R11, desc[UR6][R26.64] ;  /* 0x000000061a0b7981 */ /* 0x000366000c1e1900 */
[----:B------:R-:W-:-:S04]  /*0dd0*/  IMAD.WIDE R14, R15, 0x4, R12 ;  /* 0x000000040f0e7825 */ /* 0x000fc800078e020c */
[----:B0-----:R-:W-:Y:S01]  /*0de0*/  IMAD.WIDE R24, R21, 0x4, R24 ;  /* 0x0000000415187825 */ /* 0x001fe200078e0218 */
[----:B------:R-:W5:Y:S03]  /*0df0*/  LDG.E R22, desc[UR6][R14.64] ;  /* 0x000000060e167981 */ /* 0x000f66000c1e1900 */
[----:B------:R-:W-:Y:S01]  /*0e00*/  IMAD.WIDE R18, R0, 0x4, R18 ;  /* 0x0000000400127825 */ /* 0x000fe200078e0212 */
[----:B------:R0:W5:Y:S03]  /*0e10*/  LDG.E R21, desc[UR6][R16.64] ;  /* 0x0000000610157981 */ /* 0x000166000c1e1900 */
[----:B------:R-:W-:Y:S01]  /*0e20*/  IMAD.WIDE R12, R23, 0x4, R12 ;  /* 0x00000004170c7825 */ /* 0x000fe200078e020c */
[----:B------:R2:W5:Y:S04]  /*0e30*/  LDG.E R20, desc[UR6][R18.64] ;  /* 0x0000000612147981 */ /* 0x000568000c1e1900 */
[----:B------:R2:W5:Y:S04]  /*0e40*/  LDG.E R23, desc[UR6][R12.64] ;  /* 0x000000060c177981 */ /* 0x000568000c1e1900 */
[----:B------:R2:W5:Y:S01]  /*0e50*/  LDG.E R24, desc[UR6][R24.64] ;  /* 0x0000000618187981 */ /* 0x000562000c1e1900 */
[----:B------:R-:W-:-:S02]  /*0e60*/  MOV R0, RZ ;  /* 0x000000ff00007202 */ /* 0x000fc40000000f00 */
[----:B-1----:R-:W-:Y:S01]  /*0e70*/  CS2R R26, SRZ ;  /* 0x00000000001a7805 */ /* 0x002fe2000001ff00 */
[----:B0-----:R-:W-:Y:S01]  /*0e80*/  IMAD.MOV.U32 R17, RZ, RZ, RZ ;  /* 0x000000ffff117224 */ /* 0x001fe200078e00ff */
[----:B------:R-:W-:Y:S01]  /*0e90*/  CS2R R28, SRZ ;  /* 0x00000000001c7805 */ /* 0x000fe2000001ff00 */
[----:B------:R-:W-:Y:S06]  /*0ea0*/  BRA.U !UP0, `(.L_x_421) ;  /* 0x0000000108587547 */ /* 0x000fec000b800000 */
[----:B------:R-:W0:Y:S01]  /*0eb0*/  LDC.64 R16, c[0x0][0x530] ;  /* 0x00014c00ff107b82 */ /* 0x000e220000000a00 */
[C---:B--2---:R-:W-:Y:S01]  /*0ec0*/  IADD3 R12, PT, PT, R8.reuse, R7, RZ ;  /* 0x00000007080c7210 */ /* 0x044fe20007ffe0ff */
[----:B------:R-:W-:-:S03]  /*0ed0*/  IMAD R29, R8, UR16, RZ ;  /* 0x00000010081d7c24 */ /* 0x000fc6000f8e02ff */
[C---:B------:R-:W-:Y:S01]  /*0ee0*/  IADD3 R13, PT, PT, R12.reuse, R7, RZ ;  /* 0x000000070c0d7210 */ /* 0x040fe20007ffe0ff */
[C---:B------:R-:W-:Y:S02]  /*0ef0*/  IMAD R27, R12.reuse, UR16, RZ ;  /* 0x000000100c1b7c24 */ /* 0x040fe4000f8e02ff */
[----:B------:R-:W1:Y:S02]  /*0f00*/  LDC.64 R18, c[0x0][0x608] ;  /* 0x00018200ff127b82 */ /* 0x000e640000000a00 */
[----:B------:R-:W-:Y:S02]  /*0f10*/  IMAD R15, R13, UR16, RZ ;  /* 0x000000100d0f7c24 */ /* 0x000fe4000f8e02ff */
[----:B------:R-:W-:Y:S02]  /*0f20*/  IMAD R25, R12, UR17, RZ ;  /* 0x000000110c197c24 */ /* 0x000fe4000f8e02ff */
[----:B0-----:R-:W-:-:S04]  /*0f30*/  IMAD.WIDE R26, R27, 0x4, R16 ;  /* 0x000000041b1a7825 */ /* 0x001fc800078e0210 */
[--C-:B------:R-:W-:Y:S02]  /*0f40*/  IMAD.WIDE R28, R29, 0x4, R16.reuse ;  /* 0x000000041d1c7825 */ /* 0x100fe400078e0210 */
[----:B------:R0:W5:Y:S02]  /*0f50*/  LDG.E R26, desc[UR6][R26.64] ;  /* 0x000000061a1a7981 */ /* 0x000164000c1e1900 */
[----:B------:R-:W-:Y:S02]  /*0f60*/  IMAD.WIDE R16, R15, 0x4, R16 ;  /* 0x000000040f107825 */ /* 0x000fe400078e0210 */
[----:B------:R3:W5:Y:S02]  /*0f70*/  LDG.E R0, desc[UR6][R28.64] ;  /* 0x000000061c007981 */ /* 0x000764000c1e1900 */
[----:B------:R-:W-:Y:S02]  /*0f80*/  IMAD R15, R8, UR17, RZ ;  /* 0x00000011080f7c24 */ /* 0x000fe4000f8e02ff */
[----:B------:R3:W5:Y:S01]  /*0f90*/  LDG.E R17, desc[UR6][R16.64] ;  /* 0x0000000610117981 */ /* 0x000762000c1e1900 */
[----:B0-----:R-:W-:-:S02]  /*0fa0*/  IMAD R27, R13, UR17, RZ ;  /* 0x000000110d1b7c24 */ /* 0x001fc4000f8e02ff */
[----:B-1----:R-:W-:-:S04]  /*0fb0*/  IMAD.WIDE R12, R15, 0x4, R18 ;  /* 0x000000040f0c7825 */ /* 0x002fc800078e0212 */
[--C-:B------:R-:W-:Y:S01]  /*0fc0*/  IMAD.WIDE R14, R25, 0x4, R18.reuse ;  /* 0x00000004190e7825 */ /* 0x100fe200078e0212 */
[----:B------:R3:W5:Y:S03]  /*0fd0*/  LDG.E R29, desc[UR6][R12.64] ;  /* 0x000000060c1d7981 */ /* 0x000766000c1e1900 */
[----:B------:R-:W-:Y:S01]  /*0fe0*/  IMAD.WIDE R18, R27, 0x4, R18 ;  /* 0x000000041b127825 */ /* 0x000fe200078e0212 */
[----:B------:R3:W5:Y:S04]  /*0ff0*/  LDG.E R28, desc[UR6][R14.64] ;  /* 0x000000060e1c7981 */ /* 0x000768000c1e1900 */
[----:B------:R3:W5:Y:S02]  /*1000*/  LDG.E R27, desc[UR6][R18.64] ;  /* 0x00000006121b7981 */ /* 0x000764000c1e1900 */
.L_x_421:
[----:B---3--:R-:W2:Y:S01]  /*1010*/  LDC R15, c[0x0][0x7c4] ;  /* 0x0001f100ff0f7b82 */ /* 0x008ea20000000800 */
[----:B-----5:R-:W-:Y:S01]  /*1020*/  FADD.FTZ R21, R10, R21 ;  /* 0x000000150a157221 */ /* 0x020fe20000010000 */
[----:B------:R-:W-:Y:S01]  /*1030*/  FADD.FTZ R11, R11, R22 ;  /* 0x000000160b0b7221 */ /* 0x000fe20000010000 */
[----:B------:R-:W-:Y:S01]  /*1040*/  FADD.FTZ R20, R20, R17 ;  /* 0x0000001114147221 */ /* 0x000fe20000010000 */
[----:B------:R-:W-:Y:S01]  /*1050*/  FADD.FTZ R23, R23, R27 ;  /* 0x0000001b17177221 */ /* 0x000fe20000010000 */
[----:B--2---:R-:W-:-:S04]  /*1060*/  IABS R19, R15 ;  /* 0x0000000f00137213 */ /* 0x004fc80000000000 */
[----:B------:R-:W0:Y:S08]  /*1070*/  I2F.RP R16, R19 ;  /* 0x0000001300107306 */ /* 0x000e300000209400 */
[----:B0-----:R-:W0:Y:S02]  /*1080*/  MUFU.RCP R16, R16 ;  /* 0x0000001000107308 */ /* 0x001e240000001000 */
[----:B0-----:R-:W-:-:S02]  /*1090*/  VIADD R12, R16, 0xffffffe ;  /* 0x0ffffffe100c7836 */ /* 0x001fc40000000000 */
[----:B------:R-:W-:-:S04]  /*10a0*/  FADD.FTZ R16, R21, R0 ;  /* 0x0000000015107221 */ /* 0x000fc80000010000 */
[----:B------:R0:W1:Y:S01]  /*10b0*/  F2I.FTZ.U32.TRUNC.NTZ R13, R12 ;  /* 0x0000000c000d7305 */ /* 0x000062000021f000 */
[----:B------:R-:W-:-:S04]  /*10c0*/  FADD.FTZ R16, R16, R29 ;  /* 0x0000001d10107221 */ /* 0x000fc80000010000 */
[----:B------:R-:W-:Y:S01]  /*10d0*/  FMUL.FTZ R16, R16, -1.4426950216293334961 ;  /* 0xbfb8aa3b10107820 */ /* 0x000fe20000410000 */
[----:B0-----:R-:W-:-:S05]  /*10e0*/  MOV R12, RZ ;  /* 0x000000ff000c7202 */ /* 0x001fca0000000f00 */
[----:B------:R-:W-:Y:S01]  /*10f0*/  MUFU.EX2 R16, R16 ;  /* 0x0000001000107308 */ /* 0x000fe20000000800 */
[----:B-1----:R-:W-:-:S05]  /*1100*/  IADD3 R14, PT, PT, RZ, -R13, RZ ;  /* 0x8000000dff0e7210 */ /* 0x002fca0007ffe0ff */
[----:B------:R-:W-:Y:S02]  /*1110*/  IMAD R25, R14, R19, RZ ;  /* 0x000000130e197224 */ /* 0x000fe400078e02ff */
[----:B------:R-:W0:Y:S02]  /*1120*/  LDC R14, c[0x0][0x89c] ;  /* 0x00022700ff0e7b82 */ /* 0x000e240000000800 */
[----:B------:R-:W-:-:S06]  /*1130*/  IMAD.HI.U32 R13, R13, R25, R12 ;  /* 0x000000190d0d7227 */ /* 0x000fcc00078e000c */
[----:B------:R-:W-:-:S04]  /*1140*/  IMAD.HI.U32 R12, R13, R6, RZ ;  /* 0x000000060d0c7227 */ /* 0x000fc800078e00ff */
[----:B------:R-:W-:-:S04]  /*1150*/  IMAD.MOV R13, RZ, RZ, -R12 ;  /* 0x000000ffff0d7224 */ /* 0x000fc800078e0a0c */
[----:B------:R-:W-:-:S05]  /*1160*/  IMAD R6, R19, R13, R6 ;  /* 0x0000000d13067224 */ /* 0x000fca00078e0206 */
[----:B------:R-:W-:Y:S02]  /*1170*/  ISETP.GT.U32.AND P1, PT, R19, R6, PT ;  /* 0x000000061300720c */ /* 0x000fe40003f24070 */
[----:B0-----:R-:W-:-:S04]  /*1180*/  IABS R10, R14 ;  /* 0x0000000e000a7213 */ /* 0x001fc80000000000 */
[----:B------:R-:W0:Y:S07]  /*1190*/  I2F.RP R18, R10 ;  /* 0x0000000a00127306 */ /* 0x000e2e0000209400 */
[-C--:B------:R-:W-:Y:S02]  /*11a0*/  @!P1 IADD3 R6, PT, PT, R6, -R19.reuse, RZ ;  /* 0x8000001306069210 */ /* 0x080fe40007ffe0ff */
[----:B------:R-:W-:Y:S02]  /*11b0*/  @!P1 IADD3 R12, PT, PT, R12, 0x1, RZ ;  /* 0x000000010c0c9810 */ /* 0x000fe40007ffe0ff */
[----:B------:R-:W-:Y:S01]  /*11c0*/  ISETP.GE.U32.AND P0, PT, R6, R19, PT ;  /* 0x000000130600720c */ /* 0x000fe20003f06070 */
[----:B------:R-:W-:Y:S01]  /*11d0*/  FADD.FTZ R19, R11, R26 ;  /* 0x0000001a0b137221 */ /* 0x000fe20000010000 */
[----:B------:R-:W-:Y:S01]  /*11e0*/  LOP3.LUT R6, R4, R15, RZ, 0x3c, !PT ;  /* 0x0000000f04067212 */ /* 0x000fe200078e3cff */
[----:B------:R-:W-:Y:S01]  /*11f0*/  IMAD R11, R9, 0x5, R8 ;  /* 0x00000005090b7824 */ /* 0x000fe200078e0208 */
[----:B------:R-:W-:Y:S01]  /*1200*/  ISETP.NE.AND P1, PT, R15, RZ, PT ;  /* 0x000000ff0f00720c */ /* 0x000fe20003f25270 */
[----:B0-----:R-:W0:Y:S01]  /*1210*/  MUFU.RCP R0, R18 ;  /* 0x0000001200007308 */ /* 0x001e220000001000 */
[----:B------:R-:W-:Y:S01]  /*1220*/  FADD.FTZ R19, R19, R28 ;  /* 0x0000001c13137221 */ /* 0x000fe20000010000 */
[----:B------:R-:W-:Y:S01]  /*1230*/  ISETP.GE.AND P2, PT, R6, RZ, PT ;  /* 0x000000ff0600720c */ /* 0x000fe20003f46270 */
[----:B------:R-:W-:Y:S01]  /*1240*/  IMAD.IADD R17, R11, 0x1, R7 ;  /* 0x000000010b117824 */ /* 0x000fe200078e0207 */
[----:B------:R-:W-:Y:S01]  /*1250*/  IABS R21, R11 ;  /* 0x0000000b00157213 */ /* 0x000fe20000000000 */
[----:B------:R-:W-:-:S03]  /*1260*/  FMUL.FTZ R6, R19, -1.4426950216293334961 ;  /* 0xbfb8aa3b13067820 */ /* 0x000fc60000410000 */
[----:B------:R-:W-:Y:S02]  /*1270*/  @P0 IADD3 R12, PT, PT, R12, 0x1, RZ ;  /* 0x000000010c0c0810 */ /* 0x000fe40007ffe0ff */
[----:B------:R-:W-:Y:S01]  /*1280*/  IABS R25, R17 ;  /* 0x0000001100197213 */ /* 0x000fe20000000000 */
[----:B------:R-:W1:Y:S02]  /*1290*/  MUFU.EX2 R6, R6 ;  /* 0x0000000600067308 */ /* 0x000e640000000800 */
[----:B------:R-:W-:Y:S02]  /*12a0*/  IMAD.MOV.U32 R19, RZ, RZ, R12 ;  /* 0x000000ffff137224 */ /* 0x000fe400078e000c */
[----:B------:R-:W-:Y:S01]  /*12b0*/  HFMA2 R12, -RZ, RZ, 0, 0 ;  /* 0x00000000ff0c7431 */ /* 0x000fe200000001ff */
[----:B0-----:R-:W-:Y:S01]  /*12c0*/  IADD3 R13, PT, PT, R0, 0xffffffe, RZ ;  /* 0x0ffffffe000d7810 */ /* 0x001fe20007ffe0ff */
[----:B------:R-:W-:Y:S01]  /*12d0*/  FADD.FTZ R0, R16, 1 ;  /* 0x3f80000010007421 */ /* 0x000fe20000010000 */
[----:B------:R-:W-:-:S02]  /*12e0*/  @!P2 IADD3 R19, PT, PT, -R19, RZ, RZ ;  /* 0x000000ff1313a210 */ /* 0x000fc40007ffe1ff */
[----:B------:R-:W-:Y:S02]  /*12f0*/  @!P1 LOP3.LUT R19, RZ, R15, RZ, 0x33, !PT ;  /* 0x0000000fff139212 */ /* 0x000fe400078e33ff */
[----:B------:R-:W0:Y:S01]  /*1300*/  F2I.FTZ.U32.TRUNC.NTZ R13, R13 ;  /* 0x0000000d000d7305 */ /* 0x000e22000021f000 */
[----:B-1----:R-:W-:-:S07]  /*1310*/  FADD.FTZ R6, R6, 1 ;  /* 0x3f80000006067421 */ /* 0x002fce0000010000 */
[----:B------:R-:W1:Y:S01]  /*1320*/  MUFU.RCP R0, R0 ;  /* 0x0000000000007308 */ /* 0x000e620000001000 */
[----:B0-----:R-:W-:-:S07]  /*1330*/  IMAD.MOV R9, RZ, RZ, -R13 ;  /* 0x000000ffff097224 */ /* 0x001fce00078e0a0d */
[----:B------:R-:W-:Y:S01]  /*1340*/  MUFU.RCP R6, R6 ;  /* 0x0000000600067308 */ /* 0x000fe20000001000 */
[----:B------:R-:W-:-:S04]  /*1350*/  IMAD R9, R9, R10, RZ ;  /* 0x0000000a09097224 */ /* 0x000fc800078e02ff */
[----:B------:R-:W-:Y:S01]  /*1360*/  IMAD.HI.U32 R18, R13, R9, R12 ;  /* 0x000000090d127227 */ /* 0x000fe200078e000c */
[----:B------:R-:W-:Y:S01]  /*1370*/  IADD3 R12, PT, PT, -R19, RZ, RZ ;  /* 0x000000ff130c7210 */ /* 0x000fe20007ffe1ff */
[----:B------:R-:W0:Y:S02]  /*1380*/  LDC.64 R8, c[0x0][0x7b8] ;  /* 0x0001ee00ff087b82 */ /* 0x000e240000000a00 */
[----:B-1----:R-:W-:Y:S02]  /*1390*/  FFMA.FTZ R13, R23, R0, R20 ;  /* 0x00000000170d7223 */ /* 0x002fe40000010014 */
[----:B------:R-:W-:Y:S01]  /*13a0*/  IMAD R15, R15, R12, R4 ;  /* 0x0000000c0f0f7224 */ /* 0x000fe200078e0204 */
[----:B------:R-:W-:Y:S01]  /*13b0*/  IADD3 R4, PT, PT, R5, R4, RZ ;  /* 0x0000000405047210 */ /* 0x000fe20007ffe0ff */
[C---:B------:R-:W-:Y:S02]  /*13c0*/  IMAD.HI.U32 R12, R18.reuse, R21, RZ ;  /* 0x00000015120c7227 */ /* 0x040fe400078e00ff */
[----:B------:R-:W1:Y:S02]  /*13d0*/  MUFU.TANH R13, R13 ;  /* 0x0000000d000d7308 */ /* 0x000e640000002400 */
[----:B------:R-:W-:Y:S01]  /*13e0*/  IMAD.HI.U32 R16, R18, R25, RZ ;  /* 0x0000001912107227 */ /* 0x000fe200078e00ff */
[----:B------:R-:W-:-:S03]  /*13f0*/  IADD3 R22, PT, PT, -R12, RZ, RZ ;  /* 0x000000ff0c167210 */ /* 0x000fc60007ffe1ff */
[----:B------:R-:W-:Y:S02]  /*1400*/  IMAD.MOV R26, RZ, RZ, -R16 ;  /* 0x000000ffff1a7224 */ /* 0x000fe400078e0a10 */
[----:B------:R-:W-:Y:S01]  /*1410*/  IMAD R20, R15, UR18, RZ ;  /* 0x000000120f147c24 */ /* 0x000fe2000f8e02ff */
[----:B------:R-:W-:Y:S01]  /*1420*/  IADD3 R15, PT, PT, R17, R7, RZ ;  /* 0x00000007110f7210 */ /* 0x000fe20007ffe0ff */
[C---:B------:R-:W-:Y:S02]  /*1430*/  IMAD R21, R10.reuse, R22, R21 ;  /* 0x000000160a157224 */ /* 0x040fe400078e0215 */
[C---:B------:R-:W-:Y:S01]  /*1440*/  IMAD R25, R10.reuse, R26, R25 ;  /* 0x0000001a0a197224 */ /* 0x040fe200078e0219 */
[----:B------:R-:W-:Y:S01]  /*1450*/  IABS R27, R15 ;  /* 0x0000000f001b7213 */ /* 0x000fe20000000000 */
[----:B------:R-:W-:Y:S01]  /*1460*/  IMAD R19, R19, UR19, R20 ;  /* 0x0000001313137c24 */ /* 0x000fe2000f8e0214 */
[----:B------:R-:W-:Y:S01]  /*1470*/  ISETP.GT.U32.AND P2, PT, R10, R21, PT ;  /* 0x000000150a00720c */ /* 0x000fe20003f44070 */
[----:B-1----:R-:W-:Y:S01]  /*1480*/  FADD.FTZ R20, R24, -R13 ;  /* 0x8000000d18147221 */ /* 0x002fe20000010000 */
[----:B------:R-:W-:Y:S01]  /*1490*/  ISETP.GT.U32.AND P3, PT, R10, R25, PT ;  /* 0x000000190a00720c */ /* 0x000fe20003f64070 */
[----:B0-----:R-:W-:Y:S01]  /*14a0*/  IMAD.WIDE R8, R19, 0x4, R8 ;  /* 0x0000000413087825 */ /* 0x001fe200078e0208 */
[----:B------:R-:W-:-:S03]  /*14b0*/  IADD3 R19, PT, PT, R15, R7, RZ ;  /* 0x000000070f137210 */ /* 0x000fc60007ffe0ff */
[----:B------:R-:W-:Y:S01]  /*14c0*/  FFMA.FTZ R26, R20, R6, R13 ;  /* 0x00000006141a7223 */ /* 0x000fe2000001000d */
[----:B------:R-:W-:Y:S01]  /*14d0*/  IMAD.HI.U32 R20, R18, R27, RZ ;  /* 0x0000001b12147227 */ /* 0x000fe200078e00ff */
[----:B------:R-:W-:Y:S02]  /*14e0*/  IABS R29, R19 ;  /* 0x00000013001d7213 */ /* 0x000fe40000000000 */
[----:B------:R-:W-:Y:S01]  /*14f0*/  IADD3 R7, PT, PT, R19, R7, RZ ;  /* 0x0000000713077210 */ /* 0x000fe20007ffe0ff */
[----:B------:R-:W-:Y:S01]  /*1500*/  IMAD.MOV R22, RZ, RZ, -R20 ;  /* 0x000000ffff167224 */ /* 0x000fe200078e0a14 */
[----:B------:R0:W-:Y:S01]  /*1510*/  STG.E desc[UR6][R8.64], R26 ;  /* 0x0000001a08007986 */ /* 0x0001e2000c101906 */
[-C--:B------:R-:W-:Y:S01]  /*1520*/  @!P2 IADD3 R21, PT, PT, R21, -R10.reuse, RZ ;  /* 0x8000000a1515a210 */ /* 0x080fe20007ffe0ff */
[----:B------:R-:W-:Y:S01]  /*1530*/  @!P2 VIADD R12, R12, 0x1 ;  /* 0x000000010c0ca836 */ /* 0x000fe20000000000 */
[----:B------:R-:W-:Y:S01]  /*1540*/  @!P3 IADD3 R16, PT, PT, R16, 0x1, RZ ;  /* 0x000000011010b810 */ /* 0x000fe20007ffe0ff */
[----:B------:R-:W-:Y:S01]  /*1550*/  @!P3 IMAD.IADD R25, R25, 0x1, -R10 ;  /* 0x000000011919b824 */ /* 0x000fe200078e0a0a */
[----:B------:R-:W-:Y:S01]  /*1560*/  ISETP.GE.U32.AND P5, PT, R21, R10, PT ;  /* 0x0000000a1500720c */ /* 0x000fe20003fa6070 */
[----:B------:R-:W-:Y:S01]  /*1570*/  IMAD R27, R10, R22, R27 ;  /* 0x000000160a1b7224 */ /* 0x000fe200078e021b */
[----:B------:R-:W-:-:S02]  /*1580*/  LOP3.LUT R22, R11, R14, RZ, 0x3c, !PT ;  /* 0x0000000e0b167212 */ /* 0x000fc400078e3cff */
[----:B------:R-:W-:Y:S02]  /*1590*/  ISETP.GE.U32.AND P4, PT, R25, R10, PT ;  /* 0x0000000a1900720c */ /* 0x000fe40003f86070 */
[----:B------:R-:W-:Y:S01]  /*15a0*/  ISETP.GT.U32.AND P0, PT, R10, R27, PT ;  /* 0x0000001b0a00720c */ /* 0x000fe20003f04070 */
[----:B0-----:R-:W-:Y:S01]  /*15b0*/  IMAD.HI.U32 R8, R18, R29, RZ ;  /* 0x0000001d12087227 */ /* 0x001fe200078e00ff */
[----:B------:R-:W-:Y:S02]  /*15c0*/  IABS R9, R7 ;  /* 0x0000000700097213 */ /* 0x000fe40000000000 */
[----:B------:R-:W-:Y:S02]  /*15d0*/  ISETP.GE.AND P6, PT, R22, RZ, PT ;  /* 0x000000ff1600720c */ /* 0x000fe40003fc6270 */
[----:B------:R-:W-:Y:S01]  /*15e0*/  IADD3 R21, PT, PT, -R8, RZ, RZ ;  /* 0x000000ff08157210 */ /* 0x000fe20007ffe1ff */
[----:B------:R-:W-:Y:S01]  /*15f0*/  IMAD.HI.U32 R18, R18, R9, RZ ;  /* 0x0000000912127227 */ /* 0x000fe200078e00ff */
[----:B------:R-:W-:-:S03]  /*1600*/  LOP3.LUT R22, R17, R14, RZ, 0x3c, !PT ;  /* 0x0000000e11167212 */ /* 0x000fc600078e3cff */
[----:B------:R-:W-:Y:S01]  /*1610*/  IMAD R29, R10, R21, R29 ;  /* 0x000000150a1d7224 */ /* 0x000fe200078e021d */
[----:B------:R-:W-:Y:S01]  /*1620*/  IADD3 R21, PT, PT, -R18, RZ, RZ ;  /* 0x000000ff12157210 */ /* 0x000fe20007ffe1ff */
[----:B------:R-:W-:Y:S01]  /*1630*/  @P5 VIADD R12, R12, 0x1 ;  /* 0x000000010c0c5836 */ /* 0x000fe20000000000 */
[----:B------:R-:W-:Y:S01]  /*1640*/  ISETP.GE.AND P1, PT, R22, RZ, PT ;  /* 0x000000ff1600720c */ /* 0x000fe20003f26270 */
[----:B------:R-:W-:Y:S01]  /*1650*/  @!P0 VIADD R20, R20, 0x1 ;  /* 0x0000000114148836 */ /* 0x000fe20000000000 */
[C---:B------:R-:W-:Y:S01]  /*1660*/  ISETP.GT.U32.AND P2, PT, R10.reuse, R29, PT ;  /* 0x0000001d0a00720c */ /* 0x040fe20003f44070 */
[----:B------:R-:W-:Y:S01]  /*1670*/  IMAD R21, R10, R21, R9 ;  /* 0x000000150a157224 */ /* 0x000fe200078e0209 */
[----:B------:R-:W-:Y:S02]  /*1680*/  @!P0 IADD3 R27, PT, PT, R27, -R10, RZ ;  /* 0x8000000a1b1b8210 */ /* 0x000fe40007ffe0ff */
[----:B------:R-:W-:Y:S02]  /*1690*/  @P4 IADD3 R16, PT, PT, R16, 0x1, RZ ;  /* 0x0000000110104810 */ /* 0x000fe40007ffe0ff */
[----:B------:R-:W-:-:S02]  /*16a0*/  ISETP.GT.U32.AND P4, PT, R10, R21, PT ;  /* 0x000000150a00720c */ /* 0x000fc40003f84070 */
[----:B------:R-:W-:Y:S01]  /*16b0*/  ISETP.GE.U32.AND P3, PT, R27, R10, PT ;  /* 0x0000000a1b00720c */ /* 0x000fe20003f66070 */
[----:B------:R-:W-:Y:S01]  /*16c0*/  FADD.FTZ R27, R6, -RZ ;  /* 0x800000ff061b7221 */ /* 0x000fe20000010000 */
[----:B------:R-:W-:Y:S02]  /*16d0*/  MOV R9, R12 ;  /* 0x0000000c00097202 */ /* 0x000fe40000000f00 */
[----:B------:R-:W-:Y:S02]  /*16e0*/  LOP3.LUT R12, R19, R14, RZ, 0x3c, !PT ;  /* 0x0000000e130c7212 */ /* 0x000fe400078e3cff */
[----:B------:R-:W-:Y:S01]  /*16f0*/  @!P2 IADD3 R29, PT, PT, R29, -R10, RZ ;  /* 0x8000000a1d1da210 */ /* 0x000fe20007ffe0ff */
[----:B------:R-:W-:Y:S01]  /*1700*/  @!P6 IMAD.MOV R9, RZ, RZ, -R9 ;  /* 0x000000ffff09e224 */ /* 0x000fe200078e0a09 */
[----:B------:R-:W-:Y:S02]  /*1710*/  ISETP.GE.AND P6, PT, R12, RZ, PT ;  /* 0x000000ff0c00720c */ /* 0x000fe40003fc6270 */
[----:B------:R-:W-:Y:S01]  /*1720*/  @!P1 IADD3 R16, PT, PT, -R16, RZ, RZ ;  /* 0x000000ff10109210 */ /* 0x000fe20007ffe1ff */
[----:B------:R-:W-:Y:S01]  /*1730*/  @!P4 VIADD R18, R18, 0x1 ;  /* 0x000000011212c836 */ /* 0x000fe20000000000 */
[----:B------:R-:W-:-:S02]  /*1740*/  ISETP.NE.AND P1, PT, R14, RZ, PT ;  /* 0x000000ff0e00720c */ /* 0x000fc40003f25270 */
[----:B------:R-:W-:Y:S02]  /*1750*/  LOP3.LUT R12, RZ, R14, RZ, 0x33, !PT ;  /* 0x0000000eff0c7212 */ /* 0x000fe400078e33ff */
[----:B------:R-:W-:Y:S02]  /*1760*/  @!P4 IADD3 R21, PT, PT, R21, -R10, RZ ;  /* 0x8000000a1515c210 */ /* 0x000fe40007ffe0ff */
[----:B------:R-:W-:Y:S02]  /*1770*/  LOP3.LUT R22, R15, R14, RZ, 0x3c, !PT ;  /* 0x0000000e0f167212 */ /* 0x000fe400078e3cff */
[----:B------:R-:W-:Y:S02]  /*1780*/  ISETP.GE.U32.AND P0, PT, R29, R10, PT ;  /* 0x0000000a1d00720c */ /* 0x000fe40003f06070 */
[----:B------:R-:W-:Y:S02]  /*1790*/  @P3 IADD3 R20, PT, PT, R20, 0x1, RZ ;  /* 0x0000000114143810 */ /* 0x000fe40007ffe0ff */
[----:B------:R-:W-:-:S02]  /*17a0*/  SEL R9, R12, R9, !P1 ;  /* 0x000000090c097207 */ /* 0x000fc40004800000 */
[----:B------:R-:W-:Y:S02]  /*17b0*/  ISETP.GE.U32.AND P3, PT, R21, R10, PT ;  /* 0x0000000a1500720c */ /* 0x000fe40003f66070 */
[----:B------:R-:W-:Y:S01]  /*17c0*/  ISETP.GE.AND P5, PT, R22, RZ, PT ;  /* 0x000000ff1600720c */ /* 0x000fe20003fa6270 */
[----:B------:R-:W-:Y:S01]  /*17d0*/  IMAD.MOV R10, RZ, RZ, -R9 ;  /* 0x000000ffff0a7224 */ /* 0x000fe200078e0a09 */
[----:B------:R-:W-:Y:S02]  /*17e0*/  SEL R16, R12, R16, !P1 ;  /* 0x000000100c107207 */ /* 0x000fe40004800000 */
[----:B------:R-:W-:Y:S01]  /*17f0*/  LOP3.LUT R22, R7, R14, RZ, 0x3c, !PT ;  /* 0x0000000e07167212 */ /* 0x000fe200078e3cff */
[----:B------:R-:W-:Y:S01]  /*1800*/  IMAD R11, R14, R10, R11 ;  /* 0x0000000a0e0b7224 */ /* 0x000fe200078e020b */
[----:B------:R-:W-:Y:S02]  /*1810*/  @!P2 IADD3 R8, PT, PT, R8, 0x1, RZ ;  /* 0x000000010808a810 */ /* 0x000fe40007ffe0ff */
[----:B------:R-:W-:Y:S01]  /*1820*/  IADD3 R21, PT, PT, -R16, RZ, RZ ;  /* 0x000000ff10157210 */ /* 0x000fe20007ffe1ff */
[----:B------:R-:W-:Y:S01]  /*1830*/  IMAD R10, R11, UR20, RZ ;  /* 0x000000140b0a7c24 */ /* 0x000fe2000f8e02ff */
[----:B------:R-:W-:-:S02]  /*1840*/  ISETP.GE.AND P2, PT, R22, RZ, PT ;  /* 0x000000ff1600720c */ /* 0x000fc40003f46270 */
[----:B------:R-:W-:Y:S01]  /*1850*/  @P0 IADD3 R8, PT, PT, R8, 0x1, RZ ;  /* 0x0000000108080810 */ /* 0x000fe20007ffe0ff */
[----:B------:R-:W-:Y:S01]  /*1860*/  IMAD R17, R14, R21, R17 ;  /* 0x000000150e117224 */ /* 0x000fe200078e0211 */
[----:B------:R-:W-:Y:S01]  /*1870*/  @P3 IADD3 R18, PT, PT, R18, 0x1, RZ ;  /* 0x0000000112123810 */ /* 0x000fe20007ffe0ff */
[----:B------:R-:W-:Y:S01]  /*1880*/  @!P5 IMAD.MOV R20, RZ, RZ, -R20 ;  /* 0x000000ffff14d224 */ /* 0x000fe200078e0a14 */
[----:B------:R-:W-:Y:S01]  /*1890*/  MOV R21, R8 ;  /* 0x0000000800157202 */ /* 0x000fe20000000f00 */
[----:B------:R-:W-:Y:S01]  /*18a0*/  IMAD R11, R9, UR21, R10 ;  /* 0x00000015090b7c24 */ /* 0x000fe2000f8e020a */
[----:B------:R-:W-:Y:S01]  /*18b0*/  MOV R25, R18 ;  /* 0x0000001200197202 */ /* 0x000fe20000000f00 */
[----:B------:R-:W0:Y:S01]  /*18c0*/  LDC.64 R8, c[0x0][0x890] ;  /* 0x00022400ff087b82 */ /* 0x000e220000000a00 */
[----:B------:R-:W-:Y:S01]  /*18d0*/  SEL R10, R12, R20, !P1 ;  /* 0x000000140c0a7207 */ /* 0x000fe20004800000 */
[----:B------:R-:W-:Y:S01]  /*18e0*/  @!P6 IMAD.MOV R21, RZ, RZ, -R21 ;  /* 0x000000ffff15e224 */ /* 0x000fe200078e0a15 */
[----:B------:R-:W-:Y:S01]  /*18f0*/  ISETP.GE.AND P0, PT, R4, UR22, PT ;  /* 0x0000001604007c0c */ /* 0x000fe2000bf06270 */
[----:B------:R-:W-:Y:S01]  /*1900*/  IMAD R17, R17, UR20, RZ ;  /* 0x0000001411117c24 */ /* 0x000fe2000f8e02ff */
[----:B------:R-:W-:-:S02]  /*1910*/  @!P2 IADD3 R25, PT, PT, -R25, RZ, RZ ;  /* 0x000000ff1919a210 */ /* 0x000fc40007ffe1ff */
[----:B------:R-:W-:Y:S01]  /*1920*/  IADD3 R20, PT, PT, -R10, RZ, RZ ;  /* 0x000000ff0a147210 */ /* 0x000fe20007ffe1ff */
[----:B------:R-:W-:Y:S01]  /*1930*/  IMAD R17, R16, UR21, R17 ;  /* 0x0000001510117c24 */ /* 0x000fe2000f8e0211 */
[C---:B------:R-:W-:Y:S02]  /*1940*/  SEL R18, R12.reuse, R21, !P1 ;  /* 0x000000150c127207 */ /* 0x040fe40004800000 */
[----:B------:R-:W-:Y:S01]  /*1950*/  SEL R12, R12, R25, !P1 ;  /* 0x000000190c0c7207 */ /* 0x000fe20004800000 */
[----:B------:R-:W-:Y:S02]  /*1960*/  IMAD R15, R14, R20, R15 ;  /* 0x000000140e0f7224 */ /* 0x000fe400078e020f */
[----:B------:R-:W-:Y:S01]  /*1970*/  FADD.FTZ R25, R0, -RZ ;  /* 0x800000ff00197221 */ /* 0x000fe20000010000 */
[----:B------:R-:W-:Y:S01]  /*1980*/  IMAD.MOV R20, RZ, RZ, -R18 ;  /* 0x000000ffff147224 */ /* 0x000fe200078e0a12 */
[----:B------:R-:W-:Y:S01]  /*1990*/  IADD3 R21, PT, PT, -R12, RZ, RZ ;  /* 0x000000ff0c157210 */ /* 0x000fe20007ffe1ff */
[----:B------:R-:W-:-:S02]  /*19a0*/  IMAD R15, R15, UR20, RZ ;  /* 0x000000140f0f7c24 */ /* 0x000fc4000f8e02ff */
[C---:B------:R-:W-:Y:S02]  /*19b0*/  IMAD R19, R14.reuse, R20, R19 ;  /* 0x000000140e137224 */ /* 0x040fe400078e0213 */
[----:B------:R-:W-:Y:S02]  /*19c0*/  IMAD R7, R14, R21, R7 ;  /* 0x000000150e077224 */ /* 0x000fe400078e0207 */
[----:B------:R-:W-:Y:S02]  /*19d0*/  IMAD R19, R19, UR20, RZ ;  /* 0x0000001413137c24 */ /* 0x000fe4000f8e02ff */
[----:B------:R-:W-:Y:S02]  /*19e0*/  IMAD R21, R7, UR20, RZ ;  /* 0x0000001407157c24 */ /* 0x000fe4000f8e02ff */
[----:B------:R-:W-:Y:S02]  /*19f0*/  IMAD R7, R10, UR21, R15 ;  /* 0x000000150a077c24 */ /* 0x000fe4000f8e020f */
[----:B------:R-:W-:-:S02]  /*1a00*/  IMAD R19, R18, UR21, R19 ;  /* 0x0000001512137c24 */ /* 0x000fc4000f8e0213 */
[----:B------:R-:W-:Y:S02]  /*1a10*/  IMAD R21, R12, UR21, R21 ;  /* 0x000000150c157c24 */ /* 0x000fe4000f8e0215 */
[----:B0-----:R-:W-:-:S04]  /*1a20*/  IMAD.WIDE R14, R11, 0x4, R8 ;  /* 0x000000040b0e7825 */ /* 0x001fc800078e0208 */
[--C-:B------:R-:W-:Y:S01]  /*1a30*/  IMAD.WIDE R10, R17, 0x4, R8.reuse ;  /* 0x00000004110a7825 */ /* 0x100fe200078e0208 */
[----:B------:R0:W-:Y:S03]  /*1a40*/  STG.E desc[UR6][R14.64], R25 ;  /* 0x000000190e007986 */ /* 0x0001e6000c101906 */
[--C-:B------:R-:W-:Y:S01]  /*1a50*/  IMAD.WIDE R6, R7, 0x4, R8.reuse ;  /* 0x0000000407067825 */ /* 0x100fe200078e0208 */
[----:B------:R0:W-:Y:S03]  /*1a60*/  STG.E desc[UR6][R10.64], R27 ;  /* 0x0000001b0a007986 */ /* 0x0001e6000c101906 */
[--C-:B------:R-:W-:Y:S01]  /*1a70*/  IMAD.WIDE R16, R19, 0x4, R8.reuse ;  /* 0x0000000413107825 */ /* 0x100fe200078e0208 */
[----:B------:R0:W-:Y:S03]  /*1a80*/  STG.E desc[UR6][R6.64], R13 ;  /* 0x0000000d06007986 */ /* 0x0001e6000c101906 */
[----:B------:R-:W-:Y:S01]  /*1a90*/  IMAD.WIDE R8, R21, 0x4, R8 ;  /* 0x0000000415087825 */ /* 0x000fe200078e0208 */
[----:B------:R0:W-:Y:S04]  /*1aa0*/  STG.E desc[UR6][R16.64], R24 ;  /* 0x0000001810007986 */ /* 0x0001e8000c101906 */
[----:B------:R0:W-:Y:S01]  /*1ab0*/  STG.E desc[UR6][R8.64], R23 ;  /* 0x0000001708007986 */ /* 0x0001e2000c101906 */
[----:B------:R-:W-:Y:S05]  /*1ac0*/  @!P0 BRA `(.L_x_422) ;  /* 0xffffffe400ec8947 */ /* 0x000fea000383ffff */
[----:B------:R-:W-:Y:S05]  /*1ad0*/  BSYNC.RECONVERGENT B0 ;  /* 0x0000000000007941 */ /* 0x000fea0003800200 */
.L_x_420:
[----:B------:R-:W-:Y:S05]  /*1ae0*/  EXIT ;  /* 0x000000000000794d */ /* 0x000fea0003800000 */
.L_x_423:
        /* <DEDUP_REMOVED lines=9> */
.L_x_1362:


//--------------------- .text._ZN2at6native38_GLOBAL__N__9a469cfd_6_RNN_cu_eca79a6d6kernel16gru_cell_forwardIffiLi1EEEvNS_4cuda6detail10TensorInfoIT_T1_EES9_S9_S9_S9_S9_S9_S8_S8_ --------------------------
	.section	.text._ZN2at6native38_GLOBAL__N__9a469cfd_6_RNN_cu_eca79a6d6kernel16gru_cell_forwardIffiLi1EEEvNS_4cuda6detail10TensorInfoIT_T1_EES9_S9_S9_S9_S9_S9_S8_S8_,"ax",@progbits
	.align	128
.text._ZN2at6native38_GLOBAL__N__9a469cfd_6_RNN_cu_eca79a6d6kernel16gru_cell_forwardIffiLi1EEEvNS_4cuda6detail10TensorInfoIT_T1_EES9_S9_S9_S9_S9_S9_S8_S8_:
        .type           _ZN2at6native38_GLOBAL__N__9a469cfd_6_RNN_cu_eca79a6d6kernel16gru_cell_forwardIffiLi1EEEvNS_4cuda6detail10TensorInfoIT_T1_EES9_S9_S9_S9_S9_S9_S8_S8_,@function
        .size           _ZN2at6native38_GLOBAL__N__9a469cfd_6_RNN_cu_eca79a6d6kernel16gru_cell_forwardIffiLi1EEEvNS_4cuda6detail10TensorInfoIT_T1_EES9_S9_S9_S9_S9_S9_S8_S8_,(.L_x_1363 - _ZN2at6native38_GLOBAL__N__9a469cfd_6_RNN_cu_eca79a6d6kernel16gru_cell_forwardIffiLi1EEEvNS_4cuda6detail10TensorInfoIT_T1_EES9_S9_S9_S9_S9_S9_S8_S8_)
        .other          _ZN2at6native38_GLOBAL__N__9a469cfd_6_RNN_cu_eca79a6d6kernel16gru_cell_forwardIffiLi1EEEvNS_4cuda6detail10TensorInfoIT_T1_EES9_S9_S9_S9_S9_S9_S8_S8_,@"STO_CUDA_ENTRY STV_DEFAULT"
_ZN2at6native38_GLOBAL__N__9a469cfd_6_RNN_cu_eca79a6d6kernel16gru_cell_forwardIffiLi1EEEvNS_4cuda6detail10TensorInfoIT_T1_EES9_S9_S9_S9_S9_S9_S8_S8_:
        /* <DEDUP_REMOVED lines=41> */
.L_x_426:
        /* <DEDUP_REMOVED lines=24> */
[----:B0-----:R-:W-:-:S04]  /*0410*/  IMAD.WIDE R12, R13, 0x4, R8 ;  /* 0x000000040d0c7825 */ /* 0x001fc800078e0208 */
[----:B--2---:R-:W-:Y:S01]  /*0420*/  IMAD.WIDE R28, R29, 0x4, R6 ;  /* 0x000000041d1c7825 */ /* 0x004fe200078e0206 */
[----:B------:R1:W2:Y:S03]  /*0430*/  LDG.E R19, desc[UR10][R12.64] ;  /* 0x0000000a0c137981 */ /* 0x0002a6000c1e1900 */
[----:B---3--:R-:W-:Y:S01]  /*0440*/  IMAD.WIDE R20, R21, 0x4, R2 ;  /* 0x0000000415147825 */ /* 0x008fe200078e0202 */
[----:B------:R-:W2:Y:S03]  /*0450*/  LDG.E R16, desc[UR10][R28.64] ;  /* 0x0000000a1c107981 */ /* 0x000ea6000c1e1900 */
[----:B------:R-:W-:Y:S02]  /*0460*/  IMAD R11, R10, UR17, RZ ;  /* 0x000000110a0b7c24 */ /* 0x000fe4000f8e02ff */
[----:B------:R-:W3:Y:S02]  /*0470*/  LDG.E R20, desc[UR10][R20.64] ;  /* 0x0000000a14147981 */ /* 0x000ee4000c1e1900 */
[----:B-1----:R-:W-:-:S05]  /*0480*/  IMAD.WIDE R12, R11, 0x4, R4 ;  /* 0x000000040b0c7825 */ /* 0x002fca00078e0204 */
[----:B------:R0:W4:Y:S01]  /*0490*/  LDG.E R18, desc[UR10][R12.64] ;  /* 0x0000000a0c127981 */ /* 0x000122000c1e1900 */
[----:B------:R-:W-:Y:S02]  /*04a0*/  IADD3 R22, PT, PT, R22, UR19, RZ ;  /* 0x0000001316167c10 */ /* 0x000fe4000fffe0ff */
[----:B------:R-:W-:-:S03]  /*04b0*/  IADD3 R15, PT, PT, R10, UR19, RZ ;  /* 0x000000130a0f7c10 */ /* 0x000fc6000fffe0ff */
[C---:B------:R-:W-:Y:S02]  /*04c0*/  IMAD R27, R22.reuse, UR12, RZ ;  /* 0x0000000c161b7c24 */ /* 0x040fe4000f8e02ff */
[----:B------:R-:W-:Y:S02]  /*04d0*/  IMAD R25, R22, UR13, RZ ;  /* 0x0000000d16197c24 */ /* 0x000fe4000f8e02ff */
[----:B------:R-:W-:Y:S02]  /*04e0*/  IMAD R11, R15, UR16, RZ ;  /* 0x000000100f0b7c24 */ /* 0x000fe4000f8e02ff */
[----:B------:R-:W-:-:S04]  /*04f0*/  IMAD.WIDE R26, R27, 0x4, R8 ;  /* 0x000000041b1a7825 */ /* 0x000fc800078e0208 */
[----:B------:R-:W-:Y:S01]  /*0500*/  IMAD.WIDE R24, R25, 0x4, R6 ;  /* 0x0000000419187825 */ /* 0x000fe200078e0206 */
[----:B------:R1:W5:Y:S03]  /*0510*/  LDG.E R21, desc[UR10][R26.64] ;  /* 0x0000000a1a157981 */ /* 0x000366000c1e1900 */
[----:B------:R-:W-:Y:S01]  /*0520*/  IMAD.WIDE R10, R11, 0x4, R2 ;  /* 0x000000040b0a7825 */ /* 0x000fe200078e0202 */
[----:B------:R-:W5:Y:S03]  /*0530*/  LDG.E R14, desc[UR10][R24.64] ;  /* 0x0000000a180e7981 */ /* 0x000f66000c1e1900 */
[----:B------:R-:W-:Y:S02]  /*0540*/  IMAD R23, R15, UR17, RZ ;  /* 0x000000110f177c24 */ /* 0x000fe4000f8e02ff */
[----:B------:R-:W5:Y:S02]  /*0550*/  LDG.E R10, desc[UR10][R10.64] ;  /* 0x0000000a0a0a7981 */ /* 0x000f64000c1e1900 */
[----:B0-----:R-:W-:Y:S01]  /*0560*/  IMAD.WIDE R12, R23, 0x4, R4 ;  /* 0x00000004170c7825 */ /* 0x001fe200078e0204 */
[----:B------:R-:W-:-:S04]  /*0570*/  IADD3 R23, PT, PT, R22, UR19, RZ ;  /* 0x0000001316177c10 */ /* 0x000fc8000fffe0ff */
[----:B------:R0:W5:Y:S01]  /*0580*/  LDG.E R22, desc[UR10][R12.64] ;  /* 0x0000000a0c167981 */ /* 0x000162000c1e1900 */
[----:B------:R-:W-:Y:S01]  /*0590*/  IMAD R29, R23, UR12, RZ ;  /* 0x0000000c171d7c24 */ /* 0x000fe2000f8e02ff */
[----:B------:R-:W-:Y:S01]  /*05a0*/  IADD3 R28, PT, PT, R15, UR19, RZ ;  /* 0x000000130f1c7c10 */ /* 0x000fe2000fffe0ff */
[----:B------:R-:W-:Y:S02]  /*05b0*/  IMAD R23, R23, UR13, RZ ;  /* 0x0000000d17177c24 */ /* 0x000fe4000f8e02ff */
[----:B------:R-:W-:-:S04]  /*05c0*/  IMAD.WIDE R8, R29, 0x4, R8 ;  /* 0x000000041d087825 */ /* 0x000fc800078e0208 */
[C---:B-1----:R-:W-:Y:S01]  /*05d0*/  IMAD R27, R28.reuse, UR16, RZ ;  /* 0x000000101c1b7c24 */ /* 0x042fe2000f8e02ff */
[----:B0-----:R-:W0:Y:S01]  /*05e0*/  LDC.64 R12, c[0x0][0x6e0] ;  /* 0x0001b800ff0c7b82 */ /* 0x001e220000000a00 */
[----:B------:R-:W-:Y:S01]  /*05f0*/  IMAD R29, R28, UR17, RZ ;  /* 0x000000111c1d7c24 */ /* 0x000fe2000f8e02ff */
[----:B------:R-:W5:Y:S01]  /*0600*/  LDG.E R8, desc[UR10][R8.64] ;  /* 0x0000000a08087981 */ /* 0x000f62000c1e1900 */
[----:B------:R-:W-:-:S04]  /*0610*/  IMAD.WIDE R6, R23, 0x4, R6 ;  /* 0x0000000417067825 */ /* 0x000fc800078e0206 */
[----:B------:R-:W-:Y:S02]  /*0620*/  IMAD.WIDE R2, R27, 0x4, R2 ;  /* 0x000000041b027825 */ /* 0x000fe400078e0202 */
[----:B------:R-:W5:Y:S02]  /*0630*/  LDG.E R6, desc[UR10][R6.64] ;  /* 0x0000000a06067981 */ /* 0x000f64000c1e1900 */
[----:B------:R-:W-:Y:S02]  /*0640*/  IMAD.WIDE R4, R29, 0x4, R4 ;  /* 0x000000041d047825 */ /* 0x000fe400078e0204 */
[----:B------:R-:W5:Y:S04]  /*0650*/  LDG.E R3, desc[UR10][R2.64] ;  /* 0x0000000a02037981 */ /* 0x000f68000c1e1900 */
[----:B------:R-:W5:Y:S01]  /*0660*/  LDG.E R5, desc[UR10][R4.64] ;  /* 0x0000000a04057981 */ /* 0x000f62000c1e1900 */
[----:B------:R-:W-:-:S04]  /*0670*/  IMAD R11, R0, UR14, RZ ;  /* 0x0000000e000b7c24 */ /* 0x000fc8000f8e02ff */
[----:B0-----:R-:W-:-:S06]  /*0680*/  IMAD.WIDE R12, R11, 0x4, R12 ;  /* 0x000000040b0c7825 */ /* 0x001fcc00078e020c */
[----:B------:R0:W5:Y:S01]  /*0690*/  LDG.E R12, desc[UR10][R12.64] ;  /* 0x0000000a0c0c7981 */ /* 0x000162000c1e1900 */
[----:B------:R-:W-:Y:S02]  /*06a0*/  IMAD R11, R0, UR15, RZ ;  /* 0x0000000f000b7c24 */ /* 0x000fe4000f8e02ff */
[----:B0-----:R-:W-:Y:S02]  /*06b0*/  IMAD R13, R17, 0x5, R15 ;  /* 0x00000005110d7824 */ /* 0x001fe400078e020f */
[----:B--2---:R-:W-:-:S04]  /*06c0*/  FADD.FTZ R19, R19, R16 ;  /* 0x0000001013137221 */ /* 0x004fc80000010000 */
[----:B---3--:R-:W-:-:S04]  /*06d0*/  FADD.FTZ R19, R20, R19 ;  /* 0x0000001314137221 */ /* 0x008fc80000010000 */
[----:B----4-:R-:W-:-:S04]  /*06e0*/  FADD.FTZ R18, R18, R19 ;  /* 0x0000001312127221 */ /* 0x010fc80000010000 */
[----:B------:R-:W-:-:S06]  /*06f0*/  FMUL.FTZ R18, R18, -1.4426950216293334961 ;  /* 0xbfb8aa3b12127820 */ /* 0x000fcc0000410000 */
[----:B------:R-:W0:Y:S01]  /*0700*/  MUFU.EX2 R18, R18 ;  /* 0x0000001200127308 */ /* 0x000e220000000800 */
[----:B-----5:R-:W-:-:S04]  /*0710*/  FADD.FTZ R21, R21, R14 ;  /* 0x0000000e15157221 */ /* 0x020fc80000010000 */
[----:B------:R-:W-:Y:S01]  /*0720*/  FADD.FTZ R21, R10, R21 ;  /* 0x000000150a157221 */ /* 0x000fe20000010000 */
[----:B0-----:R-:W-:-:S03]  /*0730*/  FADD.FTZ R4, R18, 1 ;  /* 0x3f80000012047421 */ /* 0x001fc60000010000 */
[----:B------:R-:W-:-:S03]  /*0740*/  FADD.FTZ R21, R22, R21 ;  /* 0x0000001516157221 */ /* 0x000fc60000010000 */
[----:B------:R-:W0:Y:S01]  /*0750*/  MUFU.RCP R4, R4 ;  /* 0x0000000400047308 */ /* 0x000e220000001000 */
[----:B------:R-:W-:-:S07]  /*0760*/  FMUL.FTZ R21, R21, -1.4426950216293334961 ;  /* 0xbfb8aa3b15157820 */ /* 0x000fce0000410000 */
[----:B------:R-:W1:Y:S01]  /*0770*/  MUFU.EX2 R21, R21 ;  /* 0x0000001500157308 */ /* 0x000e620000000800 */
[----:B------:R-:W-:Y:S02]  /*0780*/  FADD.FTZ R2, R8, R3 ;  /* 0x0000000308027221 */ /* 0x000fe40000010000 */
[----:B------:R-:W2:Y:S01]  /*0790*/  LDC.64 R8, c[0x0][0x7b8] ;  /* 0x0001ee00ff087b82 */ /* 0x000ea20000000a00 */
[----:B------:R-:W-:-:S04]  /*07a0*/  FADD.FTZ R5, R6, R5 ;  /* 0x0000000506057221 */ /* 0x000fc80000010000 */
[----:B0-----:R-:W-:Y:S01]  /*07b0*/  FFMA.FTZ R7, R5, R4, R2 ;  /* 0x0000000405077223 */ /* 0x001fe20000010002 */
[----:B-1----:R-:W-:Y:S02]  /*07c0*/  FADD.FTZ R6, R21, 1 ;  /* 0x3f80000015067421 */ /* 0x002fe40000010000 */
[----:B------:R-:W0:Y:S03]  /*07d0*/  LDC.64 R2, c[0x0][0x890] ;  /* 0x00022400ff027b82 */ /* 0x000e260000000a00 */
[----:B------:R-:W1:Y:S01]  /*07e0*/  MUFU.TANH R7, R7 ;  /* 0x0000000700077308 */ /* 0x000e620000002400 */
[----:B------:R-:W-:-:S07]  /*07f0*/  IADD3 R14, PT, PT, -R17, R0, RZ ;  /* 0x00000000110e7210 */ /* 0x000fce0007ffe1ff */
[----:B------:R-:W3:Y:S01]  /*0800*/  MUFU.RCP R6, R6 ;  /* 0x0000000600067308 */ /* 0x000ee20000001000 */
[----:B------:R-:W-:Y:S01]  /*0810*/  IADD3 R16, PT, PT, R13, UR19, RZ ;  /* 0x000000130d107c10 */ /* 0x000fe2000fffe0ff */
[----:B------:R-:W-:-:S03]  /*0820*/  IMAD R17, R17, 0x5, R14 ;  /* 0x0000000511117824 */ /* 0x000fc600078e020e */
[----:B------:R-:W-:Y:S01]  /*0830*/  IADD3 R18, PT, PT, R16, UR19, RZ ;  /* 0x0000001310127c10 */ /* 0x000fe2000fffe0ff */
[----:B--2---:R-:W-:-:S04]  /*0840*/  IMAD.WIDE R14, R11, 0x4, R8 ;  /* 0x000000040b0e7825 */ /* 0x004fc800078e0208 */
[--C-:B-1----:R-:W-:Y:S01]  /*0850*/  FADD.FTZ R10, R12, -R7.reuse ;  /* 0x800000070c0a7221 */ /* 0x102fe20000010000 */
[----:B------:R-:W-:Y:S01]  /*0860*/  IMAD R11, R13, UR18, RZ ;  /* 0x000000120d0b7c24 */ /* 0x000fe2000f8e02ff */
[----:B------:R-:W-:Y:S01]  /*0870*/  IADD3 R13, PT, PT, R18, UR19, RZ ;  /* 0x00000013120d7c10 */ /* 0x000fe2000fffe0ff */
[----:B------:R-:W-:Y:S02]  /*0880*/  IMAD R9, R17, UR18, RZ ;  /* 0x0000001211097c24 */ /* 0x000fe4000f8e02ff */
[----:B------:R-:W-:Y:S02]  /*0890*/  IMAD R17, R16, UR18, RZ ;  /* 0x0000001210117c24 */ /* 0x000fe4000f8e02ff */
[----:B---3--:R-:W-:Y:S01]  /*08a0*/  FFMA.FTZ R21, R10, R6, R7 ;  /* 0x000000060a157223 */ /* 0x008fe20000010007 */
[----:B------:R-:W-:Y:S02]  /*08b0*/  IMAD R23, R18, UR18, RZ ;  /* 0x0000001212177c24 */ /* 0x000fe4000f8e02ff */
[----:B------:R-:W-:-:S02]  /*08c0*/  IMAD R25, R13, UR18, RZ ;  /* 0x000000120d197c24 */ /* 0x000fc4000f8e02ff */
[----:B------:R-:W-:Y:S01]  /*08d0*/  FADD.FTZ R13, R4, -RZ ;  /* 0x800000ff040d7221 */ /* 0x000fe20000010000 */
[----:B0-----:R-:W-:-:S04]  /*08e0*/  IMAD.WIDE R8, R9, 0x4, R2 ;  /* 0x0000000409087825 */ /* 0x001fc800078e0202 */
[----:B------:R-:W-:Y:S01]  /*08f0*/  FADD.FTZ R19, R6, -RZ ;  /* 0x800000ff06137221 */ /* 0x000fe20000010000 */
[----:B------:R0:W-:Y:S01]  /*0900*/  STG.E desc[UR10][R14.64], R21 ;  /* 0x000000150e007986 */ /* 0x0001e2000c10190a */
[----:B------:R-:W-:-:S04]  /*0910*/  IMAD.WIDE R10, R11, 0x4, R2 ;  /* 0x000000040b0a7825 */ /* 0x000fc800078e0202 */
[--C-:B------:R-:W-:Y:S01]  /*0920*/  IMAD.WIDE R16, R17, 0x4, R2.reuse ;  /* 0x0000000411107825 */ /* 0x100fe200078e0202 */
[----:B------:R1:W-:Y:S03]  /*0930*/  STG.E desc[UR10][R8.64], R13 ;  /* 0x0000000d08007986 */ /* 0x0003e6000c10190a */
[--C-:B0-----:R-:W-:Y:S01]  /*0940*/  IMAD.WIDE R14, R23, 0x4, R2.reuse ;  /* 0x00000004170e7825 */ /* 0x101fe200078e0202 */
[----:B------:R1:W-:Y:S03]  /*0950*/  STG.E desc[UR10][R10.64], R19 ;  /* 0x000000130a007986 */ /* 0x0003e6000c10190a */
[----:B------:R-:W-:Y:S01]  /*0960*/  IMAD.WIDE R2, R25, 0x4, R2 ;  /* 0x0000000419027825 */ /* 0x000fe200078e0202 */
[----:B------:R1:W-:Y:S01]  /*0970*/  STG.E desc[UR10][R16.64], R7 ;  /* 0x0000000710007986 */ /* 0x0003e2000c10190a */
[----:B------:R-:W-:-:S03]  /*0980*/  IADD3 R0, PT, PT, R0, UR6, RZ ;  /* 0x0000000600007c10 */ /* 0x000fc6000fffe0ff */
[----:B------:R1:W-:Y:S04]  /*0990*/  STG.E desc[UR10][R14.64], R12 ;  /* 0x0000000c0e007986 */ /* 0x0003e8000c10190a */
[----:B------:R1:W-:Y:S01]  /*09a0*/  STG.E desc[UR10][R2.64], R5 ;  /* 0x0000000502007986 */ /* 0x0003e2000c10190a */
[----:B------:R-:W-:-:S13]  /*09b0*/  ISETP.GE.AND P1, PT, R0, UR20, PT ;  /* 0x0000001400007c0c */ /* 0x000fda000bf26270 */
[----:B-1----:R-:W-:Y:S05]  /*09c0*/  @!P1 BRA `(.L_x_426) ;  /* 0xfffffff800309947 */ /* 0x002fea000383ffff */
[----:B------:R-:W-:Y:S05]  /*09d0*/  BSYNC.RECONVERGENT B0 ;  /* 0x0000000000007941 */ /* 0x000fea0003800200 */
.L_x_425:
[----:B------:R-:W-:Y:S05]  /*09e0*/  EXIT ;  /* 0x000000000000794d */ /* 0x000fea0003800000 */
.L_x_424:
[----:B------:R-:W0:Y:S01]  /*09f0*/  LDCU UR4, c[0x0][0x968] ;  /* 0x00012d00ff0477ac */ /* 0x000e220008000800 */
[----:B------:R-:W1:Y:S01]  /*0a00*/  LDC.64 R4, c[0x0][0x380] ;  /* 0x0000e000ff047b82 */ /* 0x000e620000000a00 */
[----:B------:R-:W-:Y:S01]  /*0a10*/  BSSY.RECONVERGENT B0, `(.L_x_427) ;  /* 0x0000072000007945 */ /* 0x000fe20003800200 */
[----:B------:R-:W2:Y:S01]  /*0a20*/  LDCU UR12, c[0x0][0x968] ;  /* 0x00012d00ff0c77ac */ /* 0x000ea20008000800 */
[----:B------:R-:W3:Y:S05]  /*0a30*/  LDCU UR18, c[0x0][0x96c] ;  /* 0x00012d80ff1277ac */ /* 0x000eea0008000800 */
[----:B------:R-:W4:Y:S01]  /*0a40*/  LDC.64 R6, c[0x0][0x458] ;  /* 0x00011600ff067b82 */ /* 0x000f220000000a00 */
[----:B------:R-:W1:Y:S01]  /*0a50*/  LDCU UR13, c[0x0][0x3ec] ;  /* 0x00007d80ff0d77ac */ /* 0x000e620008000800 */
[----:B------:R-:W1:Y:S01]  /*0a60*/  LDCU UR14, c[0x0][0x4c4] ;  /* 0x00009880ff0e77ac */ /* 0x000e620008000800 */
[----:B0-----:R-:W-:-:S02]  /*0a70*/  MOV R2, UR4 ;  /* 0x0000000400027c02 */ /* 0x001fc40008000f00 */
[----:B------:R-:W-:Y:S01]  /*0a80*/  ISETP.NE.AND P0, PT, RZ, UR4, PT ;  /* 0x00000004ff007c0c */ /* 0x000fe2000bf05270 */
[----:B------:R-:W-:Y:S01]  /*0a90*/  ULOP3.LUT UR8, URZ, UR4, URZ, 0x33, !UPT ;  /* 0x00000004ff087292 */ /* 0x000fe2000f8e33ff */
[----:B------:R-:W-:Y:S01]  /*0aa0*/  IABS R2, R2 ;  /* 0x0000000200027213 */ /* 0x000fe20000000000 */
[----:B------:R-:W0:Y:S03]  /*0ab0*/  LDCU UR15, c[0x0][0x74c] ;  /* 0x0000e980ff0f77ac */ /* 0x000e260008000800 */
[----:B------:R-:W-:Y:S01]  /*0ac0*/  R2UR UR9, R2 ;  /* 0x00000000020972ca */ /* 0x000fe200000e0000 */
[----:B------:R-:W-:Y:S01]  /*0ad0*/  UMOV UR4, URZ ;  /* 0x000000ff00047c82 */ /* 0x000fe20008000000 */
[----:B------:R-:W0:Y:S01]  /*0ae0*/  LDCU UR16, c[0x0][0x824] ;  /* 0x00010480ff1077ac */ /* 0x000e220008000800 */
[----:B------:R-:W0:Y:S10]  /*0af0*/  LDCU UR17, c[0x0][0x8fc] ;  /* 0x00011f80ff1177ac */ /* 0x000e340008000800 */
[----:B------:R-:W5:Y:S08]  /*0b00*/  I2F.RP R2, UR9 ;  /* 0x0000000900027d06 */ /* 0x000f700008209400 */
[----:B-----5:R-:W5:Y:S02]  /*0b10*/  MUFU.RCP R2, R2 ;  /* 0x0000000200027308 */ /* 0x020f640000001000 */
[----:B-----5:R-:W-:-:S02]  /*0b20*/  IADD3 R8, PT, PT, R2, 0xffffffe, RZ ;  /* 0x0ffffffe02087810 */ /* 0x020fc40007ffe0ff */
[----:B------:R-:W0:Y:S04]  /*0b30*/  LDC.64 R2, c[0x0][0x6e0] ;  /* 0x0001b800ff027b82 */ /* 0x000e280000000a00 */
[----:B------:R-:W5:Y:S02]  /*0b40*/  F2I.FTZ.U32.TRUNC.NTZ R8, R8 ;  /* 0x0000000800087305 */ /* 0x000f64000021f000 */
[----:B-----5:R-:W-:-:S13]  /*0b50*/  R2UR UR5, R8 ;  /* 0x00000000080572ca */ /* 0x020fda00000e0000 */
[----:B------:R-:W-:-:S04]  /*0b60*/  UIADD3 UR7, UPT, UPT, URZ, -UR5, URZ ;  /* 0x80000005ff077290 */ /* 0x000fc8000fffe0ff */
[----:B------:R-:W-:-:S04]  /*0b70*/  UIMAD UR7, UR7, UR9, URZ ;  /* 0x00000009070772a4 */ /* 0x000fc8000f8e02ff */
[----:B-1234-:R-:W-:-:S12]  /*0b80*/  UIMAD.WIDE.U32 UR4, UR5, UR7, UR4 ;  /* 0x00000007050472a5 */ /* 0x01efd8000f8e0004 */
.L_x_428:
[----:B-1----:R-:W-:Y:S02]  /*0b90*/  IABS R9, R0 ;  /* 0x0000000000097213 */ /* 0x002fe40000000000 */
[----:B------:R-:W-:-:S03]  /*0ba0*/  IABS R12, UR12 ;  /* 0x0000000c000c7c13 */ /* 0x000fc60008000000 */
[----:B------:R-:W-:-:S05]  /*0bb0*/  IMAD.HI.U32 R8, R9, UR5, RZ ;  /* 0x0000000509087c27 */ /* 0x000fca000f8e00ff */
[----:B------:R-:W-:-:S05]  /*0bc0*/  IADD3 R10, PT, PT, -R8, RZ, RZ ;  /* 0x000000ff080a7210 */ /* 0x000fca0007ffe1ff */
[----:B------:R-:W-:-:S05]  /*0bd0*/  IMAD R9, R12, R10, R9 ;  /* 0x0000000a0c097224 */ /* 0x000fca00078e0209 */
[----:B------:R-:W-:-:S13]  /*0be0*/  ISETP.LT.U32.AND P2, PT, R9, UR9, PT ;  /* 0x0000000909007c0c */ /* 0x000fda000bf41070 */
[----:B------:R-:W-:Y:S02]  /*0bf0*/  @!P2 IADD3 R9, PT, PT, R9, -R12, RZ ;  /* 0x8000000c0909a210 */ /* 0x000fe40007ffe0ff */
[----:B------:R-:W-:Y:S02]  /*0c00*/  @!P2 IADD3 R8, PT, PT, R8, 0x1, RZ ;  /* 0x000000010808a810 */ /* 0x000fe40007ffe0ff */
[----:B------:R-:W-:Y:S02]  /*0c10*/  ISETP.GE.U32.AND P1, PT, R9, UR9, PT ;  /* 0x0000000909007c0c */ /* 0x000fe4000bf26070 */
[----:B------:R-:W-:-:S04]  /*0c20*/  LOP3.LUT R9, R0, UR12, RZ, 0x3c, !PT ;  /* 0x0000000c00097c12 */ /* 0x000fc8000f8e3cff */
[----:B------:R-:W-:-:S07]  /*0c30*/  ISETP.GE.AND P3, PT, R9, RZ, PT ;  /* 0x000000ff0900720c */ /* 0x000fce0003f66270 */
[----:B------:R-:W-:-:S06]  /*0c40*/  @P1 IADD3 R8, PT, PT, R8, 0x1, RZ ;  /* 0x0000000108081810 */ /* 0x000fcc0007ffe0ff */
[----:B------:R-:W-:-:S04]  /*0c50*/  @!P3 IADD3 R8, PT, PT, -R8, RZ, RZ ;  /* 0x000000ff0808b210 */ /* 0x000fc80007ffe1ff */
[----:B------:R-:W-:-:S05]  /*0c60*/  SEL R12, R8, UR8, P0 ;  /* 0x00000008080c7c07 */ /* 0x000fca0008000000 */
[----:B------:R-:W-:-:S05]  /*0c70*/  IMAD R12, R12, UR12, RZ ;  /* 0x0000000c0c0c7c24 */ /* 0x000fca000f8e02ff */
[----:B------:R-:W-:-:S05]  /*0c80*/  IADD3 R11, PT, PT, -R12, R0, RZ ;  /* 0x000000000c0b7210 */ /* 0x000fca0007ffe1ff */
[----:B------:R-:W-:-:S04]  /*0c90*/  IMAD R10, R12, 0x3, R11 ;  /* 0x000000030c0a7824 */ /* 0x000fc800078e020b */
[C---:B------:R-:W-:Y:S02]  /*0ca0*/  IMAD R21, R10.reuse, UR14, RZ ;  /* 0x0000000e0a157c24 */ /* 0x040fe4000f8e02ff */
[----:B------:R-:W-:Y:S02]  /*0cb0*/  IMAD R17, R10, UR13, RZ ;  /* 0x0000000d0a117c24 */ /* 0x000fe4000f8e02ff */
[----:B------:R-:W-:-:S04]  /*0cc0*/  IMAD.WIDE R20, R21, 0x4, R6 ;  /* 0x0000000415147825 */ /* 0x000fc800078e0206 */
[----:B------:R-:W-:Y:S01]  /*0cd0*/  IMAD.WIDE R16, R17, 0x4, R4 ;  /* 0x0000000411107825 */ /* 0x000fe200078e0204 */
[----:B------:R-:W2:Y:S04]  /*0ce0*/  LDG.E R8, desc[UR10][R20.64] ;  /* 0x0000000a14087981 */ /* 0x000ea8000c1e1900 */
[----:B------:R1:W2:Y:S01]  /*0cf0*/  LDG.E R9, desc[UR10][R16.64] ;  /* 0x0000000a10097981 */ /* 0x0002a2000c1e1900 */
[----:B------:R-:W-:-:S05]  /*0d00*/  IADD3 R10, PT, PT, R10, UR12, RZ ;  /* 0x0000000c0a0a7c10 */ /* 0x000fca000fffe0ff */
[C---:B------:R-:W-:Y:S02]  /*0d10*/  IMAD R23, R10.reuse, UR14, RZ ;  /* 0x0000000e0a177c24 */ /* 0x040fe4000f8e02ff */
[----:B------:R-:W-:Y:S02]  /*0d20*/  IMAD R19, R10, UR13, RZ ;  /* 0x0000000d0a137c24 */ /* 0x000fe4000f8e02ff */
[----:B------:R-:W-:-:S04]  /*0d30*/  IMAD.WIDE R22, R23, 0x4, R6 ;  /* 0x0000000417167825 */ /* 0x000fc800078e0206 */
[----:B------:R-:W-:Y:S01]  /*0d40*/  IMAD.WIDE R18, R19, 0x4, R4 ;  /* 0x0000000413127825 */ /* 0x000fe200078e0204 */
[----:B------:R3:W4:Y:S04]  /*0d50*/  LDG.E R13, desc[UR10][R22.64] ;  /* 0x0000000a160d7981 */ /* 0x000728000c1e1900 */
[----:B------:R5:W4:Y:S01]  /*0d60*/  LDG.E R14, desc[UR10][R18.64] ;  /* 0x0000000a120e7981 */ /* 0x000b22000c1e1900 */
[----:B------:R-:W-:-:S05]  /*0d70*/  IADD3 R10, PT, PT, R10, UR12, RZ ;  /* 0x0000000c0a0a7c10 */ /* 0x000fca000fffe0ff */
[C---:B------:R-:W-:Y:S02]  /*0d80*/  IMAD R15, R10.reuse, UR13, RZ ;  /* 0x0000000d0a0f7c24 */ /* 0x040fe4000f8e02ff */
[----:B------:R-:W-:Y:S02]  /*0d90*/  IMAD R25, R10, UR14, RZ ;  /* 0x0000000e0a197c24 */ /* 0x000fe4000f8e02ff */
[----:B-1----:R-:W-:-:S04]  /*0da0*/  IMAD.WIDE R16, R15, 0x4, R4 ;  /* 0x000000040f107825 */ /* 0x002fc800078e0204 */
[----:B------:R-:W-:Y:S02]  /*0db0*/  IMAD.WIDE R20, R25, 0x4, R6 ;  /* 0x0000000419147825 */ /* 0x000fe400078e0206 */
[----:B------:R-:W4:Y:S04]  /*0dc0*/  LDG.E R16, desc[UR10][R16.64] ;  /* 0x0000000a10107981 */ /* 0x000f28000c1e1900 */
[----:B------:R1:W4:Y:S01]  /*0dd0*/  LDG.E R15, desc[UR10][R20.64] ;  /* 0x0000000a140f7981 */ /* 0x000322000c1e1900 */
[----:B0-----:R-:W-:-:S04]  /*0de0*/  IMAD R25, R0, UR15, RZ ;  /* 0x0000000f00197c24 */ /* 0x001fc8000f8e02ff */
[----:B------:R-:W-:-:S05]  /*0df0*/  IMAD.WIDE R24, R25, 0x4, R2 ;  /* 0x0000000419187825 */ /* 0x000fca00078e0202 */
[----:B------:R-:W4:Y:S01]  /*0e00*/  LDG.E R10, desc[UR10][R24.64] ;  /* 0x0000000a180a7981 */ /* 0x000f22000c1e1900 */
[----:B------:R-:W-:Y:S02]  /*0e10*/  IMAD R11, R12, 0x5, R11 ;  /* 0x000000050c0b7824 */ /* 0x000fe400078e020b */
[C---:B---3--:R-:W-:Y:S02]  /*0e20*/  IMAD R23, R0.reuse, UR16, RZ ;  /* 0x0000001000177c24 */ /* 0x048fe4000f8e02ff */
[----:B-----5:R-:W-:Y:S01]  /*0e30*/  IMAD R19, R11, UR17, RZ ;  /* 0x000000110b137c24 */ /* 0x020fe2000f8e02ff */
[----:B------:R-:W-:-:S04]  /*0e40*/  IADD3 R0, PT, PT, R0, UR6, RZ ;  /* 0x0000000600007c10 */ /* 0x000fc8000fffe0ff */
[----:B------:R-:W-:Y:S01]  /*0e50*/  ISETP.GE.AND P1, PT, R0, UR18, PT ;  /* 0x0000001200007c0c */ /* 0x000fe2000bf26270 */
[----:B--2---:R-:W-:-:S04]  /*0e60*/  FADD.FTZ R8, R8, R9 ;  /* 0x0000000908087221 */ /* 0x004fc80000010000 */
[----:B------:R-:W-:-:S04]  /*0e70*/  FADD.FTZ R8, RZ, R8 ;  /* 0x00000008ff087221 */ /* 0x000fc80000010000 */
[----:B------:R-:W-:-:S04]  /*0e80*/  FADD.FTZ R8, RZ, R8 ;  /* 0x00000008ff087221 */ /* 0x000fc80000010000 */
[----:B------:R-:W-:-:S06]  /*0e90*/  FMUL.FTZ R8, R8, -1.4426950216293334961 ;  /* 0xbfb8aa3b08087820 */ /* 0x000fcc0000410000 */
[----:B------:R-:W0:Y:S01]  /*0ea0*/  MUFU.EX2 R8, R8 ;  /* 0x0000000800087308 */ /* 0x000e220000000800 */
[----:B----4-:R-:W-:-:S04]  /*0eb0*/  FADD.FTZ R13, R13, R14 ;  /* 0x0000000e0d0d7221 */ /* 0x010fc80000010000 */
[----:B------:R-:W-:-:S04]  /*0ec0*/  FADD.FTZ R13, RZ, R13 ;  /* 0x0000000dff0d7221 */ /* 0x000fc80000010000 */
[----:B------:R-:W-:-:S04]  /*0ed0*/  FADD.FTZ R13, RZ, R13 ;  /* 0x0000000dff0d7221 */ /* 0x000fc80000010000 */
[----:B------:R-:W-:Y:S01]  /*0ee0*/  FMUL.FTZ R18, R13, -1.4426950216293334961 ;  /* 0xbfb8aa3b0d127820 */ /* 0x000fe20000410000 */
[----:B0-----:R-:W-:-:S05]  /*0ef0*/  FADD.FTZ R14, R8, 1 ;  /* 0x3f800000080e7421 */ /* 0x001fca0000010000 */
[----:B------:R-:W-:Y:S01]  /*0f00*/  MUFU.EX2 R18, R18 ;  /* 0x0000001200127308 */ /* 0x000fe20000000800 */
[----:B-1----:R-:W-:Y:S01]  /*0f10*/  FADD.FTZ R20, RZ, R16 ;  /* 0x00000010ff147221 */ /* 0x002fe20000010000 */
[----:B------:R-:W-:Y:S01]  /*0f20*/  FADD.FTZ R13, RZ, R15 ;  /* 0x0000000fff0d7221 */ /* 0x000fe20000010000 */
[----:B------:R-:W0:Y:S05]  /*0f30*/  LDC.64 R16, c[0x0][0x7b8] ;  /* 0x0001ee00ff107b82 */ /* 0x000e2a0000000a00 */
[----:B------:R-:W1:Y:S03]  /*0f40*/  MUFU.RCP R14, R14 ;  /* 0x0000000e000e7308 */ /* 0x000e660000001000 */
[----:B------:R-:W2:Y:S01]  /*0f50*/  LDC.64 R8, c[0x0][0x890] ;  /* 0x00022400ff087b82 */ /* 0x000ea20000000a00 */
[----:B-1----:R-:W-:Y:S01]  /*0f60*/  FFMA.FTZ R15, R13, R14, R20 ;  /* 0x0000000e0d0f7223 */ /* 0x002fe20000010014 */
[----:B------:R-:W-:-:S05]  /*0f70*/  FADD.FTZ R20, R18, 1 ;  /* 0x3f80000012147421 */ /* 0x000fca0000010000 */
[----:B------:R-:W1:Y:S08]  /*0f80*/  MUFU.TANH R15, R15 ;  /* 0x0000000f000f7308 */ /* 0x000e700000002400 */
[----:B------:R-:W3:Y:S01]  /*0f90*/  MUFU.RCP R20, R20 ;  /* 0x0000001400147308 */ /* 0x000ee20000001000 */
[----:B------:R-:W-:Y:S01]  /*0fa0*/  IADD3 R18, PT, PT, R11, UR12, RZ ;  /* 0x0000000c0b127c10 */ /* 0x000fe2000fffe0ff */
[----:B0-----:R-:W-:-:S03]  /*0fb0*/  IMAD.WIDE R22, R23, 0x4, R16 ;  /* 0x0000000417167825 */ /* 0x001fc600078e0210 */
[----:B------:R-:W-:Y:S01]  /*0fc0*/  IADD3 R16, PT, PT, R18, UR12, RZ ;  /* 0x0000000c12107c10 */ /* 0x000fe2000fffe0ff */
[----:B-1----:R-:W-:-:S04]  /*0fd0*/  FADD.FTZ R12, R10, -R15 ;  /* 0x8000000f0a0c7221 */ /* 0x002fc80000010000 */
[----:B---3--:R-:W-:Y:S01]  /*0fe0*/  FFMA.FTZ R27, R12, R20, R15 ;  /* 0x000000140c1b7223 */ /* 0x008fe2000001000f */
[----:B------:R-:W-:Y:S01]  /*0ff0*/  IADD3 R12, PT, PT, R16, UR12, RZ ;  /* 0x0000000c100c7c10 */ /* 0x000fe2000fffe0ff */
[----:B------:R-:W-:-:S03]  /*1000*/  IMAD R17, R18, UR17, RZ ;  /* 0x0000001112117c24 */ /* 0x000fc6000f8e02ff */
[----:B------:R-:W-:Y:S01]  /*1010*/  IADD3 R11, PT, PT, R12, UR12, RZ ;  /* 0x0000000c0c0b7c10 */ /* 0x000fe2000fffe0ff */
[----:B------:R-:W-:Y:S02]  /*1020*/  IMAD R21, R16, UR17, RZ ;  /* 0x0000001110157c24 */ /* 0x000fe4000f8e02ff */
[----:B------:R-:W-:Y:S02]  /*1030*/  IMAD R29, R12, UR17, RZ ;  /* 0x000000110c1d7c24 */ /* 0x000fe4000f8e02ff */
[----:B------:R-:W-:Y:S02]  /*1040*/  IMAD R12, R11, UR17, RZ ;  /* 0x000000110b0c7c24 */ /* 0x000fe4000f8e02ff */
[----:B------:R-:W-:Y:S01]  /*1050*/  FADD.FTZ R11, R14, -RZ ;  /* 0x800000ff0e0b7221 */ /* 0x000fe20000010000 */
[----:B--2---:R-:W-:-:S04]  /*1060*/  IMAD.WIDE R18, R19, 0x4, R8 ;  /* 0x0000000413127825 */ /* 0x004fc800078e0208 */
        /* <DEDUP_REMOVED lines=8> */
[----:B------:R1:W-:Y:S04]  /*10f0*/  STG.E desc[UR10][R20.64], R15 ;  /* 0x0000000f14007986 */ /* 0x0003e8000c10190a */
[----:B------:R1:W-:Y:S04]  /*1100*/  STG.E desc[UR10][R22.64], R10 ;  /* 0x0000000a16007986 */ /* 0x0003e8000c10190a */
[----:B------:R1:W-:Y:S01]  /*1110*/  STG.E desc[UR10][R8.64], R13 ;  /* 0x0000000d08007986 */ /* 0x0003e2000c10190a */
[----:B------:R-:W-:Y:S05]  /*1120*/  @!P1 BRA `(.L_x_428) ;  /* 0xfffffff800989947 */ /* 0x000fea000383ffff */
[----:B------:R-:W-:Y:S05]  /*1130*/  BSYNC.RECONVERGENT B0 ;  /* 0x0000000000007941 */ /* 0x000fea0003800200 */
.L_x_427:
[----:B------:R-:W-:Y:S05]  /*1140*/  EXIT ;  /* 0x000000000000794d */ /* 0x000fea0003800000 */
.L_x_429:
        /* <DEDUP_REMOVED lines=11> */
.L_x_1363:


//--------------------- .text._ZN2at6native38_GLOBAL__N__9a469cfd_6_RNN_cu_eca79a6d6kernel16gru_cell_forwardIddlLi2EEEvNS_4cuda6detail10TensorInfoIT_T1_EES9_S9_S9_S9_S9_S9_S8_S8_ --------------------------
	.section	.text._ZN2at6native38_GLOBAL__N__9a469cfd_6_RNN_cu_eca79a6d6kernel16gru_cell_forwardIddlLi2EEEvNS_4cuda6detail10TensorInfoIT_T1_EES9_S9_S9_S9_S9_S9_S8_S8_,"ax",@progbits
	.align	128
.text._ZN2at6native38_GLOBAL__N__9a469cfd_6_RNN_cu_eca79a6d6kernel16gru_cell_forwardIddlLi2EEEvNS_4cuda6detail10TensorInfoIT_T1_EES9_S9_S9_S9_S9_S9_S8_S8_:
        .type           _ZN2at6native38_GLOBAL__N__9a469cfd_6_RNN_cu_eca79a6d6kernel16gru_cell_forwardIddlLi2EEEvNS_4cuda6detail10TensorInfoIT_T1_EES9_S9_S9_S9_S9_S9_S8_S8_,@function
        .size           _ZN2at6native38_GLOBAL__N__9a469cfd_6_RNN_cu_eca79a6d6kernel16gru_cell_forwardIddlLi2EEEvNS_4cuda6detail10TensorInfoIT_T1_EES9_S9_S9_S9_S9_S9_S8_S8_,(.L_x_1364 - _ZN2at6native38_GLOBAL__N__9a469cfd_6_RNN_cu_eca79a6d6kernel16gru_cell_forwardIddlLi2EEEvNS_4cuda6detail10TensorInfoIT_T1_EES9_S9_S9_S9_S9_S9_S8_S8_)
        .other          _ZN2at6native38_GLOBAL__N__9a469cfd_6_RNN_cu_eca79a6d6kernel16gru_cell_forwardIddlLi2EEEvNS_4cuda6detail10TensorInfoIT_T1_EES9_S9_S9_S9_S9_S9_S8_S8_,@"STO_CUDA_ENTRY STV_DEFAULT"
_ZN2at6native38_GLOBAL__N__9a469cfd_6_RNN_cu_eca79a6d6kernel16gru_cell_forwardIddlLi2EEEvNS_4cuda6detail10TensorInfoIT_T1_EES9_S9_S9_S9_S9_S9_S8_S8_:
        /* <DEDUP_REMOVED lines=46> */
.L_x_485:
        /* <DEDUP_REMOVED lines=29> */
.L_x_432:
[----:B------:R-:W1:Y:S01]  /*04b0*/  LDCU.64 UR66, c[0x0][0xee0] ;  /* 0x0001dc00ff4277ac */ /* 0x000e620008000a00 */
[----:B------:R-:W-:Y:S01]  /*04c0*/  IMAD.MOV.U32 R4, RZ, RZ, R6 ;  /* 0x000000ffff047224 */ /* 0x000fe200078e0006 */
[----:B------:R-:W-:Y:S02]  /*04d0*/  MOV R0, R5 ;  /* 0x0000000500007202 */ /* 0x000fe40000000f00 */
[----:B------:R-:W-:Y:S02]  /*04e0*/  MOV R7, 0x520 ;  /* 0x0000052000077802 */ /* 0x000fe40000000f00 */
[----:B-1----:R-:W-:Y:S01]  /*04f0*/  MOV R3, UR66 ;  /* 0x0000004200037c02 */ /* 0x002fe20008000f00 */
[----:B------:R-:W-:-:S07]  /*0500*/  IMAD.U32 R2, RZ, RZ, UR67 ;  /* 0x00000043ff027e24 */ /* 0x000fce000f8e00ff */
[----:B0-----:R-:W-:Y:S05]  /*0510*/  CALL.REL.NOINC `($__internal_15_$__cuda_sm20_div_s64) ;  /* 0x0000004800447944 */ /* 0x001fea0003c00000 */
[----:B------:R-:W-:Y:S01]  /*0520*/  IADD3 R8, P0, PT, RZ, -R0, RZ ;  /* 0x80000000ff087210 */ /* 0x000fe20007f1e0ff */
[----:B------:R-:W-:Y:S01]  /*0530*/  IMAD.U32 R3, RZ, RZ, UR14 ;  /* 0x0000000eff037e24 */ /* 0x000fe2000f8e00ff */
[-C--:B------:R-:W-:Y:S01]  /*0540*/  MOV R13, R9.reuse ;  /* 0x00000009000d7202 */ /* 0x080fe20000000f00 */
[----:B------:R-:W-:Y:S01]  /*0550*/  IMAD.U32 R2, RZ, RZ, UR15 ;  /* 0x0000000fff027e24 */ /* 0x000fe2000f8e00ff */
[----:B------:R-:W-:Y:S01]  /*0560*/  IADD3.X R4, PT, PT, RZ, ~R9, RZ, P0, !PT ;  /* 0x80000009ff047210 */ /* 0x000fe200007fe4ff */
[----:B------:R-:W-:-:S04]  /*0570*/  IMAD.MOV.U32 R12, RZ, RZ, R0 ;  /* 0x000000ffff0c7224 */ /* 0x000fc800078e0000 */
[----:B------:R-:W-:Y:S01]  /*0580*/  IMAD R7, R4, R3, RZ ;  /* 0x0000000304077224 */ /* 0x000fe200078e02ff */
[----:B------:R-:W-:-:S03]  /*0590*/  MOV R4, R6 ;  /* 0x0000000600047202 */ /* 0x000fc60000000f00 */
[C---:B------:R-:W-:Y:S02]  /*05a0*/  IMAD R7, R8.reuse, R2, R7 ;  /* 0x0000000208077224 */ /* 0x040fe400078e0207 */
[----:B------:R-:W-:-:S04]  /*05b0*/  IMAD.WIDE.U32 R10, R8, R3, R4 ;  /* 0x00000003080a7225 */ /* 0x000fc800078e0004 */
[----:B------:R-:W-:Y:S01]  /*05c0*/  IMAD.MOV.U32 R21, RZ, RZ, R10 ;  /* 0x000000ffff157224 */ /* 0x000fe200078e000a */
[----:B------:R-:W-:-:S07]  /*05d0*/  IADD3 R20, PT, PT, R11, R7, RZ ;  /* 0x000000070b147210 */ /* 0x000fce0007ffe0ff */
.L_x_433:
[----:B0-----:R-:W-:Y:S05]  /*05e0*/  BSYNC.RECONVERGENT B1 ;  /* 0x0000000000017941 */ /* 0x001fea0003800200 */
.L_x_431:
[-C--:B------:R-:W-:Y:S01]  /*05f0*/  IMAD R7, R13, R3.reuse, RZ ;  /* 0x000000030d077224 */ /* 0x080fe200078e02ff */
[----:B------:R-:W-:Y:S01]  /*0600*/  BSSY.RECONVERGENT B1, `(.L_x_434) ;  /* 0x0000038000017945 */ /* 0x000fe20003800200 */
[----:B------:R-:W-:-:S04]  /*0610*/  IMAD.WIDE.U32 R14, R12, R3, RZ ;  /* 0x000000030c0e7225 */ /* 0x000fc800078e00ff */
[----:B------:R-:W-:Y:S01]  /*0620*/  IMAD R7, R12, R2, R7 ;  /* 0x000000020c077224 */ /* 0x000fe200078e0207 */
[----:B------:R-:W-:Y:S01]  /*0630*/  MOV R2, R21 ;  /* 0x0000001500027202 */ /* 0x000fe20000000f00 */
[----:B------:R-:W-:Y:S02]  /*0640*/  IMAD.MOV.U32 R3, RZ, RZ, R20 ;  /* 0x000000ffff037224 */ /* 0x000fe400078e0014 */
[----:B------:R-:W-:Y:S02]  /*0650*/  IMAD.IADD R0, R15, 0x1, R7 ;  /* 0x000000010f007824 */ /* 0x000fe400078e0207 */
[----:B------:R-:W-:Y:S01]  /*0660*/  IMAD.WIDE.U32 R14, R14, 0x3, R2 ;  /* 0x000000030e0e7825 */ /* 0x000fe200078e0002 */
[----:B------:R-:W-:-:S03]  /*0670*/  MOV R3, UR6 ;  /* 0x0000000600037c02 */ /* 0x000fc60008000f00 */
[----:B------:R-:W-:-:S04]  /*0680*/  IMAD R7, R0, 0x3, RZ ;  /* 0x0000000300077824 */ /* 0x000fc800078e02ff */
[----:B------:R-:W-:-:S05]  /*0690*/  IMAD.IADD R22, R15, 0x1, R7 ;  /* 0x000000010f167824 */ /* 0x000fca00078e0207 */
        /* <DEDUP_REMOVED lines=27> */
.L_x_435:
[----:B------:R-:W0:Y:S01]  /*0850*/  LDCU.64 UR66, c[0x0][0x390] ;  /* 0x00007200ff4277ac */ /* 0x000e220008000a00 */
[----:B------:R-:W-:Y:S01]  /*0860*/  IMAD.MOV.U32 R4, RZ, RZ, R14 ;  /* 0x000000ffff047224 */ /* 0x000fe200078e000e */
[----:B------:R-:W-:Y:S02]  /*0870*/  MOV R0, R22 ;  /* 0x0000001600007202 */ /* 0x000fe40000000f00 */
[----:B------:R-:W-:Y:S02]  /*0880*/  MOV R7, 0x8c0 ;  /* 0x000008c000077802 */ /* 0x000fe40000000f00 */
[----:B0-----:R-:W-:Y:S01]  /*0890*/  MOV R3, UR66 ;  /* 0x0000004200037c02 */ /* 0x001fe20008000f00 */
[----:B------:R-:W-:-:S07]  /*08a0*/  IMAD.U32 R2, RZ, RZ, UR67 ;  /* 0x00000043ff027e24 */ /* 0x000fce000f8e00ff */
[----:B------:R-:W-:Y:S05]  /*08b0*/  CALL.REL.NOINC `($__internal_15_$__cuda_sm20_div_s64) ;  /* 0x00000044005c7944 */ /* 0x000fea0003c00000 */
        /* <DEDUP_REMOVED lines=12> */
.L_x_436:
[----:B------:R-:W-:Y:S05]  /*0980*/  BSYNC.RECONVERGENT B1 ;  /* 0x0000000000017941 */ /* 0x000fea0003800200 */
.L_x_434:
        /* <DEDUP_REMOVED lines=19> */
[----:B------:R-:W-:Y:S01]  /*0ac0*/  ISETP.NE.U32.AND P2, PT, R7, RZ, PT ;  /* 0x000000ff0700720c */ /* 0x000fe20003f45070 */
[----:B------:R-:W-:-:S05]  /*0ad0*/  IMAD.MOV.U32 R4, RZ, RZ, RZ ;  /* 0x000000ffff047224 */ /* 0x000fca00078e00ff */
[----:B0-----:R-:W0:Y:S02]  /*0ae0*/  MUFU.RCP R2, R2 ;  /* 0x0000000200027308 */ /* 0x001e240000001000 */
[----:B0-----:R-:W-:-:S06]  /*0af0*/  VIADD R9, R2, 0xffffffe ;  /* 0x0ffffffe02097836 */ /* 0x001fcc0000000000 */
        /* <DEDUP_REMOVED lines=17> */
.L_x_438:
[----:B------:R-:W0:Y:S01]  /*0c10*/  LDCU.64 UR66, c[0x0][0x390] ;  /* 0x00007200ff4277ac */ /* 0x000e220008000a00 */
[----:B------:R-:W-:Y:S01]  /*0c20*/  IMAD.MOV.U32 R4, RZ, RZ, R16 ;  /* 0x000000ffff047224 */ /* 0x000fe200078e0010 */
[----:B------:R-:W-:Y:S02]  /*0c30*/  MOV R0, R17 ;  /* 0x0000001100007202 */ /* 0x000fe40000000f00 */
[----:B------:R-:W-:Y:S02]  /*0c40*/  MOV R7, 0xc80 ;  /* 0x00000c8000077802 */ /* 0x000fe40000000f00 */
[----:B0-----:R-:W-:Y:S01]  /*0c50*/  MOV R3, UR66 ;  /* 0x0000004200037c02 */ /* 0x001fe20008000f00 */
[----:B------:R-:W-:-:S07]  /*0c60*/  IMAD.U32 R2, RZ, RZ, UR67 ;  /* 0x00000043ff027e24 */ /* 0x000fce000f8e00ff */
[----:B-----5:R-:W-:Y:S05]  /*0c70*/  CALL.REL.NOINC `($__internal_15_$__cuda_sm20_div_s64) ;  /* 0x00000040006c7944 */ /* 0x020fea0003c00000 */
[-C--:B------:R-:W-:Y:S01]  /*0c80*/  IADD3 R2, P0, PT, RZ, -R0.reuse, RZ ;  /* 0x80000000ff027210 */ /* 0x080fe20007f1e0ff */
[----:B------:R-:W-:Y:S01]  /*0c90*/  IMAD.U32 R7, RZ, RZ, UR40 ;  /* 0x00000028ff077e24 */ /* 0x000fe2000f8e00ff */
[----:B------:R-:W-:Y:S01]  /*0ca0*/  MOV R8, R0 ;  /* 0x0000000000087202 */ /* 0x000fe20000000f00 */
[----:B------:R-:W-:Y:S01]  /*0cb0*/  IMAD.U32 R3, RZ, RZ, UR41 ;  /* 0x00000029ff037e24 */ /* 0x000fe2000f8e00ff */
[----:B------:R-:W-:Y:S01]  /*0cc0*/  IADD3.X R4, PT, PT, RZ, ~R9, RZ, P0, !PT ;  /* 0x80000009ff047210 */ /* 0x000fe200007fe4ff */
[----:B------:R-:W-:-:S04]  /*0cd0*/  IMAD.WIDE.U32 R10, R2, R7, R16 ;  /* 0x00000007020a7225 */ /* 0x000fc800078e0010 */
[----:B------:R-:W-:-:S04]  /*0ce0*/  IMAD R4, R4, R7, RZ ;  /* 0x0000000704047224 */ /* 0x000fc800078e02ff */
[----:B------:R-:W-:Y:S01]  /*0cf0*/  IMAD R19, R2, R3, R4 ;  /* 0x0000000302137224 */ /* 0x000fe200078e0204 */
[----:B------:R-:W-:-:S03]  /*0d00*/  MOV R2, R10 ;  /* 0x0000000a00027202 */ /* 0x000fc60000000f00 */
[----:B------:R-:W-:-:S07]  /*0d10*/  IMAD.IADD R4, R19, 0x1, R11 ;  /* 0x0000000113047824 */ /* 0x000fce00078e020b */
.L_x_439:
[----:B------:R-:W-:Y:S05]  /*0d20*/  BSYNC.RECONVERGENT B1 ;  /* 0x0000000000017941 */ /* 0x000fea0003800200 */
.L_x_437:
        /* <DEDUP_REMOVED lines=16> */
[----:B--2---:R0:W-:-:S12]  /*0e30*/  STL.64 [R1+0x10], R8 ;  /* 0x0000100801007387 */ /* 0x0041d80000100a00 */
        /* <DEDUP_REMOVED lines=8> */
[----:B0-----:R-:W-:-:S04]  /*0ec0*/  IMAD R9, R0, R7, RZ ;  /* 0x0000000700097224 */ /* 0x001fc800078e02ff */
        /* <DEDUP_REMOVED lines=14> */
.L_x_441:
[----:B------:R-:W1:Y:S01]  /*0fb0*/  LDCU.64 UR66, c[0x0][0x390] ;  /* 0x00007200ff4277ac */ /* 0x000e620008000a00 */
[----:B------:R-:W-:Y:S01]  /*0fc0*/  MOV R4, R18 ;  /* 0x0000001200047202 */ /* 0x000fe20000000f00 */
[----:B------:R-:W-:Y:S01]  /*0fd0*/  IMAD.MOV.U32 R0, RZ, RZ, R19 ;  /* 0x000000ffff007224 */ /* 0x000fe200078e0013 */
[----:B------:R-:W-:Y:S01]  /*0fe0*/  MOV R7, 0x1020 ;  /* 0x0000102000077802 */ /* 0x000fe20000000f00 */
[----:B-1----:R-:W-:Y:S01]  /*0ff0*/  IMAD.U32 R3, RZ, RZ, UR66 ;  /* 0x00000042ff037e24 */ /* 0x002fe2000f8e00ff */
[----:B------:R-:W-:-:S07]  /*1000*/  MOV R2, UR67 ;  /* 0x0000004300027c02 */ /* 0x000fce0008000f00 */
[----:B0----5:R-:W-:Y:S05]  /*1010*/  CALL.REL.NOINC `($__internal_15_$__cuda_sm20_div_s64) ;  /* 0x0000003c00847944 */ /* 0x021fea0003c00000 */
[----:B------:R-:W-:Y:S01]  /*1020*/  IADD3 R7, P0, PT, RZ, -R0, RZ ;  /* 0x80000000ff077210 */ /* 0x000fe20007f1e0ff */
[----:B------:R-:W-:-:S03]  /*1030*/  IMAD.MOV.U32 R8, RZ, RZ, R0 ;  /* 0x000000ffff087224 */ /* 0x000fc600078e0000 */
[----:B------:R-:W-:-:S05]  /*1040*/  IADD3.X R2, PT, PT, RZ, ~R9, RZ, P0, !PT ;  /* 0x80000009ff027210 */ /* 0x000fca00007fe4ff */
[----:B------:R-:W-:Y:S02]  /*1050*/  IMAD R4, R2, UR40, RZ ;  /* 0x0000002802047c24 */ /* 0x000fe4000f8e02ff */
[----:B------:R-:W-:-:S04]  /*1060*/  IMAD.WIDE.U32 R2, R7, UR40, R18 ;  /* 0x0000002807027c25 */ /* 0x000fc8000f8e0012 */
[----:B------:R-:W-:Y:S02]  /*1070*/  IMAD R11, R7, UR41, R4 ;  /* 0x00000029070b7c24 */ /* 0x000fe4000f8e0204 */
[----:B------:R-:W-:-:S03]  /*1080*/  IMAD.MOV.U32 R7, RZ, RZ, R2 ;  /* 0x000000ffff077224 */ /* 0x000fc600078e0002 */
[----:B------:R-:W-:-:S07]  /*1090*/  IADD3 R2, PT, PT, R11, R3, RZ ;  /* 0x000000030b027210 */ /* 0x000fce0007ffe0ff */
.L_x_442:
[----:B------:R-:W-:Y:S05]  /*10a0*/  BSYNC.RECONVERGENT B1 ;  /* 0x0000000000017941 */ /* 0x000fea0003800200 */
.L_x_440:
        /* <DEDUP_REMOVED lines=10> */
[----:B------:R-:W2:Y:S01]  /*1150*/  LDG.E.64 R8, desc[UR70][R8.64] ;  /* 0x0000004608087981 */ /* 0x000ea2000c1e1b00 */
[----:B------:R-:W-:Y:S01]  /*1160*/  MOV R2, UR8 ;  /* 0x0000000800027c02 */ /* 0x000fe20008000f00 */
[----:B------:R-:W-:Y:S03]  /*1170*/  BSSY.RECONVERGENT B1, `(.L_x_443) ;  /* 0x000002e000017945 */ /* 0x000fe60003800200 */
[----:B------:R-:W-:-:S04]  /*1180*/  LOP3.LUT R0, R22, R2, RZ, 0xfc, !PT ;  /* 0x0000000216007212 */ /* 0x000fc800078efcff */
[----:B------:R-:W-:Y:S01]  /*1190*/  ISETP.NE.U32.AND P0, PT, R0, RZ, PT ;  /* 0x000000ff0000720c */ /* 0x000fe20003f05070 */
[----:B--2---:R0:W-:-:S12]  /*11a0*/  STL.64 [R1+0x20], R8 ;  /* 0x0000200801007387 */ /* 0x0041d80000100a00 */
[----:B------:R-:W-:Y:S05]  /*11b0*/  @P0 BRA `(.L_x_444) ;  /* 0x0000000000600947 */ /* 0x000fea0003800000 */
[----:B------:R-:W-:-:S04]  /*11c0*/  IMAD.U32 R3, RZ, RZ, UR9 ;  /* 0x00000009ff037e24 */ /* 0x000fc8000f8e00ff */
[----:B------:R-:W1:Y:S01]  /*11d0*/  I2F.U32.RP R0, R3 ;  /* 0x0000000300007306 */ /* 0x000e620000209000 */
[----:B------:R-:W-:-:S07]  /*11e0*/  ISETP.NE.U32.AND P2, PT, R3, RZ, PT ;  /* 0x000000ff0300720c */ /* 0x000fce0003f45070 */
[----:B-1----:R-:W0:Y:S02]  /*11f0*/  MUFU.RCP R0, R0 ;  /* 0x0000000000007308 */ /* 0x002e240000001000 */
        /* <DEDUP_REMOVED lines=20> */
.L_x_444:
        /* <DEDUP_REMOVED lines=8> */
[----:B------:R-:W-:Y:S01]  /*13c0*/  IMAD.MOV.U32 R15, RZ, RZ, R22 ;  /* 0x000000ffff0f7224 */ /* 0x000fe200078e0016 */
[----:B------:R-:W-:Y:S01]  /*13d0*/  MOV R3, UR44 ;  /* 0x0000002c00037c02 */ /* 0x000fe20008000f00 */
[----:B------:R-:W-:Y:S01]  /*13e0*/  IMAD.MOV.U32 R8, RZ, RZ, R0 ;  /* 0x000000ffff087224 */ /* 0x000fe200078e0000 */
[----:B------:R-:W-:Y:S01]  /*13f0*/  MOV R2, UR45 ;  /* 0x0000002d00027c02 */ /* 0x000fe20008000f00 */
[----:B------:R-:W-:Y:S02]  /*1400*/  IMAD.X R4, RZ, RZ, ~R9, P0 ;  /* 0x000000ffff047224 */ /* 0x000fe400000e0e09 */
[----:B------:R-:W-:-:S04]  /*1410*/  IMAD.WIDE.U32 R14, R7, R3, R14 ;  /* 0x00000003070e7225 */ /* 0x000fc800078e000e */
[----:B------:R-:W-:-:S04]  /*1420*/  IMAD R4, R4, R3, RZ ;  /* 0x0000000304047224 */ /* 0x000fc800078e02ff */
[----:B------:R-:W-:-:S05]  /*1430*/  IMAD R7, R7, R2, R4 ;  /* 0x0000000207077224 */ /* 0x000fca00078e0204 */
[----:B------:R-:W-:-:S07]  /*1440*/  IADD3 R4, PT, PT, R15, R7, RZ ;  /* 0x000000070f047210 */ /* 0x000fce0007ffe0ff */
.L_x_445:
[----:B------:R-:W-:Y:S05]  /*1450*/  BSYNC.RECONVERGENT B1 ;  /* 0x0000000000017941 */ /* 0x000fea0003800200 */
.L_x_443:
        /* <DEDUP_REMOVED lines=11> */
[----:B------:R-:W-:Y:S01]  /*1510*/  LOP3.LUT R0, R17, R2, RZ, 0xfc, !PT ;  /* 0x0000000211007212 */ /* 0x000fe200078efcff */
[----:B------:R-:W-:Y:S03]  /*1520*/  BSSY.RECONVERGENT B1, `(.L_x_446) ;  /* 0x000002a000017945 */ /* 0x000fe60003800200 */
        /* <DEDUP_REMOVED lines=25> */
.L_x_447:
[----:B------:R-:W0:Y:S01]  /*16c0*/  LDCU.64 UR66, c[0x0][0x530] ;  /* 0x0000a600ff4277ac */ /* 0x000e220008000a00 */
[----:B------:R-:W-:Y:S01]  /*16d0*/  MOV R4, R16 ;  /* 0x0000001000047202 */ /* 0x000fe20000000f00 */
[----:B------:R-:W-:Y:S01]  /*16e0*/  IMAD.MOV.U32 R0, RZ, RZ, R17 ;  /* 0x000000ffff007224 */ /* 0x000fe200078e0011 */
[----:B------:R-:W-:Y:S01]  /*16f0*/  MOV R7, 0x1730 ;  /* 0x0000173000077802 */ /* 0x000fe20000000f00 */
[----:B0-----:R-:W-:Y:S01]  /*1700*/  IMAD.U32 R3, RZ, RZ, UR66 ;  /* 0x00000042ff037e24 */ /* 0x001fe2000f8e00ff */
[----:B------:R-:W-:-:S07]  /*1710*/  MOV R2, UR67 ;  /* 0x0000004300027c02 */ /* 0x000fce0008000f00 */
[----:B-----5:R-:W-:Y:S05]  /*1720*/  CALL.REL.NOINC `($__internal_15_$__cuda_sm20_div_s64) ;  /* 0x0000003400c07944 */ /* 0x020fea0003c00000 */
[-C--:B------:R-:W-:Y:S02]  /*1730*/  IADD3 R7, P0, PT, RZ, -R0.reuse, RZ ;  /* 0x80000000ff077210 */ /* 0x080fe40007f1e0ff */
[----:B------:R-:W-:Y:S02]  /*1740*/  MOV R3, UR44 ;  /* 0x0000002c00037c02 */ /* 0x000fe40008000f00 */
[----:B------:R-:W-:Y:S01]  /*1750*/  MOV R2, UR45 ;  /* 0x0000002d00027c02 */ /* 0x000fe20008000f00 */
[----:B------:R-:W-:Y:S01]  /*1760*/  IMAD.X R4, RZ, RZ, ~R9, P0 ;  /* 0x000000ffff047224 */ /* 0x000fe200000e0e09 */
[----:B------:R-:W-:Y:S01]  /*1770*/  MOV R8, R0 ;  /* 0x0000000000087202 */ /* 0x000fe20000000f00 */
[----:B------:R-:W-:-:S04]  /*1780*/  IMAD.WIDE.U32 R16, R7, R3, R16 ;  /* 0x0000000307107225 */ /* 0x000fc800078e0010 */
[----:B------:R-:W-:-:S04]  /*1790*/  IMAD R4, R4, R3, RZ ;  /* 0x0000000304047224 */ /* 0x000fc800078e02ff */
[----:B------:R-:W-:-:S04]  /*17a0*/  IMAD R7, R7, R2, R4 ;  /* 0x0000000207077224 */ /* 0x000fc800078e0204 */
[----:B------:R-:W-:-:S07]  /*17b0*/  IMAD.IADD R4, R7, 0x1, R17 ;  /* 0x0000000107047824 */ /* 0x000fce00078e0211 */
.L_x_448:
[----:B------:R-:W-:Y:S05]  /*17c0*/  BSYNC.RECONVERGENT B1 ;  /* 0x0000000000017941 */ /* 0x000fea0003800200 */
.L_x_446:
        /* <DEDUP_REMOVED lines=10> */
[----:B------:R-:W2:Y:S01]  /*1870*/  LDG.E.64 R10, desc[UR70][R10.64] ;  /* 0x000000460a0a7981 */ /* 0x000ea2000c1e1b00 */
[----:B------:R-:W-:Y:S01]  /*1880*/  LOP3.LUT R2, R19, R2, RZ, 0xfc, !PT ;  /* 0x0000000213027212 */ /* 0x000fe200078efcff */
[----:B------:R-:W-:Y:S03]  /*1890*/  BSSY.RECONVERGENT B1, `(.L_x_449) ;  /* 0x000002c000017945 */ /* 0x000fe60003800200 */
[----:B------:R-:W-:Y:S01]  /*18a0*/  ISETP.NE.U32.AND P0, PT, R2, RZ, PT ;  /* 0x000000ff0200720c */ /* 0x000fe20003f05070 */
[----:B--2---:R0:W-:-:S12]  /*18b0*/  STL.64 [R1+0x8], R10 ;  /* 0x0000080a01007387 */ /* 0x0041d80000100a00 */
[----:B------:R-:W-:Y:S05]  /*18c0*/  @P0 BRA `(.L_x_450) ;  /* 0x00000000005c0947 */ /* 0x000fea0003800000 */
[----:B------:R-:W1:Y:S01]  /*18d0*/  I2F.U32.RP R2, R3 ;  /* 0x0000000300027306 */ /* 0x000e620000209000 */
[----:B------:R-:W-:Y:S01]  /*18e0*/  IMAD.MOV.U32 R8, RZ, RZ, RZ ;  /* 0x000000ffff087224 */ /* 0x000fe200078e00ff */
[----:B------:R-:W-:-:S06]  /*18f0*/  ISETP.NE.U32.AND P2, PT, R3, RZ, PT ;  /* 0x000000ff0300720c */ /* 0x000fcc0003f45070 */
[----:B-1----:R-:W1:Y:S02]  /*1900*/  MUFU.RCP R2, R2 ;  /* 0x0000000200027308 */ /* 0x002e640000001000 */
[----:B-1----:R-:W-:Y:S02]  /*1910*/  VIADD R9, R2, 0xffffffe ;  /* 0x0ffffffe02097836 */ /* 0x002fe40000000000 */
[----:B------:R-:W-:-:S04]  /*1920*/  IMAD.MOV.U32 R2, RZ, RZ, RZ ;  /* 0x000000ffff027224 */ /* 0x000fc800078e00ff */
[----:B------:R-:W1:Y:S02]  /*1930*/  F2I.FTZ.U32.TRUNC.NTZ R9, R9 ;  /* 0x0000000900097305 */ /* 0x000e64000021f000 */
[----:B-1----:R-:W-:-:S05]  /*1940*/  IADD3 R0, PT, PT, RZ, -R9, RZ ;  /* 0x80000009ff007210 */ /* 0x002fca0007ffe0ff */
        /* <DEDUP_REMOVED lines=15> */
.L_x_450:
[----:B------:R-:W1:Y:S01]  /*1a40*/  LDCU.64 UR66, c[0x0][0x530] ;  /* 0x0000a600ff4277ac */ /* 0x000e620008000a00 */
[----:B------:R-:W-:Y:S01]  /*1a50*/  IMAD.MOV.U32 R4, RZ, RZ, R18 ;  /* 0x000000ffff047224 */ /* 0x000fe200078e0012 */
[----:B------:R-:W-:Y:S02]  /*1a60*/  MOV R0, R19 ;  /* 0x0000001300007202 */ /* 0x000fe40000000f00 */
[----:B------:R-:W-:Y:S02]  /*1a70*/  MOV R7, 0x1ab0 ;  /* 0x00001ab000077802 */ /* 0x000fe40000000f00 */
[----:B-1----:R-:W-:Y:S01]  /*1a80*/  MOV R3, UR66 ;  /* 0x0000004200037c02 */ /* 0x002fe20008000f00 */
[----:B------:R-:W-:-:S07]  /*1a90*/  IMAD.U32 R2, RZ, RZ, UR67 ;  /* 0x00000043ff027e24 */ /* 0x000fce000f8e00ff */
[----:B0----5:R-:W-:Y:S05]  /*1aa0*/  CALL.REL.NOINC `($__internal_15_$__cuda_sm20_div_s64) ;  /* 0x0000003000e07944 */ /* 0x021fea0003c00000 */
[-C--:B------:R-:W-:Y:S01]  /*1ab0*/  IADD3 R7, P0, PT, RZ, -R0.reuse, RZ ;  /* 0x80000000ff077210 */ /* 0x080fe20007f1e0ff */
[----:B------:R-:W-:Y:S01]  /*1ac0*/  IMAD.MOV.U32 R3, RZ, RZ, R19 ;  /* 0x000000ffff037224 */ /* 0x000fe200078e0013 */
[----:B------:R-:W-:-:S03]  /*1ad0*/  MOV R8, R0 ;  /* 0x0000000000087202 */ /* 0x000fc60000000f00 */
[----:B------:R-:W-:-:S04]  /*1ae0*/  IMAD.X R2, RZ, RZ, ~R9, P0 ;  /* 0x000000ffff027224 */ /* 0x000fc800000e0e09 */
[----:B------:R-:W-:Y:S01]  /*1af0*/  IMAD R4, R2, UR44, RZ ;  /* 0x0000002c02047c24 */ /* 0x000fe2000f8e02ff */
[----:B------:R-:W-:-:S05]  /*1b00*/  MOV R2, R18 ;  /* 0x0000001200027202 */ /* 0x000fca0000000f00 */
[----:B------:R-:W-:-:S04]  /*1b10*/  IMAD.WIDE.U32 R2, R7, UR44, R2 ;  /* 0x0000002c07027c25 */ /* 0x000fc8000f8e0002 */
[----:B------:R-:W-:Y:S01]  /*1b20*/  IMAD R7, R7, UR45, R4 ;  /* 0x0000002d07077c24 */ /* 0x000fe2000f8e0204 */
[----:B------:R-:W-:-:S03]  /*1b30*/  MOV R18, R2 ;  /* 0x0000000200127202 */ /* 0x000fc60000000f00 */
[----:B------:R-:W-:-:S07]  /*1b40*/  IMAD.IADD R2, R7, 0x1, R3 ;  /* 0x0000000107027824 */ /* 0x000fce00078e0203 */
.L_x_451:
[----:B------:R-:W-:Y:S05]  /*1b50*/  BSYNC.RECONVERGENT B1 ;  /* 0x0000000000017941 */ /* 0x000fea0003800200 */
.L_x_449:
        /* <DEDUP_REMOVED lines=11> */
[----:B------:R-:W-:Y:S01]  /*1c10*/  LOP3.LUT R0, R5, UR69, RZ, 0xfc, !PT ;  /* 0x0000004505007c12 */ /* 0x000fe2000f8efcff */
[----:B------:R-:W-:Y:S03]  /*1c20*/  BSSY.RECONVERGENT B1, `(.L_x_452) ;  /* 0x000002a000017945 */ /* 0x000fe60003800200 */
[----:B------:R-:W-:Y:S01]  /*1c30*/  ISETP.NE.U32.AND P0, PT, R0, RZ, PT ;  /* 0x000000ff0000720c */ /* 0x000fe20003f05070 */
[----:B--2---:R1:W-:-:S12]  /*1c40*/  STL.64 [R1+0x18], R2 ;  /* 0x0000180201007387 */ /* 0x0043d80000100a00 */
[----:B------:R-:W-:Y:S05]  /*1c50*/  @P0 BRA `(.L_x_453) ;  /* 0x00000000005c0947 */ /* 0x000fea0003800000 */
[----:B------:R-:W2:Y:S01]  /*1c60*/  I2F.U32.RP R0, UR68 ;  /* 0x0000004400007d06 */ /* 0x000ea20008209000 */
[----:B------:R-:W-:Y:S01]  /*1c70*/  ISETP.NE.U32.AND P2, PT, RZ, UR68, PT ;  /* 0x00000044ff007c0c */ /* 0x000fe2000bf45070 */
[----:B------:R-:W-:-:S06]  /*1c80*/  HFMA2 R9, -RZ, RZ, 0, 0 ;  /* 0x00000000ff097431 */ /* 0x000fcc00000001ff */
[----:B--2---:R-:W1:Y:S02]  /*1c90*/  MUFU.RCP R0, R0 ;  /* 0x0000000000007308 */ /* 0x004e640000001000 */
[----:B-1----:R-:W-:-:S06]  /*1ca0*/  VIADD R2, R0, 0xffffffe ;  /* 0x0ffffffe00027836 */ /* 0x002fcc0000000000 */
[----:B------:R1:W2:Y:S02]  /*1cb0*/  F2I.FTZ.U32.TRUNC.NTZ R3, R2 ;  /* 0x0000000200037305 */ /* 0x0002a4000021f000 */
[----:B-1----:R-:W-:Y:S01]  /*1cc0*/  IMAD.MOV.U32 R2, RZ, RZ, RZ ;  /* 0x000000ffff027224 */ /* 0x002fe200078e00ff */
[----:B--2---:R-:W-:-:S05]  /*1cd0*/  IADD3 R7, PT, PT, RZ, -R3, RZ ;  /* 0x80000003ff077210 */ /* 0x004fca0007ffe0ff */
        /* <DEDUP_REMOVED lines=8> */
[----:B------:R-:W-:Y:S01]  /*1d60*/  ISETP.GE.U32.AND P1, PT, R3, UR68, PT ;  /* 0x0000004403007c0c */ /* 0x000fe2000bf26070 */
[----:B------:R-:W-:-:S12]  /*1d70*/  IMAD.MOV.U32 R3, RZ, RZ, RZ ;  /* 0x000000ffff037224 */ /* 0x000fd800078e00ff */
[----:B------:R-:W-:Y:S01]  /*1d80*/  @P1 VIADD R8, R8, 0x1 ;  /* 0x0000000108081836 */ /* 0x000fe20000000000 */
[----:B------:R-:W-:-:S04]  /*1d90*/  @!P2 LOP3.LUT R8, RZ, UR68, RZ, 0x33, !PT ;  /* 0x00000044ff08ac12 */ /* 0x000fc8000f8e33ff */
[----:B------:R-:W-:-:S05]  /*1da0*/  IADD3 R7, PT, PT, -R8, RZ, RZ ;  /* 0x000000ff08077210 */ /* 0x000fca0007ffe1ff */
[----:B------:R-:W-:Y:S01]  /*1db0*/  IMAD R2, R7, UR68, R6 ;  /* 0x0000004407027c24 */ /* 0x000fe2000f8e0206 */
[----:B------:R-:W-:Y:S06]  /*1dc0*/  BRA `(.L_x_454) ;  /* 0x00000000003c7947 */ /* 0x000fec0003800000 */
.L_x_453:
[----:B------:R-:W1:Y:S01]  /*1dd0*/  LDCU.64 UR66, c[0x0][0xa10] ;  /* 0x00014200ff4277ac */ /* 0x000e620008000a00 */
[----:B------:R-:W-:Y:S01]  /*1de0*/  IMAD.MOV.U32 R4, RZ, RZ, R6 ;  /* 0x000000ffff047224 */ /* 0x000fe200078e0006 */
[----:B------:R-:W-:Y:S02]  /*1df0*/  MOV R0, R5 ;  /* 0x0000000500007202 */ /* 0x000fe40000000f00 */
[----:B------:R-:W-:Y:S02]  /*1e00*/  MOV R7, 0x1e40 ;  /* 0x00001e4000077802 */ /* 0x000fe40000000f00 */
[----:B-1----:R-:W-:Y:S01]  /*1e10*/  MOV R3, UR66 ;  /* 0x0000004200037c02 */ /* 0x002fe20008000f00 */
[----:B------:R-:W-:-:S07]  /*1e20*/  IMAD.U32 R2, RZ, RZ, UR67 ;  /* 0x00000043ff027e24 */ /* 0x000fce000f8e00ff */
[----:B0----5:R-:W-:Y:S05]  /*1e30*/  CALL.REL.NOINC `($__internal_15_$__cuda_sm20_div_s64) ;  /* 0x0000002c00fc7944 */ /* 0x021fea0003c00000 */
[----:B------:R-:W-:Y:S02]  /*1e40*/  IADD3 R8, P0, PT, RZ, -R0, RZ ;  /* 0x80000000ff087210 */ /* 0x000fe40007f1e0ff */
[----:B------:R-:W-:-:S03]  /*1e50*/  MOV R4, R6 ;  /* 0x0000000600047202 */ /* 0x000fc60000000f00 */
[----:B------:R-:W-:Y:S02]  /*1e60*/  IMAD.X R7, RZ, RZ, ~R9, P0 ;  /* 0x000000ffff077224 */ /* 0x000fe400000e0e09 */
[----:B------:R-:W-:-:S04]  /*1e70*/  IMAD.WIDE.U32 R2, R8, UR50, R4 ;  /* 0x0000003208027c25 */ /* 0x000fc8000f8e0004 */
[----:B------:R-:W-:-:S04]  /*1e80*/  IMAD R7, R7, UR50, RZ ;  /* 0x0000003207077c24 */ /* 0x000fc8000f8e02ff */
[----:B------:R-:W-:Y:S01]  /*1e90*/  IMAD R7, R8, UR51, R7 ;  /* 0x0000003308077c24 */ /* 0x000fe2000f8e0207 */
[----:B------:R-:W-:-:S03]  /*1ea0*/  MOV R8, R0 ;  /* 0x0000000000087202 */ /* 0x000fc60000000f00 */
[----:B------:R-:W-:-:S07]  /*1eb0*/  IMAD.IADD R3, R3, 0x1, R7 ;  /* 0x0000000103037824 */ /* 0x000fce00078e0207 */
.L_x_454:
[----:B------:R-:W-:Y:S05]  /*1ec0*/  BSYNC.RECONVERGENT B1 ;  /* 0x0000000000017941 */ /* 0x000fea0003800200 */
.L_x_452:
[----:B------:R-:W-:Y:S02]  /*1ed0*/  IMAD R3, R3, UR34, RZ ;  /* 0x0000002203037c24 */ /* 0x000fe4000f8e02ff */
[----:B0-----:R-:W-:-:S04]  /*1ee0*/  IMAD.WIDE.U32 R10, R2, UR34, RZ ;  /* 0x00000022020a7c25 */ /* 0x001fc8000f8e00ff */
        /* <DEDUP_REMOVED lines=12> */
[----:B--2---:R0:W-:-:S12]  /*1fb0*/  STL.64 [R1], R2 ;  /* 0x0000000201007387 */ /* 0x0041d80000100a00 */
[----:B------:R-:W-:Y:S05]  /*1fc0*/  @P0 BRA `(.L_x_456) ;  /* 0x00000000005c0947 */ /* 0x000fea0003800000 */
[----:B------:R-:W1:Y:S01]  /*1fd0*/  I2F.U32.RP R0, UR11 ;  /* 0x0000000b00007d06 */ /* 0x000e620008209000 */
[----:B------:R-:W-:-:S07]  /*1fe0*/  ISETP.NE.U32.AND P2, PT, RZ, UR11, PT ;  /* 0x0000000bff007c0c */ /* 0x000fce000bf45070 */
[----:B-1----:R-:W0:Y:S02]  /*1ff0*/  MUFU.RCP R0, R0 ;  /* 0x0000000000007308 */ /* 0x002e240000001000 */
[----:B0-----:R-:W-:-:S06]  /*2000*/  VIADD R2, R0, 0xffffffe ;  /* 0x0ffffffe00027836 */ /* 0x001fcc0000000000 */
[----:B------:R0:W1:Y:S02]  /*2010*/  F2I.FTZ.U32.TRUNC.NTZ R3, R2 ;  /* 0x0000000200037305 */ /* 0x000064000021f000 */
[----:B0-----:R-:W-:Y:S01]  /*2020*/  IMAD.MOV.U32 R2, RZ, RZ, RZ ;  /* 0x000000ffff027224 */ /* 0x001fe200078e00ff */
[----:B-1----:R-:W-:-:S05]  /*2030*/  IADD3 R7, PT, PT, RZ, -R3, RZ ;  /* 0x80000003ff077210 */ /* 0x002fca0007ffe0ff */
[----:B------:R-:W-:-:S04]  /*2040*/  IMAD R7, R7, UR11, RZ ;  /* 0x0000000b07077c24 */ /* 0x000fc8000f8e02ff */
[----:B------:R-:W-:-:S04]  /*2050*/  IMAD.HI.U32 R3, R3, R7, R2 ;  /* 0x0000000703037227 */ /* 0x000fc800078e0002 */
[----:B------:R-:W-:Y:S02]  /*2060*/  IMAD.MOV.U32 R7, RZ, RZ, RZ ;  /* 0x000000ffff077224 */ /* 0x000fe400078e00ff */
        /* <DEDUP_REMOVED lines=10> */
[----:B------:R-:W-:Y:S02]  /*2110*/  IMAD R4, R3, UR11, R6 ;  /* 0x0000000b03047c24 */ /* 0x000fe4000f8e0206 */
[----:B------:R-:W-:Y:S01]  /*2120*/  HFMA2 R3, -RZ, RZ, 0, 0 ;  /* 0x00000000ff037431 */ /* 0x000fe200000001ff */
[----:B------:R-:W-:Y:S06]  /*2130*/  BRA `(.L_x_457) ;  /* 0x0000000000487947 */ /* 0x000fec0003800000 */
.L_x_456:
[----:B------:R-:W0:Y:S01]  /*2140*/  LDCU.64 UR66, c[0x0][0xbb0] ;  /* 0x00017600ff4277ac */ /* 0x000e220008000a00 */
[----:B------:R-:W-:Y:S01]  /*2150*/  IMAD.MOV.U32 R4, RZ, RZ, R6 ;  /* 0x000000ffff047224 */ /* 0x000fe200078e0006 */
[----:B------:R-:W-:Y:S02]  /*2160*/  MOV R0, R5 ;  /* 0x0000000500007202 */ /* 0x000fe40000000f00 */
[----:B------:R-:W-:Y:S02]  /*2170*/  MOV R7, 0x21b0 ;  /* 0x000021b000077802 */ /* 0x000fe40000000f00 */
[----:B0-----:R-:W-:Y:S01]  /*2180*/  MOV R3, UR66 ;  /* 0x0000004200037c02 */ /* 0x001fe20008000f00 */
[----:B------:R-:W-:-:S07]  /*2190*/  IMAD.U32 R2, RZ, RZ, UR67 ;  /* 0x00000043ff027e24 */ /* 0x000fce000f8e00ff */
[----:B-----5:R-:W-:Y:S05]  /*21a0*/  CALL.REL.NOINC `($__internal_15_$__cuda_sm20_div_s64) ;  /* 0x0000002c00207944 */ /* 0x020fea0003c00000 */
[----:B------:R-:W-:Y:S01]  /*21b0*/  IADD3 R11, P0, PT, RZ, -R0, RZ ;  /* 0x80000000ff0b7210 */ /* 0x000fe20007f1e0ff */
[----:B------:R-:W-:-:S04]  /*21c0*/  IMAD.MOV.U32 R3, RZ, RZ, R5 ;  /* 0x000000ffff037224 */ /* 0x000fc800078e0005 */
[----:B------:R-:W-:-:S04]  /*21d0*/  IMAD.X R2, RZ, RZ, ~R9, P0 ;  /* 0x000000ffff027224 */ /* 0x000fc800000e0e09 */
[----:B------:R-:W-:-:S04]  /*21e0*/  IMAD R2, R2, UR54, RZ ;  /* 0x0000003602027c24 */ /* 0x000fc8000f8e02ff */
[----:B------:R-:W-:Y:S01]  /*21f0*/  IMAD R7, R11, UR55, R2 ;  /* 0x000000370b077c24 */ /* 0x000fe2000f8e0202 */
[----:B------:R-:W-:-:S05]  /*2200*/  MOV R2, R6 ;  /* 0x0000000600027202 */ /* 0x000fca0000000f00 */
[----:B------:R-:W-:-:S04]  /*2210*/  IMAD.WIDE.U32 R2, R11, UR54, R2 ;  /* 0x000000360b027c25 */ /* 0x000fc8000f8e0002 */
[----:B------:R-:W-:Y:S01]  /*2220*/  IMAD.MOV.U32 R4, RZ, RZ, R2 ;  /* 0x000000ffff047224 */ /* 0x000fe200078e0002 */
[----:B------:R-:W-:Y:S01]  /*2230*/  IADD3 R7, PT, PT, R3, R7, RZ ;  /* 0x0000000703077210 */ /* 0x000fe20007ffe0ff */
[----:B------:R-:W-:Y:S01]  /*2240*/  IMAD.MOV.U32 R3, RZ, RZ, R9 ;  /* 0x000000ffff037224 */ /* 0x000fe200078e0009 */
[----:B------:R-:W-:-:S07]  /*2250*/  MOV R2, R0 ;  /* 0x0000000000027202 */ /* 0x000fce0000000f00 */
.L_x_457:
[----:B------:R-:W-:Y:S05]  /*2260*/  BSYNC.RECONVERGENT B1 ;  /* 0x0000000000017941 */ /* 0x000fea0003800200 */
.L_x_455:
[----:B------:R-:W-:Y:S01]  /*2270*/  IMAD R7, R7, UR38, RZ ;  /* 0x0000002607077c24 */ /* 0x000fe2000f8e02ff */
[----:B------:R-:W-:Y:S01]  /*2280*/  UISETP.NE.U32.AND UP0, UPT, UR56, URZ, UPT ;  /* 0x000000ff3800728c */ /* 0x000fe2000bf05070 */
[C---:B------:R-:W-:Y:S01]  /*2290*/  IMAD.WIDE.U32 R8, R4.reuse, UR38, RZ ;  /* 0x0000002604087c25 */ /* 0x040fe2000f8e00ff */
[----:B-----5:R-:W-:Y:S01]  /*22a0*/  DADD R24, R28, R14 ;  /* 0x000000001c187229 */ /* 0x020fe2000000000e */
[----:B------:R-:W-:Y:S01]  /*22b0*/  CS2R R22, SRZ ;  /* 0x0000000000167805 */ /* 0x000fe2000001ff00 */
[----:B------:R-:W-:Y:S01]  /*22c0*/  UISETP.NE.AND.EX UP0, UPT, UR57, URZ, UPT, UP0 ;  /* 0x000000ff3900728c */ /* 0x000fe2000bf05300 */
[----:B------:R-:W-:Y:S01]  /*22d0*/  IMAD R7, R4, UR39, R7 ;  /* 0x0000002704077c24 */ /* 0x000fe2000f8e0207 */
[----:B------:R-:W-:Y:S01]  /*22e0*/  CS2R R14, SRZ ;  /* 0x00000000000e7805 */ /* 0x000fe2000001ff00 */
[----:B------:R-:W-:Y:S01]  /*22f0*/  IMAD R3, R3, UR36, RZ ;  /* 0x0000002403037c24 */ /* 0x000fe2000f8e02ff */
[----:B------:R-:W-:Y:S02]  /*2300*/  CS2R R18, SRZ ;  /* 0x0000000000127805 */ /* 0x000fe4000001ff00 */
[----:B------:R-:W-:-:S02]  /*2310*/  CS2R R16, SRZ ;  /* 0x0000000000107805 */ /* 0x000fc4000001ff00 */
[----:B------:R-:W-:Y:S01]  /*2320*/  IADD3 R9, PT, PT, R9, R7, RZ ;  /* 0x0000000709097210 */ /* 0x000fe20007ffe0ff */
[C---:B------:R-:W-:Y:S01]  /*2330*/  IMAD R0, R2.reuse, UR37, R3 ;  /* 0x0000002502007c24 */ /* 0x040fe2000f8e0203 */
[----:B------:R-:W-:Y:S01]  /*2340*/  CS2R R10, SRZ ;  /* 0x00000000000a7805 */ /* 0x000fe2000001ff00 */
[----:B------:R-:W-:Y:S01]  /*2350*/  IMAD.WIDE.U32 R2, R2, UR36, R8 ;  /* 0x0000002402027c25 */ /* 0x000fe2000f8e0008 */
[----:B------:R-:W-:Y:S01]  /*2360*/  CS2R R8, SRZ ;  /* 0x0000000000087805 */ /* 0x000fe2000001ff00 */
[----:B------:R-:W-:Y:S06]  /*2370*/  BRA.U !UP0, `(.L_x_458) ;  /* 0x0000000108b87547 */ /* 0x000fec000b800000 */
[----:B------:R-:W-:Y:S01]  /*2380*/  IMAD R4, R20, UR58, RZ ;  /* 0x0000003a14047c24 */ /* 0x000fe2000f8e02ff */
[C---:B------:R-:W-:Y:S01]  /*2390*/  IADD3 R7, P1, PT, R21.reuse, UR14, RZ ;  /* 0x0000000e15077c10 */ /* 0x040fe2000ff3e0ff */
[----:B------:R-:W-:-:S04]  /*23a0*/  IMAD.WIDE.U32 R10, R21, UR58, RZ ;  /* 0x0000003a150a7c25 */ /* 0x000fc8000f8e00ff */
[----:B------:R-:W-:Y:S01]  /*23b0*/  IMAD R4, R21, UR59, R4 ;  /* 0x0000003b15047c24 */ /* 0x000fe2000f8e0204 */
[----:B------:R-:W-:Y:S01]  /*23c0*/  LEA R22, P0, R10, UR56, 0x3 ;  /* 0x000000380a167c11 */ /* 0x000fe2000f8018ff */
[C---:B------:R-:W-:Y:S02]  /*23d0*/  IMAD R14, R20.reuse, UR60, RZ ;  /* 0x0000003c140e7c24 */ /* 0x040fe4000f8e02ff */
[----:B------:R-:W-:Y:S01]  /*23e0*/  IMAD.IADD R11, R11, 0x1, R4 ;  /* 0x000000010b0b7824 */ /* 0x000fe200078e0204 */
[----:B------:R-:W-:Y:S01]  /*23f0*/  IADD3.X R4, PT, PT, R20, UR15, RZ, P1, !PT ;  /* 0x0000000f14047c10 */ /* 0x000fe20008ffe4ff */
[----:B------:R-:W-:-:S03]  /*2400*/  IMAD.WIDE.U32 R8, R21, UR60, RZ ;  /* 0x0000003c15087c25 */ /* 0x000fc6000f8e00ff */
[----:B------:R-:W-:Y:S01]  /*2410*/  LEA.HI.X R23, R10, UR57, R11, 0x3, P0 ;  /* 0x000000390a177c11 */ /* 0x000fe200080f1c0b */
[----:B------:R-:W-:Y:S01]  /*2420*/  IMAD R14, R21, UR61, R14 ;  /* 0x0000003d150e7c24 */ /* 0x000fe2000f8e020e */
[----:B------:R-:W-:Y:S01]  /*2430*/  LEA R18, P1, R8, UR62, 0x3 ;  /* 0x0000003e08127c11 */ /* 0x000fe2000f8218ff */
[----:B------:R-:W-:Y:S01]  /*2440*/  IMAD R15, R4, UR58, RZ ;  /* 0x0000003a040f7c24 */ /* 0x000fe2000f8e02ff */
[C---:B------:R-:W-:Y:S01]  /*2450*/  IADD3 R26, P0, PT, R7.reuse, UR14, RZ ;  /* 0x0000000e071a7c10 */ /* 0x040fe2000ff1e0ff */
[----:B------:R-:W-:Y:S01]  /*2460*/  IMAD.WIDE.U32 R10, R7, UR58, RZ ;  /* 0x0000003a070a7c25 */ /* 0x000fe2000f8e00ff */
[----:B------:R-:W-:Y:S01]  /*2470*/  IADD3 R14, PT, PT, R9, R14, RZ ;  /* 0x0000000e090e7210 */ /* 0x000fe20007ffe0ff */
[----:B------:R-:W5:Y:S02]  /*2480*/  LDG.E.64 R22, desc[UR70][R22.64] ;  /* 0x0000004616167981 */ /* 0x000f64000c1e1b00 */
[----:B------:R-:W-:Y:S01]  /*2490*/  IMAD R9, R7, UR59, R15 ;  /* 0x0000003b07097c24 */ /* 0x000fe2000f8e020f */
[----:B------:R-:W-:Y:S01]  /*24a0*/  LEA.HI.X R19, R8, UR63, R14, 0x3, P1 ;  /* 0x0000003f08137c11 */ /* 0x000fe200088f1c0e */
[C---:B------:R-:W-:Y:S01]  /*24b0*/  IMAD R15, R4.reuse, UR60, RZ ;  /* 0x0000003c040f7c24 */ /* 0x040fe2000f8e02ff */
[----:B------:R-:W-:Y:S01]  /*24c0*/  IADD3.X R4, PT, PT, R4, UR15, RZ, P0, !PT ;  /* 0x0000000f04047c10 */ /* 0x000fe200087fe4ff */
[----:B------:R-:W-:Y:S01]  /*24d0*/  IMAD.IADD R11, R11, 0x1, R9 ;  /* 0x000000010b0b7824 */ /* 0x000fe200078e0209 */
[C---:B------:R-:W-:Y:S01]  /*24e0*/  LEA R14, P0, R10.reuse, UR56, 0x3 ;  /* 0x000000380a0e7c11 */ /* 0x040fe2000f8018ff */
[C---:B------:R-:W-:Y:S01]  /*24f0*/  IMAD.WIDE.U32 R8, R7.reuse, UR60, RZ ;  /* 0x0000003c07087c25 */ /* 0x040fe2000f8e00ff */
[----:B------:R-:W5:Y:S03]  /*2500*/  LDG.E.64 R18, desc[UR70][R18.64] ;  /* 0x0000004612127981 */ /* 0x000f66000c1e1b00 */
[----:B------:R-:W-:Y:S01]  /*2510*/  IMAD R7, R7, UR61, R15 ;  /* 0x0000003d07077c24 */ /* 0x000fe2000f8e020f */
[----:B------:R-:W-:Y:S01]  /*2520*/  LEA.HI.X R15, R10, UR57, R11, 0x3, P0 ;  /* 0x000000390a0f7c11 */ /* 0x000fe200080f1c0b */
[----:B------:R-:W-:Y:S01]  /*2530*/  IMAD R10, R4, UR58, RZ ;  /* 0x0000003a040a7c24 */ /* 0x000fe2000f8e02ff */
[----:B------:R-:W-:Y:S01]  /*2540*/  LEA R16, P0, R8, UR62, 0x3 ;  /* 0x0000003e08107c11 */ /* 0x000fe2000f8018ff */
[----:B------:R-:W-:Y:S01]  /*2550*/  IMAD R4, R4, UR60, RZ ;  /* 0x0000003c04047c24 */ /* 0x000fe2000f8e02ff */
[----:B------:R-:W-:Y:S01]  /*2560*/  IADD3 R9, PT, PT, R9, R7, RZ ;  /* 0x0000000709097210 */ /* 0x000fe20007ffe0ff */
[C---:B------:R-:W-:Y:S01]  /*2570*/  IMAD R7, R26.reuse, UR59, R10 ;  /* 0x0000003b1a077c24 */ /* 0x040fe2000f8e020a */
[----:B------:R-:W5:Y:S01]  /*2580*/  LDG.E.64 R14, desc[UR70][R14.64] ;  /* 0x000000460e0e7981 */ /* 0x000f62000c1e1b00 */
[----:B------:R-:W-:Y:S01]  /*2590*/  IMAD.WIDE.U32 R10, R26, UR58, RZ ;  /* 0x0000003a1a0a7c25 */ /* 0x000fe2000f8e00ff */
[----:B------:R-:W-:-:S03]  /*25a0*/  LEA.HI.X R17, R8, UR63, R9, 0x3, P0 ;  /* 0x0000003f08117c11 */ /* 0x000fc600080f1c09 */
[----:B------:R-:W-:Y:S01]  /*25b0*/  IMAD R4, R26, UR61, R4 ;  /* 0x0000003d1a047c24 */ /* 0x000fe2000f8e0204 */
[----:B------:R-:W-:Y:S01]  /*25c0*/  LEA R8, P0, R10, UR56, 0x3 ;  /* 0x000000380a087c11 */ /* 0x000fe2000f8018ff */
[----:B------:R-:W-:Y:S01]  /*25d0*/  IMAD.IADD R7, R11, 0x1, R7 ;  /* 0x000000010b077824 */ /* 0x000fe200078e0207 */
[----:B------:R-:W5:Y:S01]  /*25e0*/  LDG.E.64 R16, desc[UR70][R16.64] ;  /* 0x0000004610107981 */ /* 0x000f62000c1e1b00 */
[----:B------:R-:W-:-:S03]  /*25f0*/  IMAD.WIDE.U32 R26, R26, UR60, RZ ;  /* 0x0000003c1a1a7c25 */ /* 0x000fc6000f8e00ff */
[----:B------:R-:W-:Y:S02]  /*2600*/  LEA.HI.X R9, R10, UR57, R7, 0x3, P0 ;  /* 0x000000390a097c11 */ /* 0x000fe400080f1c07 */
[C---:B------:R-:W-:Y:S02]  /*2610*/  LEA R10, P0, R26.reuse, UR62, 0x3 ;  /* 0x0000003e1a0a7c11 */ /* 0x040fe4000f8018ff */
[----:B------:R-:W-:Y:S02]  /*2620*/  IADD3 R4, PT, PT, R27, R4, RZ ;  /* 0x000000041b047210 */ /* 0x000fe40007ffe0ff */
[----:B------:R-:W5:Y:S02]  /*2630*/  LDG.E.64 R8, desc[UR70][R8.64] ;  /* 0x0000004608087981 */ /* 0x000f64000c1e1b00 */
[----:B------:R-:W-:-:S06]  /*2640*/  LEA.HI.X R11, R26, UR63, R4, 0x3, P0 ;  /* 0x0000003f1a0b7c11 */ /* 0x000fcc00080f1c04 */
[----:B------:R-:W5:Y:S02]  /*2650*/  LDG.E.64 R10, desc[UR70][R10.64] ;  /* 0x000000460a0a7981 */ /* 0x000f64000c1e1b00 */
.L_x_458:
[----:B-----5:R-:W-:Y:S01]  /*2660*/  DADD R22, R24, R22 ;  /* 0x0000000018167229 */ /* 0x020fe20000000016 */
[-C--:B------:R-:W-:Y:S01]  /*2670*/  LOP3.LUT R21, R21, R20.reuse, RZ, 0x3c, !PT ;  /* 0x0000001415157212 */ /* 0x080fe200078e3cff */
[----:B------:R-:W-:Y:S01]  /*2680*/  IMAD.MOV.U32 R24, RZ, RZ, 0x652b82fe ;  /* 0x652b82feff187424 */ /* 0x000fe200078e00ff */
[----:B------:R-:W-:Y:S01]  /*2690*/  MOV R25, 0x3ff71547 ;  /* 0x3ff7154700197802 */ /* 0x000fe20000000f00 */
[----:B------:R-:W-:Y:S01]  /*26a0*/  IMAD R4, R13, UR14, RZ ;  /* 0x0000000e0d047c24 */ /* 0x000fe2000f8e02ff */
[C---:B------:R-:W-:Y:S01]  /*26b0*/  LOP3.LUT R20, R21.reuse, R20, RZ, 0x3c, !PT ;  /* 0x0000001415147212 */ /* 0x040fe200078e3cff */
[----:B------:R-:W-:Y:S01]  /*26c0*/  UMOV UR66, 0xfefa39ef ;  /* 0xfefa39ef00427882 */ /* 0x000fe20000000000 */
[----:B------:R-:W-:Y:S01]  /*26d0*/  UMOV UR67, 0x3fe62e42 ;  /* 0x3fe62e4200437882 */ /* 0x000fe20000000000 */
[----:B------:R-:W-:Y:S01]  /*26e0*/  DADD R22, R22, R18 ;  /* 0x0000000016167229 */ /* 0x000fe20000000012 */
[C---:B------:R-:W-:Y:S01]  /*26f0*/  IMAD R4, R12.reuse, UR15, R4 ;  /* 0x0000000f0c047c24 */ /* 0x040fe2000f8e0204 */
[----:B------:R-:W-:Y:S01]  /*2700*/  LOP3.LUT R21, R21, R20, RZ, 0x3c, !PT ;  /* 0x0000001415157212 */ /* 0x000fe200078e3cff */
[----:B------:R-:W-:Y:S01]  /*2710*/  IMAD.WIDE.U32 R18, R12, UR14, RZ ;  /* 0x0000000e0c127c25 */ /* 0x000fe2000f8e00ff */
[----:B------:R-:W-:Y:S03]  /*2720*/  BSSY.RECONVERGENT B1, `(.L_x_459) ;  /* 0x000003a000017945 */ /* 0x000fe60003800200 */
[----:B------:R-:W-:Y:S01]  /*2730*/  IMAD.IADD R4, R19, 0x1, R4 ;  /* 0x0000000113047824 */ /* 0x000fe200078e0204 */
[----:B------:R-:W-:Y:S01]  /*2740*/  DFMA R24, R22, -R24, 6.75539944105574400000e+15 ;  /* 0x433800001618742b */ /* 0x000fe20000000818 */
[----:B------:R-:W-:-:S07]  /*2750*/  IMAD.WIDE.U32 R18, R18, 0x5, R20 ;  /* 0x0000000512127825 */ /* 0x000fce00078e0014 */
[----:B------:R-:W-:-:S08]  /*2760*/  DADD R12, R24, -6.75539944105574400000e+15 ;  /* 0xc3380000180c7429 */ /* 0x000fd00000000000 */
[----:B------:R-:W-:Y:S01]  /*2770*/  DFMA R20, R12, -UR66, -R22 ;  /* 0x800000420c147c2b */ /* 0x000fe20008000816 */
[----:B------:R-:W-:Y:S01]  /*2780*/  UMOV UR66, 0x3b39803f ;  /* 0x3b39803f00427882 */ /* 0x000fe20000000000 */
[----:B------:R-:W-:-:S06]  /*2790*/  UMOV UR67, 0x3c7abc9e ;  /* 0x3c7abc9e00437882 */ /* 0x000fcc0000000000 */
[----:B------:R-:W-:Y:S01]  /*27a0*/  DFMA R12, R12, -UR66, R20 ;  /* 0x800000420c0c7c2b */ /* 0x000fe20008000014 */
[----:B------:R-:W-:Y:S01]  /*27b0*/  UMOV UR66, 0x69ce2bdf ;  /* 0x69ce2bdf00427882 */ /* 0x000fe20000000000 */
[----:B------:R-:W-:Y:S01]  /*27c0*/  MOV R20, 0xfca213ea ;  /* 0xfca213ea00147802 */ /* 0x000fe20000000f00 */
[----:B------:R-:W-:Y:S01]  /*27d0*/  IMAD.MOV.U32 R21, RZ, RZ, 0x3e928af3 ;  /* 0x3e928af3ff157424 */ /* 0x000fe200078e00ff */
[----:B------:R-:W-:-:S05]  /*27e0*/  UMOV UR67, 0x3e5ade15 ;  /* 0x3e5ade1500437882 */ /* 0x000fca0000000000 */
[----:B------:R-:W-:Y:S01]  /*27f0*/  DFMA R20, R12, UR66, R20 ;  /* 0x000000420c147c2b */ /* 0x000fe20008000014 */
[----:B------:R-:W-:Y:S01]  /*2800*/  UMOV UR66, 0x62401315 ;  /* 0x6240131500427882 */ /* 0x000fe20000000000 */
[----:B------:R-:W-:-:S06]  /*2810*/  UMOV UR67, 0x3ec71dee ;  /* 0x3ec71dee00437882 */ /* 0x000fcc0000000000 */
[----:B------:R-:W-:Y:S01]  /*2820*/  DFMA R20, R12, R20, UR66 ;  /* 0x000000420c147e2b */ /* 0x000fe20008000014 */
        /* <DEDUP_REMOVED lines=20> */
[----:B------:R-:W-:-:S08]  /*2970*/  DFMA R20, R12, R20, UR66 ;  /* 0x000000420c147e2b */ /* 0x000fd00008000014 */
[----:B------:R-:W-:-:S08]  /*2980*/  DFMA R20, R12, R20, 1 ;  /* 0x3ff000000c14742b */ /* 0x000fd00000000014 */
[----:B------:R-:W-:Y:S02]  /*2990*/  DFMA R12, R12, R20, 1 ;  /* 0x3ff000000c0c742b */ /* 0x000fe40000000014 */
[----:B------:R-:W-:-:S08]  /*29a0*/  DADD R20, -RZ, -R22 ;  /* 0x00000000ff147229 */ /* 0x000fd00000000916 */
[----:B------:R-:W-:Y:S02]  /*29b0*/  MOV R20, R12 ;  /* 0x0000000c00147202 */ /* 0x000fe40000000f00 */
[----:B------:R-:W-:Y:S01]  /*29c0*/  MOV R7, R21 ;  /* 0x0000001500077202 */ /* 0x000fe20000000f00 */
[----:B------:R-:W-:-:S03]  /*29d0*/  IMAD R21, R24, 0x100000, R13 ;  /* 0x0010000018157824 */ /* 0x000fc600078e020d */
[----:B------:R-:W-:-:S13]  /*29e0*/  FSETP.GEU.FTZ.AND P0, PT, |R7|, 4.1917929649353027344, PT ;  /* 0x4086232b0700780b */ /* 0x000fda0003f1e200 */
[----:B------:R-:W-:Y:S05]  /*29f0*/  @!P0 BRA `(.L_x_460) ;  /* 0x0000000000308947 */ /* 0x000fea0003800000 */
[----:B------:R-:W-:Y:S01]  /*2a00*/  FSETP.GEU.FTZ.AND P1, PT, |R7|, 4.2275390625, PT ;  /* 0x408748000700780b */ /* 0x000fe20003f3e200 */
[C---:B------:R-:W-:Y:S02]  /*2a10*/  DSETP.GT.AND P0, PT, R22.reuse, RZ, PT ;  /* 0x000000ff1600722a */ /* 0x040fe40003f04000 */
[----:B------:R-:W-:-:S10]  /*2a20*/  DADD R22, -R22, +INF ;  /* 0x7ff0000016167429 */ /* 0x000fd40000000100 */
[----:B------:R-:W-:Y:S02]  /*2a30*/  @!P1 LEA.HI R7, R24, R24, RZ, 0x1 ;  /* 0x0000001818079211 */ /* 0x000fe400078f08ff */
[----:B------:R-:W-:Y:S01]  /*2a40*/  FSEL R20, R22, RZ, !P0 ;  /* 0x000000ff16147208 */ /* 0x000fe20004000000 */
[----:B------:R-:W-:Y:S01]  /*2a50*/  @!P1 IMAD.MOV.U32 R22, RZ, RZ, RZ ;  /* 0x000000ffff169224 */ /* 0x000fe200078e00ff */
[----:B------:R-:W-:Y:S02]  /*2a60*/  @!P1 SHF.R.S32.HI R7, RZ, 0x1, R7 ;  /* 0x00000001ff079819 */ /* 0x000fe40000011407 */
[----:B------:R-:W-:-:S03]  /*2a70*/  FSEL R21, R23, RZ, !P0 ;  /* 0x000000ff17157208 */ /* 0x000fc60004000000 */
[----:B------:R-:W-:Y:S01]  /*2a80*/  @!P1 IMAD R13, R7, 0x100000, R13 ;  /* 0x00100000070d9824 */ /* 0x000fe200078e020d */
[----:B------:R-:W-:-:S04]  /*2a90*/  @!P1 IADD3 R7, PT, PT, R24, -R7, RZ ;  /* 0x8000000718079210 */ /* 0x000fc80007ffe0ff */
[----:B------:R-:W-:-:S06]  /*2aa0*/  @!P1 LEA R23, R7, 0x3ff00000, 0x14 ;  /* 0x3ff0000007179811 */ /* 0x000fcc00078ea0ff */
[----:B------:R-:W-:-:S11]  /*2ab0*/  @!P1 DMUL R20, R12, R22 ;  /* 0x000000160c149228 */ /* 0x000fd60000000000 */
.L_x_460:
[----:B------:R-:W-:Y:S05]  /*2ac0*/  BSYNC.RECONVERGENT B1 ;  /* 0x0000000000017941 */ /* 0x000fea0003800200 */
.L_x_459:
[----:B------:R-:W-:Y:S01]  /*2ad0*/  DADD R20, R20, 1 ;  /* 0x3ff0000014147429 */ /* 0x000fe20000000000 */
[----:B------:R-:W-:Y:S01]  /*2ae0*/  IMAD R4, R4, 0x5, RZ ;  /* 0x0000000504047824 */ /* 0x000fe200078e02ff */
[----:B------:R-:W-:Y:S01]  /*2af0*/  BSSY.RECONVERGENT B1, `(.L_x_461) ;  /* 0x0000013000017945 */ /* 0x000fe20003800200 */
[----:B------:R-:W-:Y:S02]  /*2b00*/  IADD3 R0, PT, PT, R3, R0, RZ ;  /* 0x0000000003007210 */ /* 0x000fe40007ffe0ff */
[----:B------:R-:W-:Y:S01]  /*2b10*/  IMAD.IADD R28, R19, 0x1, R4 ;  /* 0x00000001131c7824 */ /* 0x000fe200078e0204 */
[----:B------:R-:W0:Y:S04]  /*2b20*/  MUFU.RCP64H R13, R21 ;  /* 0x00000015000d7308 */ /* 0x000e280000001800 */
[----:B------:R-:W-:-:S04]  /*2b30*/  IADD3 R12, PT, PT, R21, 0x300402, RZ ;  /* 0x00300402150c7810 */ /* 0x000fc80007ffe0ff */
[----:B------:R-:W-:Y:S02]  /*2b40*/  FSETP.GEU.AND P0, PT, |R12|, 5.8789094863358348022e-39, PT ;  /* 0x004004020c00780b */ /* 0x000fe40003f0e200 */
[----:B0-----:R-:W-:-:S08]  /*2b50*/  DFMA R22, -R20, R12, 1 ;  /* 0x3ff000001416742b */ /* 0x001fd0000000010c */
[----:B------:R-:W-:-:S08]  /*2b60*/  DFMA R22, R22, R22, R22 ;  /* 0x000000161616722b */ /* 0x000fd00000000016 */
[----:B------:R-:W-:-:S08]  /*2b70*/  DFMA R22, R12, R22, R12 ;  /* 0x000000160c16722b */ /* 0x000fd0000000000c */
[----:B------:R-:W-:-:S08]  /*2b80*/  DFMA R24, -R20, R22, 1 ;  /* 0x3ff000001418742b */ /* 0x000fd00000000116 */
[----:B------:R-:W-:Y:S01]  /*2b90*/  DFMA R12, R22, R24, R22 ;  /* 0x00000018160c722b */ /* 0x000fe20000000016 */
[----:B------:R-:W-:Y:S10]  /*2ba0*/  @P0 BRA `(.L_x_462) ;  /* 0x00000000001c0947 */ /* 0x000ff40003800000 */
[----:B------:R-:W-:Y:S01]  /*2bb0*/  LOP3.LUT R24, R21, 0x7fffffff, RZ, 0xc0, !PT ;  /* 0x7fffffff15187812 */ /* 0x000fe200078ec0ff */
[----:B------:R-:W-:Y:S01]  /*2bc0*/  IMAD.MOV.U32 R7, RZ, RZ, R21 ;  /* 0x000000ffff077224 */ /* 0x000fe200078e0015 */
[----:B------:R-:W-:Y:S02]  /*2bd0*/  MOV R4, 0x2c00 ;  /* 0x00002c0000047802 */ /* 0x000fe40000000f00 */
[----:B------:R-:W-:-:S07]  /*2be0*/  IADD3 R24, PT, PT, R24, -0x100000, RZ ;  /* 0xfff0000018187810 */ /* 0x000fce0007ffe0ff */
[----:B------:R-:W-:Y:S05]  /*2bf0*/  CALL.REL.NOINC `($__internal_14_$__cuda_sm20_dblrcp_rn_slowpath_v3) ;  /* 0x0000001c00e47944 */ /* 0x000fea0003c00000 */
[----:B------:R-:W-:Y:S01]  /*2c00*/  IMAD.MOV.U32 R12, RZ, RZ, R7 ;  /* 0x000000ffff0c7224 */ /* 0x000fe200078e0007 */
[----:B------:R-:W-:-:S07]  /*2c10*/  MOV R13, R22 ;  /* 0x00000016000d7202 */ /* 0x000fce0000000f00 */
.L_x_462:
[----:B------:R-:W-:Y:S05]  /*2c20*/  BSYNC.RECONVERGENT B1 ;  /* 0x0000000000017941 */ /* 0x000fea0003800200 */
.L_x_461:
[----:B------:R-:W2:Y:S04]  /*2c30*/  LDL.LU.64 R22, [R1+0x8] ;  /* 0x0000080001167983 */ /* 0x000ea80000300a00 */
[----:B------:R-:W2:Y:S01]  /*2c40*/  LDL.LU.64 R20, [R1+0x10] ;  /* 0x0000100001147983 */ /* 0x000ea20000300a00 */
[----:B------:R-:W-:Y:S01]  /*2c50*/  UMOV UR66, 0xfefa39ef ;  /* 0xfefa39ef00427882 */ /* 0x000fe20000000000 */
[----:B------:R-:W-:Y:S01]  /*2c60*/  UMOV UR67, 0x3fe62e42 ;  /* 0x3fe62e4200437882 */ /* 0x000fe20000000000 */
[----:B------:R-:W-:Y:S01]  /*2c70*/  BSSY.RECONVERGENT B1, `(.L_x_463) ;  /* 0x000003d000017945 */ /* 0x000fe20003800200 */
[----:B--2---:R-:W-:-:S08]  /*2c80*/  DADD R20, R20, R22 ;  /* 0x0000000014147229 */ /* 0x004fd00000000016 */
[----:B------:R-:W-:-:S08]  /*2c90*/  DADD R14, R20, R14 ;  /* 0x00000000140e7229 */ /* 0x000fd0000000000e */
[----:B------:R-:W-:Y:S01]  /*2ca0*/  DADD R16, R14, R16 ;  /* 0x000000000e107229 */ /* 0x000fe20000000010 */
[----:B------:R-:W-:Y:S01]  /*2cb0*/  IMAD.MOV.U32 R14, RZ, RZ, 0x652b82fe ;  /* 0x652b82feff0e7424 */ /* 0x000fe200078e00ff */
[----:B------:R-:W-:-:S06]  /*2cc0*/  MOV R15, 0x3ff71547 ;  /* 0x3ff71547000f7802 */ /* 0x000fcc0000000f00 */
[----:B------:R-:W-:-:S08]  /*2cd0*/  DFMA R14, R16, -R14, 6.75539944105574400000e+15 ;  /* 0x43380000100e742b */ /* 0x000fd0000000080e */
[----:B------:R-:W-:-:S08]  /*2ce0*/  DADD R20, R14, -6.75539944105574400000e+15 ;  /* 0xc33800000e147429 */ /* 0x000fd00000000000 */
[----:B------:R-:W-:Y:S01]  /*2cf0*/  DFMA R22, R20, -UR66, -R16 ;  /* 0x8000004214167c2b */ /* 0x000fe20008000810 */
[----:B------:R-:W-:Y:S01]  /*2d00*/  UMOV UR66, 0x3b39803f ;  /* 0x3b39803f00427882 */ /* 0x000fe20000000000 */
[----:B------:R-:W-:-:S06]  /*2d10*/  UMOV UR67, 0x3c7abc9e ;  /* 0x3c7abc9e00437882 */ /* 0x000fcc0000000000 */
[----:B------:R-:W-:Y:S01]  /*2d20*/  DFMA R20, R20, -UR66, R22 ;  /* 0x8000004214147c2b */ /* 0x000fe20008000016 */
[----:B------:R-:W-:Y:S01]  /*2d30*/  UMOV UR66, 0x69ce2bdf ;  /* 0x69ce2bdf00427882 */ /* 0x000fe20000000000 */
[----:B------:R-:W-:Y:S01]  /*2d40*/  IMAD.MOV.U32 R22, RZ, RZ, -0x35dec16 ;  /* 0xfca213eaff167424 */ /* 0x000fe200078e00ff */
[----:B------:R-:W-:Y:S01]  /*2d50*/  MOV R23, 0x3e928af3 ;  /* 0x3e928af300177802 */ /* 0x000fe20000000f00 */
        /* <DEDUP_REMOVED lines=29> */
[----:B------:R-:W-:Y:S02]  /*2f30*/  IMAD.MOV.U32 R22, RZ, RZ, R20 ;  /* 0x000000ffff167224 */ /* 0x000fe400078e0014 */
[----:B------:R-:W-:Y:S01]  /*2f40*/  IMAD.MOV.U32 R4, RZ, RZ, R23 ;  /* 0x000000ffff047224 */ /* 0x000fe200078e0017 */
[----:B------:R-:W-:-:S04]  /*2f50*/  LEA R23, R14, R21, 0x14 ;  /* 0x000000150e177211 */ /* 0x000fc800078ea0ff */
[----:B------:R-:W-:-:S13]  /*2f60*/  FSETP.GEU.FTZ.AND P0, PT, |R4|, 4.1917929649353027344, PT ;  /* 0x4086232b0400780b */ /* 0x000fda0003f1e200 */
[----:B------:R-:W-:Y:S05]  /*2f70*/  @!P0 BRA `(.L_x_464) ;  /* 0x0000000000308947 */ /* 0x000fea0003800000 */
[----:B------:R-:W-:Y:S01]  /*2f80*/  FSETP.GEU.FTZ.AND P1, PT, |R4|, 4.2275390625, PT ;  /* 0x408748000400780b */ /* 0x000fe20003f3e200 */
[C---:B------:R-:W-:Y:S02]  /*2f90*/  DSETP.GT.AND P0, PT, R16.reuse, RZ, PT ;  /* 0x000000ff1000722a */ /* 0x040fe40003f04000 */
[----:B------:R-:W-:-:S10]  /*2fa0*/  DADD R16, -R16, +INF ;  /* 0x7ff0000010107429 */ /* 0x000fd40000000100 */
[----:B------:R-:W-:Y:S02]  /*2fb0*/  @!P1 LEA.HI R4, R14, R14, RZ, 0x1 ;  /* 0x0000000e0e049211 */ /* 0x000fe400078f08ff */
[----:B------:R-:W-:Y:S02]  /*2fc0*/  FSEL R22, R16, RZ, !P0 ;  /* 0x000000ff10167208 */ /* 0x000fe40004000000 */
[----:B------:R-:W-:Y:S02]  /*2fd0*/  @!P1 SHF.R.S32.HI R4, RZ, 0x1, R4 ;  /* 0x00000001ff049819 */ /* 0x000fe40000011404 */
[----:B------:R-:W-:Y:S02]  /*2fe0*/  FSEL R23, R17, RZ, !P0 ;  /* 0x000000ff11177208 */ /* 0x000fe40004000000 */
[----:B------:R-:W-:Y:S01]  /*2ff0*/  @!P1 IADD3 R14, PT, PT, R14, -R4, RZ ;  /* 0x800000040e0e9210 */ /* 0x000fe20007ffe0ff */
[----:B------:R-:W-:-:S03]  /*3000*/  @!P1 IMAD R21, R4, 0x100000, R21 ;  /* 0x0010000004159824 */ /* 0x000fc600078e0215 */
[----:B------:R-:W-:Y:S02]  /*3010*/  @!P1 LEA R15, R14, 0x3ff00000, 0x14 ;  /* 0x3ff000000e0f9811 */ /* 0x000fe400078ea0ff */
[----:B------:R-:W-:-:S06]  /*3020*/  @!P1 MOV R14, RZ ;  /* 0x000000ff000e9202 */ /* 0x000fcc0000000f00 */
[----:B------:R-:W-:-:S11]  /*3030*/  @!P1 DMUL R22, R20, R14 ;  /* 0x0000000e14169228 */ /* 0x000fd60000000000 */
.L_x_464:
[----:B------:R-:W-:Y:S05]  /*3040*/  BSYNC.RECONVERGENT B1 ;  /* 0x0000000000017941 */ /* 0x000fea0003800200 */
.L_x_463:
[----:B------:R-:W-:Y:S01]  /*3050*/  DADD R22, R22, 1 ;  /* 0x3ff0000016167429 */ /* 0x000fe20000000000 */
[----:B------:R-:W-:Y:S05]  /*3060*/  BSSY.RECONVERGENT B1, `(.L_x_465) ;  /* 0x0000012000017945 */ /* 0x000fea0003800200 */
[----:B------:R-:W0:Y:S04]  /*3070*/  MUFU.RCP64H R15, R23 ;  /* 0x00000017000f7308 */ /* 0x000e280000001800 */
[----:B------:R-:W-:-:S05]  /*3080*/  VIADD R14, R23, 0x300402 ;  /* 0x00300402170e7836 */ /* 0x000fca0000000000 */
[----:B------:R-:W-:Y:S01]  /*3090*/  FSETP.GEU.AND P0, PT, |R14|, 5.8789094863358348022e-39, PT ;  /* 0x004004020e00780b */ /* 0x000fe20003f0e200 */
        /* <DEDUP_REMOVED lines=8> */
[----:B------:R-:W-:Y:S02]  /*3120*/  MOV R20, R22 ;  /* 0x0000001600147202 */ /* 0x000fe40000000f00 */
[----:B------:R-:W-:Y:S02]  /*3130*/  IADD3 R24, PT, PT, R24, -0x100000, RZ ;  /* 0xfff0000018187810 */ /* 0x000fe40007ffe0ff */
[----:B------:R-:W-:-:S07]  /*3140*/  MOV R4, 0x3160 ;  /* 0x0000316000047802 */ /* 0x000fce0000000f00 */
[----:B------:R-:W-:Y:S05]  /*3150*/  CALL.REL.NOINC `($__internal_14_$__cuda_sm20_dblrcp_rn_slowpath_v3) ;  /* 0x00000018008c7944 */ /* 0x000fea0003c00000 */
[----:B------:R-:W-:Y:S01]  /*3160*/  IMAD.MOV.U32 R16, RZ, RZ, R7 ;  /* 0x000000ffff107224 */ /* 0x000fe200078e0007 */
[----:B------:R-:W-:-:S07]  /*3170*/  MOV R17, R22 ;  /* 0x0000001600117202 */ /* 0x000fce0000000f00 */
.L_x_466:
[----:B------:R-:W-:Y:S05]  /*3180*/  BSYNC.RECONVERGENT B1 ;  /* 0x0000000000017941 */ /* 0x000fea0003800200 */
.L_x_465:
[----:B------:R-:W2:Y:S04]  /*3190*/  LDL.LU.64 R20, [R1+0x20] ;  /* 0x0000200001147983 */ /* 0x000ea80000300a00 */
[----:B------:R-:W3:Y:S01]  /*31a0*/  LDL.LU.64 R14, [R1+0x18] ;  /* 0x00001800010e7983 */ /* 0x000ee20000300a00 */
[----:B------:R-:W-:Y:S01]  /*31b0*/  UMOV UR66, 0x24dd2f1a ;  /* 0x24dd2f1a00427882 */ /* 0x000fe20000000000 */
[----:B------:R-:W-:Y:S01]  /*31c0*/  UMOV UR67, 0x3fe4f922 ;  /* 0x3fe4f92200437882 */ /* 0x000fe20000000000 */
[----:B------:R-:W-:Y:S01]  /*31d0*/  BSSY.RECONVERGENT B1, `(.L_x_467) ;  /* 0x000006a000017945 */ /* 0x000fe20003800200 */
[----:B--2---:R-:W-:Y:S02]  /*31e0*/  DADD R8, R20, R8 ;  /* 0x0000000014087229 */ /* 0x004fe40000000008 */
[----:B---3--:R-:W-:-:S08]  /*31f0*/  DADD R20, R14, R10 ;  /* 0x000000000e147229 */ /* 0x008fd0000000000a */
[----:B------:R-:W-:-:S10]  /*3200*/  DFMA R14, R20, R12, R8 ;  /* 0x0000000c140e722b */ /* 0x000fd40000000008 */
[----:B------:R-:W-:Y:S01]  /*3210*/  LOP3.LUT R9, R15, 0x7fffffff, RZ, 0xc0, !PT ;  /* 0x7fffffff0f097812 */ /* 0x000fe200078ec0ff */
[----:B------:R-:W-:-:S06]  /*3220*/  IMAD.MOV.U32 R8, RZ, RZ, R14 ;  /* 0x000000ffff087224 */ /* 0x000fcc00078e000e */
[----:B------:R-:W-:-:S14]  /*3230*/  DSETP.GE.AND P0, PT, R8, UR66, PT ;  /* 0x0000004208007e2a */ /* 0x000fdc000bf06000 */
[----:B------:R-:W-:Y:S05]  /*3240*/  @!P0 BRA `(.L_x_468) ;  /* 0x0000000000fc8947 */ /* 0x000fea0003800000 */
[----:B------:R-:W-:Y:S01]  /*3250*/  DADD R10, R8, R8 ;  /* 0x00000000080a7229 */ /* 0x000fe20000000008 */
[----:B------:R-:W-:Y:S01]  /*3260*/  UMOV UR66, 0xf0000000 ;  /* 0xf000000000427882 */ /* 0x000fe20000000000 */
[----:B------:R-:W-:-:S04]  /*3270*/  UMOV UR67, 0x380fffff ;  /* 0x380fffff00437882 */ /* 0x000fc80000000000 */
[----:B------:R-:W0:Y:S02]  /*3280*/  F2F.F32.F64 R4, R10 ;  /* 0x0000000a00047310 */ /* 0x000e240000301000 */
[----:B------:R-:W-:Y:S01]  /*3290*/  DSETP.GEU.AND P0, PT, |R10|, UR66, PT ;  /* 0x000000420a007e2a */ /* 0x000fe2000bf0e200 */
[----:B------:R-:W-:Y:S01]  /*32a0*/  UMOV UR66, 0xfefa39ef ;  /* 0xfefa39ef00427882 */ /* 0x000fe20000000000 */
[----:B------:R-:W-:-:S12]  /*32b0*/  UMOV UR67, 0x3fe62e42 ;  /* 0x3fe62e4200437882 */ /* 0x000fd80000000000 */
[----:B0-----:R-:W-:Y:S01]  /*32c0*/  @!P0 FMUL R4, R4, 1.175494350822287508e-38 ;  /* 0x0080000004048820 */ /* 0x001fe20000400000 */
[----:B------:R-:W-:-:S03]  /*32d0*/  ISETP.GT.U32.AND P0, PT, R9, 0x40330fc1, PT ;  /* 0x40330fc10900780c */ /* 0x000fc60003f04070 */
[----:B------:R-:W-:-:S06]  /*32e0*/  FMUL.FTZ R4, R4, 1.4426950216293334961 ;  /* 0x3fb8aa3b04047820 */ /* 0x000fcc0000410000 */
[----:B------:R-:W0:Y:S02]  /*32f0*/  FRND R4, R4 ;  /* 0x0000000400047307 */ /* 0x000e240000201000 */
[----:B0-----:R-:W-:-:S06]  /*3300*/  FMUL.FTZ R7, R4, 1 ;  /* 0x3f80000004077820 */ /* 0x001fcc0000410000 */
[----:B------:R-:W0:Y:S08]  /*3310*/  MUFU.EX2 R4, R4 ;  /* 0x0000000400047308 */ /* 0x000e300000000800 */
[----:B------:R0:W1:Y:S02]  /*3320*/  F2F.F64.F32 R22, R7 ;  /* 0x0000000700167310 */ /* 0x0000640000201800 */
[----:B0-----:R-:W-:Y:S01]  /*3330*/  FMUL.FTZ R7, R4, 1 ;  /* 0x3f80000004077820 */ /* 0x001fe20000410000 */
[----:B-1----:R-:W-:Y:S01]  /*3340*/  DFMA R22, R22, -UR66, R10 ;  /* 0x8000004216167c2b */ /* 0x002fe2000800000a */
        /* <DEDUP_REMOVED lines=28> */
[C---:B------:R-:W-:Y:S02]  /*3510*/  DFMA R24, R22.reuse, R10, UR66 ;  /* 0x0000004216187e2b */ /* 0x040fe4000800000a */
[----:B------:R-:W0:Y:S06]  /*3520*/  F2F.F64.F32 R10, R7 ;  /* 0x00000007000a7310 */ /* 0x000e2c0000201800 */
[----:B------:R-:W-:-:S08]  /*3530*/  DMUL R24, R22, R24 ;  /* 0x0000001816187228 */ /* 0x000fd00000000000 */
[----:B------:R-:W-:Y:S02]  /*3540*/  DFMA R24, R22, R24, R22 ;  /* 0x000000181618722b */ /* 0x000fe40000000016 */
[----:B0-----:R-:W-:-:S08]  /*3550*/  DADD R22, -R10, 1 ;  /* 0x3ff000000a167429 */ /* 0x001fd00000000100 */
[----:B------:R-:W-:Y:S01]  /*3560*/  DFMA R22, -R24, R10, R22 ;  /* 0x0000000a1816722b */ /* 0x000fe20000000116 */
[----:B------:R-:W-:-:S07]  /*3570*/  MOV R10, RZ ;  /* 0x000000ff000a7202 */ /* 0x000fce0000000f00 */
[----:B------:R-:W-:-:S06]  /*3580*/  DADD R22, -R22, 2 ;  /* 0x4000000016167429 */ /* 0x000fcc0000000100 */
[----:B------:R-:W0:Y:S02]  /*3590*/  MUFU.RCP64H R11, R23 ;  /* 0x00000017000b7308 */ /* 0x000e240000001800 */
[----:B0-----:R-:W-:-:S08]  /*35a0*/  DFMA R24, -R22, R10, 1 ;  /* 0x3ff000001618742b */ /* 0x001fd0000000010a */
[----:B------:R-:W-:-:S08]  /*35b0*/  DFMA R24, R24, R24, R24 ;  /* 0x000000181818722b */ /* 0x000fd00000000018 */
[----:B------:R-:W-:Y:S01]  /*35c0*/  DFMA R24, R10, R24, R10 ;  /* 0x000000180a18722b */ /* 0x000fe2000000000a */
[----:B------:R-:W-:Y:S01]  /*35d0*/  IMAD.MOV.U32 R10, RZ, RZ, 0x0 ;  /* 0x00000000ff0a7424 */ /* 0x000fe200078e00ff */
[----:B------:R-:W-:-:S06]  /*35e0*/  MOV R11, 0x40000000 ;  /* 0x40000000000b7802 */ /* 0x000fcc0000000f00 */
[----:B------:R-:W-:-:S10]  /*35f0*/  DFMA R24, R24, -R10, 1 ;  /* 0x3ff000001818742b */ /* 0x000fd4000000080a */
[----:B------:R-:W-:Y:S02]  /*3600*/  FSEL R7, R25, 1.875, !P0 ;  /* 0x3ff0000019077808 */ /* 0x000fe40004000000 */
[----:B------:R-:W-:Y:S02]  /*3610*/  FSEL R14, R24, RZ, !P0 ;  /* 0x000000ff180e7208 */ /* 0x000fe40004000000 */
[----:B------:R-:W-:Y:S01]  /*3620*/  LOP3.LUT R15, R7, 0x80000000, R15, 0xb8, !PT ;  /* 0x80000000070f7812 */ /* 0x000fe200078eb80f */
[----:B------:R-:W-:Y:S06]  /*3630*/  BRA `(.L_x_469) ;  /* 0x00000000008c7947 */ /* 0x000fec0003800000 */
.L_x_468:
[----:B------:R-:W-:Y:S01]  /*3640*/  DMUL R8, R14, R14 ;  /* 0x0000000e0e087228 */ /* 0x000fe20000000000 */
[----:B------:R-:W-:Y:S01]  /*3650*/  IMAD.MOV.U32 R10, RZ, RZ, 0x420afc3d ;  /* 0x420afc3dff0a7424 */ /* 0x000fe200078e00ff */
[----:B------:R-:W-:Y:S01]  /*3660*/  MOV R11, 0x3f14359f ;  /* 0x3f14359f000b7802 */ /* 0x000fe20000000f00 */
[----:B------:R-:W-:Y:S01]  /*3670*/  UMOV UR66, 0xe2f5e964 ;  /* 0xe2f5e96400427882 */ /* 0x000fe20000000000 */
[----:B------:R-:W-:-:S04]  /*3680*/  UMOV UR67, 0x3ef0bc46 ;  /* 0x3ef0bc4600437882 */ /* 0x000fc80000000000 */
[----:B------:R-:W-:Y:S01]  /*3690*/  DFMA R10, R8, -UR66, R10 ;  /* 0x80000042080a7c2b */ /* 0x000fe2000800000a */
[----:B------:R-:W-:Y:S01]  /*36a0*/  UMOV UR66, 0x728c5d84 ;  /* 0x728c5d8400427882 */ /* 0x000fe20000000000 */
[----:B------:R-:W-:-:S06]  /*36b0*/  UMOV UR67, 0x3f2df9f0 ;  /* 0x3f2df9f000437882 */ /* 0x000fcc0000000000 */
[----:B------:R-:W-:Y:S01]  /*36c0*/  DFMA R10, R8, R10, -UR66 ;  /* 0x80000042080a7e2b */ /* 0x000fe2000800000a */
[----:B------:R-:W-:Y:S01]  /*36d0*/  UMOV UR66, 0xcec4f033 ;  /* 0xcec4f03300427882 */ /* 0x000fe20000000000 */
[----:B------:R-:W-:-:S06]  /*36e0*/  UMOV UR67, 0x3f4337d1 ;  /* 0x3f4337d100437882 */ /* 0x000fcc0000000000 */
[----:B------:R-:W-:Y:S01]  /*36f0*/  DFMA R10, R8, R10, UR66 ;  /* 0x00000042080a7e2b */ /* 0x000fe2000800000a */
        /* <DEDUP_REMOVED lines=20> */
[----:B------:R-:W-:-:S08]  /*3840*/  DFMA R10, R8, R10, -UR66 ;  /* 0x80000042080a7e2b */ /* 0x000fd0000800000a */
[----:B------:R-:W-:-:S08]  /*3850*/  DFMA R10, R8, R10, RZ ;  /* 0x0000000a080a722b */ /* 0x000fd000000000ff */
[----:B------:R-:W-:-:S11]  /*3860*/  DFMA R14, R14, R10, R14 ;  /* 0x0000000a0e0e722b */ /* 0x000fd6000000000e */
.L_x_469:
[----:B------:R-:W-:Y:S05]  /*3870*/  BSYNC.RECONVERGENT B1 ;  /* 0x0000000000017941 */ /* 0x000fea0003800200 */
.L_x_467:
[----:B------:R-:W2:Y:S01]  /*3880*/  LDL.64 R8, [R1] ;  /* 0x0000000001087983 */ /* 0x000ea20000100a00 */
[C---:B------:R-:W-:Y:S01]  /*3890*/  LEA R10, P0, R2.reuse, UR64, 0x3 ;  /* 0x00000040020a7c11 */ /* 0x040fe2000f8018ff */
[----:B------:R-:W-:Y:S01]  /*38a0*/  IMAD.U32 R7, RZ, RZ, UR12 ;  /* 0x0000000cff077e24 */ /* 0x000fe2000f8e00ff */
[----:B------:R-:W-:Y:S02]  /*38b0*/  BSSY.RECONVERGENT B1, `(.L_x_470) ;  /* 0x0000032000017945 */ /* 0x000fe40003800200 */
[----:B------:R-:W-:Y:S02]  /*38c0*/  LEA.HI.X R11, R2, UR65, R0, 0x3, P0 ;  /* 0x00000041020b7c11 */ /* 0x000fe400080f1c00 */
[----:B------:R-:W-:-:S04]  /*38d0*/  LOP3.LUT R0, R28, R7, RZ, 0xfc, !PT ;  /* 0x000000071c007212 */ /* 0x000fc800078efcff */
[----:B------:R-:W-:Y:S01]  /*38e0*/  ISETP.NE.U32.AND P0, PT, R0, RZ, PT ;  /* 0x000000ff0000720c */ /* 0x000fe20003f05070 */
[----:B--2---:R-:W-:-:S08]  /*38f0*/  DADD R8, R8, -R14 ;  /* 0x0000000008087229 */ /* 0x004fd0000000080e */
[----:B------:R-:W-:-:S07]  /*3900*/  DFMA R8, R8, R16, R14 ;  /* 0x000000100808722b */ /* 0x000fce000000000e */
[----:B------:R0:W-:Y:S01]  /*3910*/  STG.E.64 desc[UR70][R10.64], R8 ;  /* 0x000000080a007986 */ /* 0x0001e2000c101b46 */
[----:B------:R-:W-:Y:S05]  /*3920*/  @P0 BRA `(.L_x_471) ;  /* 0x0000000000600947 */ /* 0x000fea0003800000 */
[----:B------:R-:W-:-:S04]  /*3930*/  MOV R3, UR13 ;  /* 0x0000000d00037c02 */ /* 0x000fc80008000f00 */
[----:B------:R-:W1:Y:S01]  /*3940*/  I2F.U32.RP R0, R3 ;  /* 0x0000000300007306 */ /* 0x000e620000209000 */
[----:B------:R-:W-:-:S07]  /*3950*/  ISETP.NE.U32.AND P2, PT, R3, RZ, PT ;  /* 0x000000ff0300720c */ /* 0x000fce0003f45070 */
[----:B-1----:R-:W0:Y:S02]  /*3960*/  MUFU.RCP R0, R0 ;  /* 0x0000000000007308 */ /* 0x002e240000001000 */
        /* <DEDUP_REMOVED lines=20> */
.L_x_471:
        /* <DEDUP_REMOVED lines=9> */
[----:B------:R-:W-:Y:S01]  /*3b40*/  MOV R10, R18 ;  /* 0x00000012000a7202 */ /* 0x000fe20000000f00 */
[----:B------:R-:W-:Y:S01]  /*3b50*/  IMAD.MOV.U32 R11, RZ, RZ, R28 ;  /* 0x000000ffff0b7224 */ /* 0x000fe200078e001c */
[----:B------:R-:W-:Y:S01]  /*3b60*/  IADD3.X R2, PT, PT, RZ, ~R9, RZ, P0, !PT ;  /* 0x80000009ff027210 */ /* 0x000fe200007fe4ff */
[----:B------:R-:W-:Y:S02]  /*3b70*/  IMAD.U32 R7, RZ, RZ, UR17 ;  /* 0x00000011ff077e24 */ /* 0x000fe4000f8e00ff */
[----:B------:R-:W-:-:S04]  /*3b80*/  IMAD.WIDE.U32 R10, R23, R3, R10 ;  /* 0x00000003170a7225 */ /* 0x000fc800078e000a */
[----:B------:R-:W-:Y:S02]  /*3b90*/  IMAD R2, R2, R3, RZ ;  /* 0x0000000302027224 */ /* 0x000fe400078e02ff */
[----:B------:R-:W-:Y:S02]  /*3ba0*/  IMAD.MOV.U32 R8, RZ, RZ, R0 ;  /* 0x000000ffff087224 */ /* 0x000fe400078e0000 */
[----:B------:R-:W-:-:S05]  /*3bb0*/  IMAD R23, R23, R7, R2 ;  /* 0x0000000717177224 */ /* 0x000fca00078e0202 */
[----:B------:R-:W-:-:S07]  /*3bc0*/  IADD3 R2, PT, PT, R11, R23, RZ ;  /* 0x000000170b027210 */ /* 0x000fce0007ffe0ff */
.L_x_472:
[----:B------:R-:W-:Y:S05]  /*3bd0*/  BSYNC.RECONVERGENT B1 ;  /* 0x0000000000017941 */ /* 0x000fea0003800200 */
.L_x_470:
        /* <DEDUP_REMOVED lines=18> */
[----:B------:R-:W-:Y:S01]  /*3d00*/  HFMA2 R8, -RZ, RZ, 0, 0 ;  /* 0x00000000ff087431 */ /* 0x000fe200000001ff */
[----:B------:R-:W-:Y:S02]  /*3d10*/  ISETP.NE.U32.AND P2, PT, R3, RZ, PT ;  /* 0x000000ff0300720c */ /* 0x000fe40003f45070 */
[----:B------:R-:W-:-:S04]  /*3d20*/  MOV R4, RZ ;  /* 0x000000ff00047202 */ /* 0x000fc80000000f00 */
        /* <DEDUP_REMOVED lines=19> */
.L_x_474:
[----:B------:R-:W0:Y:S01]  /*3e60*/  LDCU.64 UR66, c[0x0][0xd50] ;  /* 0x0001aa00ff4277ac */ /* 0x000e220008000a00 */
[----:B------:R-:W-:Y:S01]  /*3e70*/  MOV R4, R18 ;  /* 0x0000001200047202 */ /* 0x000fe20000000f00 */
[----:B------:R-:W-:Y:S01]  /*3e80*/  IMAD.MOV.U32 R0, RZ, RZ, R19 ;  /* 0x000000ffff007224 */ /* 0x000fe200078e0013 */
[----:B------:R-:W-:Y:S01]  /*3e90*/  MOV R7, 0x3ed0 ;  /* 0x00003ed000077802 */ /* 0x000fe20000000f00 */
[----:B0-----:R-:W-:Y:S01]  /*3ea0*/  IMAD.U32 R3, RZ, RZ, UR66 ;  /* 0x00000042ff037e24 */ /* 0x001fe2000f8e00ff */
[----:B------:R-:W-:-:S07]  /*3eb0*/  MOV R2, UR67 ;  /* 0x0000004300027c02 */ /* 0x000fce0008000f00 */
[----:B------:R-:W-:Y:S05]  /*3ec0*/  CALL.REL.NOINC `($__internal_15_$__cuda_sm20_div_s64) ;  /* 0x0000000c00d87944 */ /* 0x000fea0003c00000 */
[----:B------:R-:W-:Y:S01]  /*3ed0*/  IADD3 R2, P0, PT, RZ, -R0, RZ ;  /* 0x80000000ff027210 */ /* 0x000fe20007f1e0ff */
[----:B------:R-:W-:Y:S01]  /*3ee0*/  IMAD.MOV.U32 R8, RZ, RZ, R0 ;  /* 0x000000ffff087224 */ /* 0x000fe200078e0000 */
        /* <DEDUP_REMOVED lines=8> */
.L_x_475:
[----:B------:R-:W-:Y:S05]  /*3f70*/  BSYNC.RECONVERGENT B1 ;  /* 0x0000000000017941 */ /* 0x000fea0003800200 */
.L_x_473:
        /* <DEDUP_REMOVED lines=40> */
.L_x_477:
        /* <DEDUP_REMOVED lines=17> */
.L_x_478:
[----:B------:R-:W-:Y:S05]  /*4310*/  BSYNC.RECONVERGENT B1 ;  /* 0x0000000000017941 */ /* 0x000fea0003800200 */
.L_x_476:
        /* <DEDUP_REMOVED lines=40> */
.L_x_480:
        /* <DEDUP_REMOVED lines=17> */
.L_x_481:
[----:B------:R-:W-:Y:S05]  /*46b0*/  BSYNC.RECONVERGENT B1 ;  /* 0x0000000000017941 */ /* 0x000fea0003800200 */
.L_x_479:
[----:B------:R-:W2:Y:S01]  /*46c0*/  LDL.LU.64 R16, [R1] ;  /* 0x0000000001107983 */ /* 0x000ea20000300a00 */
        /* <DEDUP_REMOVED lines=18> */
[----:B------:R-:W-:Y:S01]  /*47f0*/  HFMA2 R8, -RZ, RZ, 0, 0 ;  /* 0x00000000ff087431 */ /* 0x000fe200000001ff */
[----:B------:R-:W-:-:S06]  /*4800*/  ISETP.NE.U32.AND P2, PT, R3, RZ, PT ;  /* 0x000000ff0300720c */ /* 0x000fcc0003f45070 */
[----:B-1----:R-:W1:Y:S02]  /*4810*/  MUFU.RCP R2, R2 ;  /* 0x0000000200027308 */ /* 0x002e640000001000 */
[----:B-1----:R-:W-:Y:S02]  /*4820*/  IADD3 R9, PT, PT, R2, 0xffffffe, RZ ;  /* 0x0ffffffe02097810 */ /* 0x002fe40007ffe0ff */
[----:B------:R-:W-:-:S04]  /*4830*/  MOV R2, RZ ;  /* 0x000000ff00027202 */ /* 0x000fc80000000f00 */
[----:B------:R-:W1:Y:S02]  /*4840*/  F2I.FTZ.U32.TRUNC.NTZ R9, R9 ;  /* 0x0000000900097305 */ /* 0x000e64000021f000 */
[----:B-1----:R-:W-:-:S04]  /*4850*/  IMAD.MOV R0, RZ, RZ, -R9 ;  /* 0x000000ffff007224 */ /* 0x002fc800078e0a09 */
        /* <DEDUP_REMOVED lines=15> */
.L_x_483:
[----:B------:R-:W1:Y:S01]  /*4950*/  LDCU.64 UR66, c[0x0][0xd50] ;  /* 0x0001aa00ff4277ac */ /* 0x000e620008000a00 */
[----:B------:R-:W-:Y:S01]  /*4960*/  MOV R4, R12 ;  /* 0x0000000c00047202 */ /* 0x000fe20000000f00 */
[----:B------:R-:W-:Y:S01]  /*4970*/  IMAD.MOV.U32 R0, RZ, RZ, R13 ;  /* 0x000000ffff007224 */ /* 0x000fe200078e000d */
[----:B------:R-:W-:Y:S01]  /*4980*/  MOV R7, 0x49c0 ;  /* 0x000049c000077802 */ /* 0x000fe20000000f00 */
[----:B-1----:R-:W-:Y:S01]  /*4990*/  IMAD.U32 R3, RZ, RZ, UR66 ;  /* 0x00000042ff037e24 */ /* 0x002fe2000f8e00ff */
[----:B------:R-:W-:-:S07]  /*49a0*/  MOV R2, UR67 ;  /* 0x0000004300027c02 */ /* 0x000fce0008000f00 */
[----:B0-----:R-:W-:Y:S05]  /*49b0*/  CALL.REL.NOINC `($__internal_15_$__cuda_sm20_div_s64) ;  /* 0x00000004001c7944 */ /* 0x001fea0003c00000 */
[-C--:B------:R-:W-:Y:S02]  /*49c0*/  IADD3 R3, P0, PT, RZ, -R0.reuse, RZ ;  /* 0x80000000ff037210 */ /* 0x080fe40007f1e0ff */
[----:B------:R-:W-:Y:S02]  /*49d0*/  MOV R8, R0 ;  /* 0x0000000000087202 */ /* 0x000fe40000000f00 */
[----:B------:R-:W-:Y:S01]  /*49e0*/  IADD3.X R2, PT, PT, RZ, ~R9, RZ, P0, !PT ;  /* 0x80000009ff027210 */ /* 0x000fe200007fe4ff */
[----:B------:R-:W-:-:S04]  /*49f0*/  IMAD.WIDE.U32 R12, R3, UR16, R12 ;  /* 0x00000010030c7c25 */ /* 0x000fc8000f8e000c */
[----:B------:R-:W-:-:S04]  /*4a00*/  IMAD R2, R2, UR16, RZ ;  /* 0x0000001002027c24 */ /* 0x000fc8000f8e02ff */
[----:B------:R-:W-:-:S04]  /*4a10*/  IMAD R3, R3, UR17, R2 ;  /* 0x0000001103037c24 */ /* 0x000fc8000f8e0202 */
[----:B------:R-:W-:-:S07]  /*4a20*/  IMAD.IADD R2, R3, 0x1, R13 ;  /* 0x0000000103027824 */ /* 0x000fce00078e020d */
.L_x_484:
[----:B------:R-:W-:Y:S05]  /*4a30*/  BSYNC.RECONVERGENT B1 ;  /* 0x0000000000017941 */ /* 0x000fea0003800200 */
.L_x_482:
[----:B------:R-:W1:Y:S01]  /*4a40*/  LDCU UR66, c[0x0][0x370] ;  /* 0x00006e00ff4277ac */ /* 0x000e620008000800 */
[----:B------:R-:W1:Y:S01]  /*4a50*/  LDC R0, c[0x0][0x360] ;  /* 0x0000d800ff007b82 */ /* 0x000e620000000800 */
        /* <DEDUP_REMOVED lines=9> */
[----:B-1----:R-:W-:-:S03]  /*4af0*/  IMAD R7, R0, UR66, RZ ;  /* 0x0000004200077c24 */ /* 0x002fc6000f8e02ff */
[----:B------:R-:W-:Y:S02]  /*4b00*/  LEA.HI.X R3, R8, UR19, R3, 0x3, P0 ;  /* 0x0000001308037c11 */ /* 0x000fe400080f1c03 */
[----:B------:R-:W-:-:S03]  /*4b10*/  IADD3 R6, P0, PT, R7, R6, RZ ;  /* 0x0000000607067210 */ /* 0x000fc60007f1e0ff */
[----:B------:R1:W-:Y:S02]  /*4b20*/  STG.E.64 desc[UR70][R2.64], R20 ;  /* 0x0000001402007986 */ /* 0x0003e4000c101b46 */
[----:B------:R-:W-:Y:S01]  /*4b30*/  IMAD.X R5, RZ, RZ, R5, P0 ;  /* 0x000000ffff057224 */ /* 0x000fe200000e0605 */
[----:B------:R-:W-:-:S04]  /*4b40*/  ISETP.GE.U32.AND P0, PT, R6, UR48, PT ;  /* 0x0000003006007c0c */ /* 0x000fc8000bf06070 */
[----:B------:R-:W-:-:S13]  /*4b50*/  ISETP.GE.AND.EX P0, PT, R5, UR49, PT, P0 ;  /* 0x0000003105007c0c */ /* 0x000fda000bf06300 */
[----:B-1----:R-:W-:Y:S05]  /*4b60*/  @!P0 BRA `(.L_x_485) ;  /* 0xffffffb400dc8947 */ /* 0x002fea000383ffff */
[----:B------:R-:W-:Y:S05]  /*4b70*/  BSYNC.RECONVERGENT B0 ;  /* 0x0000000000007941 */ /* 0x000fea0003800200 */
.L_x_430:
[----:B------:R-:W-:Y:S05]  /*4b80*/  EXIT ;  /* 0x000000000000794d */ /* 0x000fea0003800000 */
        .weak           $__internal_14_$__cuda_sm20_dblrcp_rn_slowpath_v3
        .type           $__internal_14_$__cuda_sm20_dblrcp_rn_slowpath_v3,@function
        .size           $__internal_14_$__cuda_sm20_dblrcp_rn_slowpath_v3,($__internal_15_$__cuda_sm20_div_s64 - $__internal_14_$__cuda_sm20_dblrcp_rn_slowpath_v3)
$__internal_14_$__cuda_sm20_dblrcp_rn_slowpath_v3:
[----:B------:R-:W-:Y:S01]  /*4b90*/  MOV R21, R7 ;  /* 0x0000000700157202 */ /* 0x000fe20000000f00 */
[----:B------:R-:W-:Y:S05]  /*4ba0*/  BSSY.RECONVERGENT B2, `(.L_x_486) ;  /* 0x0000023000027945 */ /* 0x000fea0003800200 */
[----:B------:R-:W-:-:S14]  /*4bb0*/  DSETP.GTU.AND P0, PT, |R20|, +INF , PT ;  /* 0x7ff000001400742a */ /* 0x000fdc0003f0c200 */
[----:B------:R-:W-:Y:S05]  /*4bc0*/  @P0 BRA `(.L_x_487) ;  /* 0x0000000000780947 */ /* 0x000fea0003800000 */
[----:B------:R-:W-:-:S05]  /*4bd0*/  LOP3.LUT R7, R7, 0x7fffffff, RZ, 0xc0, !PT ;  /* 0x7fffffff07077812 */ /* 0x000fca00078ec0ff */
[----:B------:R-:W-:-:S05]  /*4be0*/  VIADD R22, R7, 0xffffffff ;  /* 0xffffffff07167836 */ /* 0x000fca0000000000 */
[----:B------:R-:W-:-:S13]  /*4bf0*/  ISETP.GE.U32.AND P0, PT, R22, 0x7fefffff, PT ;  /* 0x7fefffff1600780c */ /* 0x000fda0003f06070 */
[----:B------:R-:W-:Y:S02]  /*4c00*/  @P0 LOP3.LUT R23, R21, 0x7ff00000, RZ, 0x3c, !PT ;  /* 0x7ff0000015170812 */ /* 0x000fe400078e3cff */
[----:B------:R-:W-:Y:S01]  /*4c10*/  @P0 MOV R22, RZ ;  /* 0x000000ff00160202 */ /* 0x000fe20000000f00 */
[----:B------:R-:W-:Y:S06]  /*4c20*/  @P0 BRA `(.L_x_488) ;  /* 0x0000000000680947 */ /* 0x000fec0003800000 */
[----:B------:R-:W-:-:S13]  /*4c30*/  ISETP.GE.U32.AND P0, PT, R7, 0x1000001, PT ;  /* 0x010000010700780c */ /* 0x000fda0003f06070 */
[----:B------:R-:W-:Y:S05]  /*4c40*/  @!P0 BRA `(.L_x_489) ;  /* 0x0000000000348947 */ /* 0x000fea0003800000 */
[----:B------:R-:W-:Y:S01]  /*4c50*/  VIADD R23, R21, 0xc0200000 ;  /* 0xc020000015177836 */ /* 0x000fe20000000000 */
[----:B------:R-:W-:-:S03]  /*4c60*/  MOV R22, R20 ;  /* 0x0000001400167202 */ /* 0x000fc60000000f00 */
[----:B------:R-:W0:Y:S03]  /*4c70*/  MUFU.RCP64H R25, R23 ;  /* 0x0000001700197308 */ /* 0x000e260000001800 */
[----:B0-----:R-:W-:-:S08]  /*4c80*/  DFMA R26, -R22, R24, 1 ;  /* 0x3ff00000161a742b */ /* 0x001fd00000000118 */
[----:B------:R-:W-:-:S08]  /*4c90*/  DFMA R26, R26, R26, R26 ;  /* 0x0000001a1a1a722b */ /* 0x000fd0000000001a */
[----:B------:R-:W-:-:S08]  /*4ca0*/  DFMA R26, R24, R26, R24 ;  /* 0x0000001a181a722b */ /* 0x000fd00000000018 */
[----:B------:R-:W-:-:S08]  /*4cb0*/  DFMA R22, -R22, R26, 1 ;  /* 0x3ff000001616742b */ /* 0x000fd0000000011a */
[----:B------:R-:W-:-:S08]  /*4cc0*/  DFMA R22, R26, R22, R26 ;  /* 0x000000161a16722b */ /* 0x000fd0000000001a */
[----:B------:R-:W-:-:S08]  /*4cd0*/  DMUL R22, R22, 2.2250738585072013831e-308 ;  /* 0x0010000016167828 */ /* 0x000fd00000000000 */
[----:B------:R-:W-:-:S08]  /*4ce0*/  DFMA R20, -R20, R22, 1 ;  /* 0x3ff000001414742b */ /* 0x000fd00000000116 */
[----:B------:R-:W-:-:S08]  /*4cf0*/  DFMA R20, R20, R20, R20 ;  /* 0x000000141414722b */ /* 0x000fd00000000014 */
[----:B------:R-:W-:Y:S01]  /*4d00*/  DFMA R22, R22, R20, R22 ;  /* 0x000000141616722b */ /* 0x000fe20000000016 */
[----:B------:R-:W-:Y:S10]  /*4d10*/  BRA `(.L_x_488) ;  /* 0x00000000002c7947 */ /* 0x000ff40003800000 */
.L_x_489:
[----:B------:R-:W-:-:S06]  /*4d20*/  DMUL R20, R20, 8.11296384146066816958e+31 ;  /* 0x4690000014147828 */ /* 0x000fcc0000000000 */
[----:B------:R-:W0:Y:S02]  /*4d30*/  MUFU.RCP64H R25, R21 ;  /* 0x0000001500197308 */ /* 0x000e240000001800 */
[----:B0-----:R-:W-:-:S08]  /*4d40*/  DFMA R22, -R20, R24, 1 ;  /* 0x3ff000001416742b */ /* 0x001fd00000000118 */
[----:B------:R-:W-:-:S08]  /*4d50*/  DFMA R22, R22, R22, R22 ;  /* 0x000000161616722b */ /* 0x000fd00000000016 */
[----:B------:R-:W-:-:S08]  /*4d60*/  DFMA R22, R24, R22, R24 ;  /* 0x000000161816722b */ /* 0x000fd00000000018 */
[----:B------:R-:W-:-:S08]  /*4d70*/  DFMA R20, -R20, R22, 1 ;  /* 0x3ff000001414742b */ /* 0x000fd00000000116 */
[----:B------:R-:W-:-:S08]  /*4d80*/  DFMA R20, R22, R20, R22 ;  /* 0x000000141614722b */ /* 0x000fd00000000016 */
[----:B------:R-:W-:Y:S01]  /*4d90*/  DMUL R22, R20, 8.11296384146066816958e+31 ;  /* 0x4690000014167828 */ /* 0x000fe20000000000 */
[----:B------:R-:W-:Y:S10]  /*4da0*/  BRA `(.L_x_488) ;  /* 0x0000000000087947 */ /* 0x000ff40003800000 */
.L_x_487:
[----:B------:R-:W-:Y:S01]  /*4db0*/  LOP3.LUT R23, R21, 0x80000, RZ, 0xfc, !PT ;  /* 0x0008000015177812 */ /* 0x000fe200078efcff */
[----:B------:R-:W-:-:S07]  /*4dc0*/  IMAD.MOV.U32 R22, RZ, RZ, R20 ;  /* 0x000000ffff167224 */ /* 0x000fce00078e0014 */
.L_x_488:
[----:B------:R-:W-:Y:S05]  /*4dd0*/  BSYNC.RECONVERGENT B2 ;  /* 0x0000000000027941 */ /* 0x000fea0003800200 */
.L_x_486:
[----:B------:R-:W-:Y:S01]  /*4de0*/  MOV R20, R4 ;  /* 0x0000000400147202 */ /* 0x000fe20000000f00 */
[----:B------:R-:W-:Y:S01]  /*4df0*/  IMAD.MOV.U32 R21, RZ, RZ, 0x0 ;  /* 0x00000000ff157424 */ /* 0x000fe200078e00ff */
[----:B------:R-:W-:Y:S01]  /*4e00*/  MOV R7, R22 ;  /* 0x0000001600077202 */ /* 0x000fe20000000f00 */
[----:B------:R-:W-:Y:S02]  /*4e10*/  IMAD.MOV.U32 R22, RZ, RZ, R23 ;  /* 0x000000ffff167224 */ /* 0x000fe400078e0017 */
[----:B------:R-:W-:Y:S05]  /*4e20*/  RET.REL.NODEC R20 `(_ZN2at6native38_GLOBAL__N__9a469cfd_6_RNN_cu_eca79a6d6kernel16gru_cell_forwardIddlLi2EEEvNS_4cuda6detail10TensorInfoIT_T1_EES9_S9_S9_S9_S9_S9_S8_S8_) ;  /* 0xffffffb014747950 */ /* 0x000fea0003c3ffff */
        .weak           $__internal_15_$__cuda_sm20_div_s64
        .type           $__internal_15_$__cuda_sm20_div_s64,@function
        .size           $__internal_15_$__cuda_sm20_div_s64,(.L_x_1364 - $__internal_15_$__cuda_sm20_div_s64)
$__internal_15_$__cuda_sm20_div_s64:
        /* <DEDUP_REMOVED lines=8> */
[----:B0-----:R-:W-:-:S06]  /*4eb0*/  VIADD R10, R10, 0x1ffffffe ;  /* 0x1ffffffe0a0a7836 */ /* 0x001fcc0000000000 */
        /* <DEDUP_REMOVED lines=19> */
[----:B------:R-:W-:-:S04]  /*4ff0*/  IMAD.HI.U32 R10, R11, R25, RZ ;  /* 0x000000190b0a7227 */ /* 0x000fc800078e00ff */
[----:B------:R-:W-:-:S04]  /*5000*/  IMAD.X R24, RZ, RZ, ~R24, P0 ;  /* 0x000000ffff187224 */ /* 0x000fc800000e0e18 */
[----:B------:R-:W-:-:S04]  /*5010*/  IMAD.WIDE.U32 R10, P1, R11, R24, R10 ;  /* 0x000000180b0a7225 */ /* 0x000fc8000782000a */
[----:B------:R-:W-:Y:S01]  /*5020*/  IMAD.HI.U32 R11, P0, R23, R25, R10 ;  /* 0x00000019170b7227 */ /* 0x000fe2000780000a */
[----:B------:R-:W-:-:S03]  /*5030*/  IADD3 R25, P3, PT, RZ, -R4, RZ ;  /* 0x80000004ff197210 */ /* 0x000fc60007f7e0ff */
[----:B------:R-:W-:Y:S01]  /*5040*/  IMAD.HI.U32 R10, R23, R24, RZ ;  /* 0x00000018170a7227 */ /* 0x000fe200078e00ff */
[----:B------:R-:W-:-:S03]  /*5050*/  SEL R25, R25, R4, !P2 ;  /* 0x0000000419197207 */ /* 0x000fc60005000000 */
[----:B------:R-:W-:Y:S01]  /*5060*/  IMAD R24, R23, R24, RZ ;  /* 0x0000001817187224 */ /* 0x000fe200078e02ff */
[----:B------:R-:W-:Y:S01]  /*5070*/  IADD3.X R26, PT, PT, R10, R23, RZ, P1, !PT ;  /* 0x000000170a1a7210 */ /* 0x000fe20000ffe4ff */
[----:B------:R-:W-:-:S03]  /*5080*/  IMAD.X R23, RZ, RZ, ~R0, P3 ;  /* 0x000000ffff177224 */ /* 0x000fc600018e0e00 */
[----:B------:R-:W-:Y:S01]  /*5090*/  IADD3 R24, P1, PT, R24, R11, RZ ;  /* 0x0000000b18187210 */ /* 0x000fe20007f3e0ff */
[----:B------:R-:W-:Y:S01]  /*50a0*/  HFMA2 R11, -RZ, RZ, 0, 0 ;  /* 0x00000000ff0b7431 */ /* 0x000fe200000001ff */
        /* <DEDUP_REMOVED lines=10> */
[----:B------:R-:W-:Y:S01]  /*5150*/  IADD3 R10, P2, PT, -R10, R25, RZ ;  /* 0x000000190a0a7210 */ /* 0x000fe20007f5e1ff */
[----:B------:R-:W-:-:S03]  /*5160*/  IMAD.X R11, RZ, RZ, R24, P0 ;  /* 0x000000ffff0b7224 */ /* 0x000fc600000e0618 */
[----:B------:R-:W-:Y:S02]  /*5170*/  ISETP.GE.U32.AND P0, PT, R10, R8, PT ;  /* 0x000000080a00720c */ /* 0x000fe40003f06070 */
[----:B------:R-:W-:-:S05]  /*5180*/  IADD3.X R11, PT, PT, RZ, R11, RZ, P1, !PT ;  /* 0x0000000bff0b7210 */ /* 0x000fca0000ffe4ff */
[----:B------:R-:W-:-:S04]  /*5190*/  IMAD R24, R11, R8, R26 ;  /* 0x000000080b187224 */ /* 0x000fc800078e021a */
[----:B------:R-:W-:Y:S01]  /*51a0*/  IMAD.X R23, R23, 0x1, ~R24, P2 ;  /* 0x0000000117177824 */ /* 0x000fe200010e0e18 */
[----:B------:R-:W-:-:S04]  /*51b0*/  IADD3 R24, P2, PT, R10, -R8, RZ ;  /* 0x800000080a187210 */ /* 0x000fc80007f5e0ff */
[----:B------:R-:W-:-:S04]  /*51c0*/  ISETP.GE.U32.AND.EX P0, PT, R23, R9, PT, P0 ;  /* 0x000000091700720c */ /* 0x000fc80003f06100 */
[----:B------:R-:W-:-:S04]  /*51d0*/  SEL R10, R24, R10, P0 ;  /* 0x0000000a180a7207 */ /* 0x000fc80000000000 */
[----:B------:R-:W-:Y:S02]  /*51e0*/  ISETP.GE.U32.AND P1, PT, R10, R8, PT ;  /* 0x000000080a00720c */ /* 0x000fe40003f26070 */
[----:B------:R-:W-:-:S04]  /*51f0*/  IADD3.X R8, PT, PT, R23, ~R9, RZ, P2, !PT ;  /* 0x8000000917087210 */ /* 0x000fc800017fe4ff */
[----:B------:R-:W-:Y:S02]  /*5200*/  SEL R23, R8, R23, P0 ;  /* 0x0000001708177207 */ /* 0x000fe40000000000 */
[----:B------:R-:W-:Y:S02]  /*5210*/  IADD3 R8, P2, PT, R4, 0x1, RZ ;  /* 0x0000000104087810 */ /* 0x000fe40007f5e0ff */
[----:B------:R-:W-:Y:S02]  /*5220*/  ISETP.GE.U32.AND.EX P1, PT, R23, R9, PT, P1 ;  /* 0x000000091700720c */ /* 0x000fe40003f26110 */
[----:B------:R-:W-:Y:S01]  /*5230*/  SEL R4, R8, R4, P0 ;  /* 0x0000000408047207 */ /* 0x000fe20000000000 */
[----:B------:R-:W-:-:S03]  /*5240*/  IMAD.X R8, RZ, RZ, R11, P2 ;  /* 0x000000ffff087224 */ /* 0x000fc600010e060b */
[----:B------:R-:W-:Y:S02]  /*5250*/  IADD3 R9, P2, PT, R4, 0x1, RZ ;  /* 0x0000000104097810 */ /* 0x000fe40007f5e0ff */
[----:B------:R-:W-:Y:S02]  /*5260*/  SEL R11, R8, R11, P0 ;  /* 0x0000000b080b7207 */ /* 0x000fe40000000000 */
[----:B------:R-:W-:Y:S02]  /*5270*/  SEL R4, R9, R4, P1 ;  /* 0x0000000409047207 */ /* 0x000fe40000800000 */
[-C--:B------:R-:W-:Y:S02]  /*5280*/  IADD3.X R8, PT, PT, RZ, R11.reuse, RZ, P2, !PT ;  /* 0x0000000bff087210 */ /* 0x080fe400017fe4ff */
[----:B------:R-:W-:Y:S02]  /*5290*/  LOP3.LUT R9, R2, R0, RZ, 0x3c, !PT ;  /* 0x0000000002097212 */ /* 0x000fe400078e3cff */
[----:B------:R-:W-:-:S02]  /*52a0*/  SEL R0, R8, R11, P1 ;  /* 0x0000000b08007207 */ /* 0x000fc40000800000 */
[-C--:B------:R-:W-:Y:S02]  /*52b0*/  IADD3 R8, P2, PT, RZ, -R4.reuse, RZ ;  /* 0x80000004ff087210 */ /* 0x080fe40007f5e0ff */
[----:B------:R-:W-:Y:S01]  /*52c0*/  ISETP.NE.U32.AND P0, PT, R3, RZ, PT ;  /* 0x000000ff0300720c */ /* 0x000fe20003f05070 */
[----:B------:R-:W-:Y:S01]  /*52d0*/  IMAD.MOV.U32 R3, RZ, RZ, 0x0 ;  /* 0x00000000ff037424 */ /* 0x000fe200078e00ff */
[----:B------:R-:W-:Y:S01]  /*52e0*/  ISETP.GE.AND P1, PT, R9, RZ, PT ;  /* 0x000000ff0900720c */ /* 0x000fe20003f26270 */
[----:B------:R-:W-:Y:S01]  /*52f0*/  IMAD.X R9, RZ, RZ, ~R0, P2 ;  /* 0x000000ffff097224 */ /* 0x000fe200010e0e00 */
[----:B------:R-:W-:Y:S02]  /*5300*/  ISETP.NE.AND.EX P0, PT, R2, RZ, PT, P0 ;  /* 0x000000ff0200720c */ /* 0x000fe40003f05300 */
[----:B------:R-:W-:Y:S02]  /*5310*/  MOV R2, R7 ;  /* 0x0000000700027202 */ /* 0x000fe40000000f00 */
[----:B------:R-:W-:-:S02]  /*5320*/  SEL R4, R8, R4, !P1 ;  /* 0x0000000408047207 */ /* 0x000fc40004800000 */
[----:B------:R-:W-:Y:S02]  /*5330*/  SEL R9, R9, R0, !P1 ;  /* 0x0000000009097207 */ /* 0x000fe40004800000 */
[----:B------:R-:W-:Y:S02]  /*5340*/  SEL R0, R4, 0xffffffff, P0 ;  /* 0xffffffff04007807 */ /* 0x000fe40000000000 */
[----:B------:R-:W-:Y:S01]  /*5350*/  SEL R9, R9, 0xffffffff, P0 ;  /* 0xffffffff09097807 */ /* 0x000fe20000000000 */
[----:B------:R-:W-:Y:S06]  /*5360*/  RET.REL.NODEC R2 `(_ZN2at6native38_GLOBAL__N__9a469cfd_6_RNN_cu_eca79a6d6kernel16gru_cell_forwardIddlLi2EEEvNS_4cuda6detail10TensorInfoIT_T1_EES9_S9_S9_S9_S9_S9_S8_S8_) ;  /* 0xffffffac02247950 */ /* 0x000fec0003c3ffff */
.L_x_490:
        /* <DEDUP_REMOVED lines=9> */
.L_x_1364:


//--------------------- .text._ZN2at6native38_GLOBAL__N__9a469cfd_6_RNN_cu_eca79a6d6kernel16gru_cell_forwardIddlLi1EEEvNS_4cuda6detail10TensorInfoIT_T1_EES9_S9_S9_S9_S9_S9_S8_S8_ --------------------------
	.section	.text._ZN2at6native38_GLOBAL__N__9a469cfd_6_RNN_cu_eca79a6d6kernel16gru_cell_forwardIddlLi1EEEvNS_4cuda6detail10TensorInfoIT_T1_EES9_S9_S9_S9_S9_S9_S8_S8_,"ax",@progbits
	.align	128
.text._ZN2at6native38_GLOBAL__N__9a469cfd_6_RNN_cu_eca79a6d6kernel16gru_cell_forwardIddlLi1EEEvNS_4cuda6detail10TensorInfoIT_T1_EES9_S9_S9_S9_S9_S9_S8_S8_:
        .type           _ZN2at6native38_GLOBAL__N__9a469cfd_6_RNN_cu_eca79a6d6kernel16gru_cell_forwardIddlLi1EEEvNS_4cuda6detail10TensorInfoIT_T1_EES9_S9_S9_S9_S9_S9_S8_S8_,@function
        .size           _ZN2at6native38_GLOBAL__N__9a469cfd_6_RNN_cu_eca79a6d6kernel16gru_cell_forwardIddlLi1EEEvNS_4cuda6detail10TensorInfoIT_T1_EES9_S9_S9_S9_S9_S9_S8_S8_,(.L_x_1367 - _ZN2at6native38_GLOBAL__N__9a469cfd_6_RNN_cu_eca79a6d6kernel16gru_cell_forwardIddlLi1EEEvNS_4cuda6detail10TensorInfoIT_T1_EES9_S9_S9_S9_S9_S9_S8_S8_)
        .other          _ZN2at6native38_GLOBAL__N__9a469cfd_6_RNN_cu_eca79a6d6kernel16gru_cell_forwardIddlLi1EEEvNS_4cuda6detail10TensorInfoIT_T1_EES9_S9_S9_S9_S9_S9_S8_S8_,@"STO_CUDA_ENTRY STV_DEFAULT"
_ZN2at6native38_GLOBAL__N__9a469cfd_6_RNN_cu_eca79a6d6kernel16gru_cell_forwardIddlLi1EEEvNS_4cuda6detail10TensorInfoIT_T1_EES9_S9_S9_S9_S9_S9_S8_S8_:
        /* <DEDUP_REMOVED lines=16> */
[----:B------:R-:W4:Y:S01]  /*0100*/  LDCU.64 UR6, c[0x0][0x358] ;  /* 0x00006b00ff0677ac */ /* 0x000f220008000a00 */
[C---:B0-----:R-:W-:Y:S02]  /*0110*/  IMAD R7, R27.reuse, UR4, RZ ;  /* 0x000000041b077c24 */ /* 0x041fe4000f8e02ff */
[C---:B------:R-:W-:Y:S01]  /*0120*/  IMAD.WIDE.U32 R2, R0.reuse, UR4, RZ ;  /* 0x0000000400027c25 */ /* 0x040fe2000f8e00ff */
[----:B------:R-:W0:Y:S03]  /*0130*/  LDCU UR34, c[0x0][0xee4] ;  /* 0x0001dc80ff2277ac */ /* 0x000e260008000800 */
[----:B-1----:R-:W-:Y:S01]  /*0140*/  IMAD R9, R27, UR38, RZ ;  /* 0x000000261b097c24 */ /* 0x002fe2000f8e02ff */
[----:B------:R-:W1:Y:S01]  /*0150*/  LDCU UR35, c[0x0][0xee0] ;  /* 0x0001dc00ff2377ac */ /* 0x000e620008000800 */
[----:B------:R-:W-:Y:S01]  /*0160*/  IMAD.WIDE.U32 R4, R0, UR38, RZ ;  /* 0x0000002600047c25 */ /* 0x000fe2000f8e00ff */
[----:B--2---:R-:W-:Y:S01]  /*0170*/  LEA R8, P0, R2, UR36, 0x3 ;  /* 0x0000002402087c11 */ /* 0x004fe2000f8018ff */
[----:B------:R-:W2:Y:S02]  /*0180*/  LDCU.64 UR12, c[0x0][0xee0] ;  /* 0x0001dc00ff0c77ac */ /* 0x000ea40008000a00 */
[----:B------:R-:W-:Y:S01]  /*0190*/  IMAD R7, R0, UR5, R7 ;  /* 0x0000000500077c24 */ /* 0x000fe2000f8e0207 */
[----:B---3--:R-:W-:Y:S01]  /*01a0*/  LEA R6, P1, R4, UR40, 0x3 ;  /* 0x0000002804067c11 */ /* 0x008fe2000f8218ff */
[----:B------:R-:W-:Y:S01]  /*01b0*/  IMAD R9, R0, UR39, R9 ;  /* 0x0000002700097c24 */ /* 0x000fe2000f8e0209 */
[----:B------:R-:W-:Y:S01]  /*01c0*/  STL [R1+0x24], R8 ;  /* 0x0000240801007387 */ /* 0x000fe20000100800 */
[----:B------:R-:W3:Y:S01]  /*01d0*/  LDCU.64 UR14, c[0x0][0x6c0] ;  /* 0x0000d800ff0e77ac */ /* 0x000ee20008000a00 */
[----:B------:R-:W-:Y:S01]  /*01e0*/  IADD3 R7, PT, PT, R3, R7, RZ ;  /* 0x0000000703077210 */ /* 0x000fe20007ffe0ff */
[----:B------:R-:W-:Y:S01]  /*01f0*/  IMAD.IADD R3, R5, 0x1, R9 ;  /* 0x0000000105037824 */ /* 0x000fe200078e0209 */
[----:B------:R5:W-:Y:S01]  /*0200*/  STL [R1+0x1c], R6 ;  /* 0x00001c0601007387 */ /* 0x000be20000100800 */
[----:B------:R-:W0:Y:S01]  /*0210*/  LDCU.64 UR16, c[0x0][0x450] ;  /* 0x00008a00ff1077ac */ /* 0x000e220008000a00 */
[----:B------:R-:W0:Y:S01]  /*0220*/  LDCU.64 UR18, c[0x0][0x380] ;  /* 0x00007000ff1277ac */ /* 0x000e220008000a00 */
[----:B------:R-:W0:Y:S01]  /*0230*/  LDCU.64 UR20, c[0x0][0x5f0] ;  /* 0x0000be00ff1477ac */ /* 0x000e220008000a00 */
[----:B-----5:R-:W-:-:S02]  /*0240*/  LEA.HI.X R6, R2, UR37, R7, 0x3, P0 ;  /* 0x0000002502067c11 */ /* 0x020fc400080f1c07 */
[----:B------:R-:W-:Y:S01]  /*0250*/  LEA.HI.X R2, R4, UR41, R3, 0x3, P1 ;  /* 0x0000002904027c11 */ /* 0x000fe200088f1c03 */
[----:B------:R-:W0:Y:S04]  /*0260*/  LDCU.64 UR22, c[0x0][0x520] ;  /* 0x0000a400ff1677ac */ /* 0x000e280008000a00 */
[----:B------:R0:W-:Y:S01]  /*0270*/  STL [R1+0x18], R2 ;  /* 0x0000180201007387 */ /* 0x0001e20000100800 */
[----:B------:R-:W0:Y:S03]  /*0280*/  LDCU.64 UR24, c[0x0][0x790] ;  /* 0x0000f200ff1877ac */ /* 0x000e260008000a00 */
[----:B------:R0:W-:Y:S01]  /*0290*/  STL [R1+0x20], R6 ;  /* 0x0000200601007387 */ /* 0x0001e20000100800 */
[----:B------:R-:W0:Y:S01]  /*02a0*/  LDCU.64 UR26, c[0x0][0x930] ;  /* 0x00012600ff1a77ac */ /* 0x000e220008000a00 */
[----:B------:R-:W0:Y:S01]  /*02b0*/  LDCU.64 UR28, c[0x0][0x860] ;  /* 0x00010c00ff1c77ac */ /* 0x000e220008000a00 */
[----:B------:R-:W0:Y:S01]  /*02c0*/  LDCU.64 UR30, c[0x0][0xe10] ;  /* 0x0001c200ff1e77ac */ /* 0x000e220008000a00 */
[----:B------:R-:W0:Y:S01]  /*02d0*/  LDCU.64 UR32, c[0x0][0xd40] ;  /* 0x0001a800ff2077ac */ /* 0x000e220008000a00 */
[----:B-1234-:R-:W0:Y:S02]  /*02e0*/  LDCU.128 UR8, c[0x0][0xee0] ;  /* 0x0001dc00ff0877ac */ /* 0x01ee240008000c00 */
.L_x_507:
[----:B0-2---:R-:W-:Y:S01]  /*02f0*/  IMAD.U32 R2, RZ, RZ, UR34 ;  /* 0x00000022ff027e24 */ /* 0x005fe2000f8e00ff */
[----:B------:R-:W-:Y:S04]  /*0300*/  BSSY.RECONVERGENT B1, `(.L_x_492) ;  /* 0x0000027000017945 */ /* 0x000fe80003800200 */
[----:B------:R-:W-:-:S04]  /*0310*/  LOP3.LUT R3, R27, R2, RZ, 0xfc, !PT ;  /* 0x000000021b037212 */ /* 0x000fc800078efcff */
[----:B------:R-:W-:-:S13]  /*0320*/  ISETP.NE.U32.AND P0, PT, R3, RZ, PT ;  /* 0x000000ff0300720c */ /* 0x000fda0003f05070 */
[----:B------:R-:W-:Y:S05]  /*0330*/  @P0 BRA `(.L_x_493) ;  /* 0x00000000005c0947 */ /* 0x000fea0003800000 */
[----:B------:R-:W-:Y:S02]  /*0340*/  MOV R3, UR35 ;  /* 0x0000002300037c02 */ /* 0x000fe40008000f00 */
[----:B------:R-:W-:Y:S02]  /*0350*/  MOV R9, RZ ;  /* 0x000000ff00097202 */ /* 0x000fe40000000f00 */
[----:B------:R-:W0:Y:S01]  /*0360*/  I2F.U32.RP R6, R3 ;  /* 0x0000000300067306 */ /* 0x000e220000209000 */
[----:B------:R-:W-:-:S07]  /*0370*/  ISETP.NE.U32.AND P2, PT, R3, RZ, PT ;  /* 0x000000ff0300720c */ /* 0x000fce0003f45070 */
[----:B0-----:R-:W0:Y:S02]  /*0380*/  MUFU.RCP R6, R6 ;  /* 0x0000000600067308 */ /* 0x001e240000001000 */
[----:B0-----:R-:W-:-:S06]  /*0390*/  VIADD R4, R6, 0xffffffe ;  /* 0x0ffffffe06047836 */ /* 0x001fcc0000000000 */
        /* <DEDUP_REMOVED lines=9> */
[----:B------:R-:W-:Y:S01]  /*0430*/  @P0 IMAD.IADD R10, R10, 0x1, -R3 ;  /* 0x000000010a0a0824 */ /* 0x000fe200078e0a03 */
[----:B------:R-:W-:-:S04]  /*0440*/  @P0 IADD3 R8, PT, PT, R8, 0x1, RZ ;  /* 0x0000000108080810 */ /* 0x000fc80007ffe0ff */
[----:B------:R-:W-:-:S13]  /*0450*/  ISETP.GE.U32.AND P1, PT, R10, R3, PT ;  /* 0x000000030a00720c */ /* 0x000fda0003f26070 */
[----:B------:R-:W-:Y:S01]  /*0460*/  @P1 VIADD R8, R8, 0x1 ;  /* 0x0000000108081836 */ /* 0x000fe20000000000 */
[----:B------:R-:W-:-:S05]  /*0470*/  @!P2 LOP3.LUT R8, RZ, R3, RZ, 0x33, !PT ;  /* 0x00000003ff08a212 */ /* 0x000fca00078e33ff */
[----:B------:R-:W-:-:S04]  /*0480*/  IMAD.MOV R5, RZ, RZ, -R8 ;  /* 0x000000ffff057224 */ /* 0x000fc800078e0a08 */
[----:B------:R-:W-:Y:S01]  /*0490*/  IMAD R5, R3, R5, R0 ;  /* 0x0000000503057224 */ /* 0x000fe200078e0200 */
[----:B------:R-:W-:Y:S06]  /*04a0*/  BRA `(.L_x_494) ;  /* 0x0000000000307947 */ /* 0x000fec0003800000 */
.L_x_493:
[----:B------:R-:W-:-:S07]  /*04b0*/  MOV R2, 0x4d0 ;  /* 0x000004d000027802 */ /* 0x000fce0000000f00 */
[----:B------:R-:W-:Y:S05]  /*04c0*/  CALL.REL.NOINC `($__internal_17_$__cuda_sm20_div_s64) ;  /* 0x0000002000487944 */ /* 0x000fea0003c00000 */
[----:B------:R-:W-:Y:S01]  /*04d0*/  IADD3 R11, P0, PT, RZ, -R8, RZ ;  /* 0x80000008ff0b7210 */ /* 0x000fe20007f1e0ff */
[----:B------:R-:W-:Y:S01]  /*04e0*/  IMAD.U32 R3, RZ, RZ, UR12 ;  /* 0x0000000cff037e24 */ /* 0x000fe2000f8e00ff */
[----:B------:R-:W-:Y:S01]  /*04f0*/  MOV R2, UR13 ;  /* 0x0000000d00027c02 */ /* 0x000fe20008000f00 */
[----:B------:R-:W-:Y:S02]  /*0500*/  IMAD.MOV.U32 R26, RZ, RZ, R0 ;  /* 0x000000ffff1a7224 */ /* 0x000fe400078e0000 */
[----:B------:R-:W-:Y:S02]  /*0510*/  IMAD.X R4, RZ, RZ, ~R9, P0 ;  /* 0x000000ffff047224 */ /* 0x000fe400000e0e09 */
[----:B------:R-:W-:-:S04]  /*0520*/  IMAD.WIDE.U32 R6, R11, R3, R26 ;  /* 0x000000030b067225 */ /* 0x000fc800078e001a */
[----:B------:R-:W-:-:S04]  /*0530*/  IMAD R5, R4, R3, RZ ;  /* 0x0000000304057224 */ /* 0x000fc800078e02ff */
[----:B------:R-:W-:Y:S02]  /*0540*/  IMAD R11, R11, R2, R5 ;  /* 0x000000020b0b7224 */ /* 0x000fe400078e0205 */
[----:B------:R-:W-:-:S03]  /*0550*/  IMAD.MOV.U32 R5, RZ, RZ, R6 ;  /* 0x000000ffff057224 */ /* 0x000fc600078e0006 */
[----:B------:R-:W-:-:S07]  /*0560*/  IADD3 R4, PT, PT, R7, R11, RZ ;  /* 0x0000000b07047210 */ /* 0x000fce0007ffe0ff */
.L_x_494:
[----:B------:R-:W-:Y:S05]  /*0570*/  BSYNC.RECONVERGENT B1 ;  /* 0x0000000000017941 */ /* 0x000fea0003800200 */
.L_x_492:
[----:B------:R-:W2:Y:S04]  /*0580*/  LDL R29, [R1+0x18] ;  /* 0x00001800011d7983 */ /* 0x000ea80000100800 */
[----:B------:R-:W3:Y:S01]  /*0590*/  LDL R28, [R1+0x1c] ;  /* 0x00001c00011c7983 */ /* 0x000ee20000100800 */
[-C--:B------:R-:W-:Y:S02]  /*05a0*/  IMAD R9, R9, R3.reuse, RZ ;  /* 0x0000000309097224 */ /* 0x080fe400078e02ff */
[----:B------:R-:W-:-:S04]  /*05b0*/  IMAD.WIDE.U32 R6, R8, R3, RZ ;  /* 0x0000000308067225 */ /* 0x000fc800078e00ff */
[----:B------:R-:W-:Y:S02]  /*05c0*/  IMAD R9, R8, R2, R9 ;  /* 0x0000000208097224 */ /* 0x000fe400078e0209 */
[----:B------:R-:W-:Y:S02]  /*05d0*/  IMAD.MOV.U32 R8, RZ, RZ, R5 ;  /* 0x000000ffff087224 */ /* 0x000fe400078e0005 */
[----:B------:R-:W-:Y:S01]  /*05e0*/  IMAD.IADD R26, R7, 0x1, R9 ;  /* 0x00000001071a7824 */ /* 0x000fe200078e0209 */
[----:B------:R-:W-:-:S03]  /*05f0*/  MOV R9, R4 ;  /* 0x0000000400097202 */ /* 0x000fc60000000f00 */
[----:B------:R-:W-:Y:S02]  /*0600*/  IMAD R11, R26, 0x3, RZ ;  /* 0x000000031a0b7824 */ /* 0x000fe400078e02ff */
[----:B------:R-:W-:-:S04]  /*0610*/  IMAD.WIDE.U32 R8, R6, 0x3, R8 ;  /* 0x0000000306087825 */ /* 0x000fc800078e0008 */
[----:B------:R-:W-:Y:S01]  /*0620*/  IMAD.IADD R9, R9, 0x1, R11 ;  /* 0x0000000109097824 */ /* 0x000fe200078e020b */
[C---:B------:R-:W-:Y:S01]  /*0630*/  IADD3 R14, P1, PT, R8.reuse, R3, RZ ;  /* 0x00000003080e7210 */ /* 0x040fe20007f3e0ff */
[----:B------:R-:W-:-:S04]  /*0640*/  IMAD.WIDE.U32 R10, R8, UR16, RZ ;  /* 0x00000010080a7c25 */ /* 0x000fc8000f8e00ff */
[C---:B------:R-:W-:Y:S01]  /*0650*/  IMAD R15, R9.reuse, UR16, RZ ;  /* 0x00000010090f7c24 */ /* 0x040fe2000f8e02ff */
[----:B------:R-:W-:Y:S01]  /*0660*/  LEA R24, P0, R10, UR18, 0x3 ;  /* 0x000000120a187c11 */ /* 0x000fe2000f8018ff */
[----:B------:R-:W-:Y:S02]  /*0670*/  IMAD R17, R9, UR20, RZ ;  /* 0x0000001409117c24 */ /* 0x000fe4000f8e02ff */
[C---:B------:R-:W-:Y:S02]  /*0680*/  IMAD R15, R8.reuse, UR17, R15 ;  /* 0x00000011080f7c24 */ /* 0x040fe4000f8e020f */
[----:B------:R-:W-:-:S04]  /*0690*/  IMAD.WIDE.U32 R12, R8, UR20, RZ ;  /* 0x00000014080c7c25 */ /* 0x000fc8000f8e00ff */
[----:B------:R-:W-:Y:S01]  /*06a0*/  IMAD R17, R8, UR21, R17 ;  /* 0x0000001508117c24 */ /* 0x000fe2000f8e0211 */
[----:B------:R-:W-:Y:S01]  /*06b0*/  LEA R8, P2, R12, UR22, 0x3 ;  /* 0x000000160c087c11 */ /* 0x000fe2000f8418ff */
[----:B------:R-:W-:Y:S02]  /*06c0*/  IMAD.IADD R15, R11, 0x1, R15 ;  /* 0x000000010b0f7824 */ /* 0x000fe400078e020f */
[--C-:B------:R-:W-:Y:S01]  /*06d0*/  IMAD.X R11, R9, 0x1, R2.reuse, P1 ;  /* 0x00000001090b7824 */ /* 0x100fe200008e0602 */
[----:B------:R-:W-:Y:S01]  /*06e0*/  IADD3 R13, PT, PT, R13, R17, RZ ;  /* 0x000000110d0d7210 */ /* 0x000fe20007ffe0ff */
[----:B------:R-:W-:Y:S01]  /*06f0*/  IMAD.WIDE.U32 R20, R14, UR16, RZ ;  /* 0x000000100e147c25 */ /* 0x000fe2000f8e00ff */
[----:B------:R-:W-:Y:S02]  /*0700*/  LEA.HI.X R25, R10, UR19, R15, 0x3, P0 ;  /* 0x000000130a197c11 */ /* 0x000fe400080f1c0f */
[----:B------:R-:W-:Y:S01]  /*0710*/  IADD3 R18, P0, PT, R14, R3, RZ ;  /* 0x000000030e127210 */ /* 0x000fe20007f1e0ff */
[C---:B------:R-:W-:Y:S01]  /*0720*/  IMAD R19, R11.reuse, UR20, RZ ;  /* 0x000000140b137c24 */ /* 0x040fe2000f8e02ff */
[----:B------:R-:W-:Y:S01]  /*0730*/  LEA.HI.X R9, R12, UR23, R13, 0x3, P2 ;  /* 0x000000170c097c11 */ /* 0x000fe200090f1c0d */
[C---:B------:R-:W-:Y:S01]  /*0740*/  IMAD R13, R11.reuse, UR16, RZ ;  /* 0x000000100b0d7c24 */ /* 0x040fe2000f8e02ff */
[----:B------:R-:W4:Y:S01]  /*0750*/  LDG.E.64 R24, desc[UR6][R24.64] ;  /* 0x0000000618187981 */ /* 0x000f22000c1e1b00 */
[----:B------:R-:W-:Y:S01]  /*0760*/  IMAD.X R22, R11, 0x1, R2, P0 ;  /* 0x000000010b167824 */ /* 0x000fe200000e0602 */
[----:B------:R-:W-:Y:S01]  /*0770*/  LEA R12, P0, R20, UR18, 0x3 ;  /* 0x00000012140c7c11 */ /* 0x000fe2000f8018ff */
[----:B------:R-:W-:Y:S01]  /*0780*/  IMAD R13, R14, UR17, R13 ;  /* 0x000000110e0d7c24 */ /* 0x000fe2000f8e020d */
[----:B------:R-:W4:Y:S01]  /*0790*/  LDG.E.64 R8, desc[UR6][R8.64] ;  /* 0x0000000608087981 */ /* 0x000f22000c1e1b00 */
[----:B------:R-:W-:-:S02]  /*07a0*/  IMAD R23, R22, UR16, RZ ;  /* 0x0000001016177c24 */ /* 0x000fc4000f8e02ff */
[C---:B------:R-:W-:Y:S01]  /*07b0*/  IMAD R19, R14.reuse, UR21, R19 ;  /* 0x000000150e137c24 */ /* 0x040fe2000f8e0213 */
[----:B------:R-:W-:Y:S01]  /*07c0*/  IADD3 R13, PT, PT, R21, R13, RZ ;  /* 0x0000000d150d7210 */ /* 0x000fe20007ffe0ff */
[----:B------:R-:W-:-:S03]  /*07d0*/  IMAD.WIDE.U32 R10, R14, UR20, RZ ;  /* 0x000000140e0a7c25 */ /* 0x000fc6000f8e00ff */
[----:B------:R-:W-:Y:S01]  /*07e0*/  LEA.HI.X R13, R20, UR19, R13, 0x3, P0 ;  /* 0x00000013140d7c11 */ /* 0x000fe200080f1c0d */
[----:B------:R-:W-:Y:S02]  /*07f0*/  IMAD R22, R22, UR20, RZ ;  /* 0x0000001416167c24 */ /* 0x000fe4000f8e02ff */
[----:B------:R-:W-:-:S04]  /*0800*/  IMAD.WIDE.U32 R14, R18, UR16, RZ ;  /* 0x00000010120e7c25 */ /* 0x000fc8000f8e00ff */
[----:B------:R-:W-:Y:S01]  /*0810*/  IMAD R23, R18, UR17, R23 ;  /* 0x0000001112177c24 */ /* 0x000fe2000f8e0217 */
[----:B------:R-:W-:Y:S01]  /*0820*/  LEA R20, P0, R14, UR18, 0x3 ;  /* 0x000000120e147c11 */ /* 0x000fe2000f8018ff */
[----:B------:R-:W-:-:S04]  /*0830*/  IMAD.WIDE.U32 R16, R18, UR20, RZ ;  /* 0x0000001412107c25 */ /* 0x000fc8000f8e00ff */
[----:B------:R-:W-:Y:S01]  /*0840*/  IMAD R21, R18, UR21, R22 ;  /* 0x0000001512157c24 */ /* 0x000fe2000f8e0216 */
[----:B------:R-:W-:Y:S01]  /*0850*/  LEA R18, P1, R10, UR22, 0x3 ;  /* 0x000000160a127c11 */ /* 0x000fe2000f8218ff */
[----:B------:R-:W-:Y:S01]  /*0860*/  IMAD.IADD R19, R11, 0x1, R19 ;  /* 0x000000010b137824 */ /* 0x000fe200078e0213 */
[----:B------:R-:W-:Y:S01]  /*0870*/  LEA R22, P2, R16, UR22, 0x3 ;  /* 0x0000001610167c11 */ /* 0x000fe2000f8418ff */
[----:B------:R-:W-:Y:S01]  /*0880*/  IMAD.IADD R23, R15, 0x1, R23 ;  /* 0x000000010f177824 */ /* 0x000fe200078e0217 */
[----:B------:R-:W-:Y:S02]  /*0890*/  IADD3 R11, PT, PT, R17, R21, RZ ;  /* 0x00000015110b7210 */ /* 0x000fe40007ffe0ff */
[----:B------:R-:W-:Y:S02]  /*08a0*/  LEA.HI.X R19, R10, UR23, R19, 0x3, P1 ;  /* 0x000000170a137c11 */ /* 0x000fe400088f1c13 */
[----:B------:R-:W-:Y:S02]  /*08b0*/  LEA.HI.X R21, R14, UR19, R23, 0x3, P0 ;  /* 0x000000130e157c11 */ /* 0x000fe400080f1c17 */
[----:B------:R-:W-:Y:S01]  /*08c0*/  LEA.HI.X R23, R16, UR23, R11, 0x3, P2 ;  /* 0x0000001710177c11 */ /* 0x000fe200090f1c0b */
[----:B------:R-:W4:Y:S04]  /*08d0*/  LDG.E.64 R14, desc[UR6][R12.64] ;  /* 0x000000060c0e7981 */ /* 0x000f28000c1e1b00 */
[----:B------:R-:W4:Y:S04]  /*08e0*/  LDG.E.64 R18, desc[UR6][R18.64] ;  /* 0x0000000612127981 */ /* 0x000f28000c1e1b00 */
[----:B------:R0:W4:Y:S01]  /*08f0*/  LDG.E.64 R12, desc[UR6][R20.64] ;  /* 0x00000006140c7981 */ /* 0x000122000c1e1b00 */
[----:B--2---:R-:W-:-:S02]  /*0900*/  IMAD.MOV.U32 R11, RZ, RZ, R29 ;  /* 0x000000ffff0b7224 */ /* 0x004fc400078e001d */
[----:B---3--:R-:W-:Y:S02]  /*0910*/  IMAD.MOV.U32 R10, RZ, RZ, R28 ;  /* 0x000000ffff0a7224 */ /* 0x008fe400078e001c */
[----:B------:R1:W5:Y:S04]  /*0920*/  LDG.E.64 R28, desc[UR6][R22.64] ;  /* 0x00000006161c7981 */ /* 0x000368000c1e1b00 */
[----:B------:R-:W5:Y:S01]  /*0930*/  LDG.E.64 R10, desc[UR6][R10.64] ;  /* 0x000000060a0a7981 */ /* 0x000f62000c1e1b00 */
[----:B------:R-:W-:-:S04]  /*0940*/  UISETP.NE.U32.AND UP0, UPT, UR14, URZ, UPT ;  /* 0x000000ff0e00728c */ /* 0x000fc8000bf05070 */
[----:B------:R-:W-:Y:S01]  /*0950*/  UISETP.NE.AND.EX UP0, UPT, UR15, URZ, UPT, UP0 ;  /* 0x000000ff0f00728c */ /* 0x000fe2000bf05300 */
[----:B0-----:R-:W-:Y:S02]  /*0960*/  CS2R R20, SRZ ;  /* 0x0000000000147805 */ /* 0x001fe4000001ff00 */
[----:B------:R-:W-:Y:S01]  /*0970*/  CS2R R16, SRZ ;  /* 0x0000000000107805 */ /* 0x000fe2000001ff00 */
[----:B----4-:R-:W-:Y:S01]  /*0980*/  DADD R24, R24, R8 ;  /* 0x0000000018187229 */ /* 0x010fe20000000008 */
[----:B------:R-:W-:Y:S01]  /*0990*/  CS2R R8, SRZ ;  /* 0x0000000000087805 */ /* 0x000fe2000001ff00 */
[----:B------:R0:W-:Y:S04]  /*09a0*/  STL.64 [R1+0x10], R14 ;  /* 0x0000100e01007387 */ /* 0x0001e80000100a00 */
[----:B------:R2:W-:Y:S04]  /*09b0*/  STL.64 [R1+0x8], R18 ;  /* 0x0000081201007387 */ /* 0x0005e80000100a00 */
[----:B------:R3:W-:Y:S01]  /*09c0*/  STL.64 [R1], R12 ;  /* 0x0000000c01007387 */ /* 0x0007e20000100a00 */
[----:B0-----:R-:W-:-:S02]  /*09d0*/  CS2R R14, SRZ ;  /* 0x00000000000e7805 */ /* 0x001fc4000001ff00 */
[----:B--2---:R-:W-:Y:S02]  /*09e0*/  CS2R R18, SRZ ;  /* 0x0000000000127805 */ /* 0x004fe4000001ff00 */
[----:B---3--:R-:W-:Y:S01]  /*09f0*/  CS2R R12, SRZ ;  /* 0x00000000000c7805 */ /* 0x008fe2000001ff00 */
[----:B-1----:R-:W-:Y:S06]  /*0a00*/  BRA.U !UP0, `(.L_x_495) ;  /* 0x0000000108b87547 */ /* 0x002fec000b800000 */
[----:B------:R-:W-:Y:S01]  /*0a10*/  IMAD R14, R4, UR24, RZ ;  /* 0x00000018040e7c24 */ /* 0x000fe2000f8e02ff */
[C---:B------:R-:W-:Y:S01]  /*0a20*/  IADD3 R17, P1, PT, R5.reuse, R3, RZ ;  /* 0x0000000305117210 */ /* 0x040fe20007f3e0ff */
[----:B------:R-:W-:-:S04]  /*0a30*/  IMAD.WIDE.U32 R8, R5, UR24, RZ ;  /* 0x0000001805087c25 */ /* 0x000fc8000f8e00ff */
[C---:B------:R-:W-:Y:S01]  /*0a40*/  IMAD R14, R5.reuse, UR25, R14 ;  /* 0x00000019050e7c24 */ /* 0x040fe2000f8e020e */
[----:B------:R-:W-:Y:S01]  /*0a50*/  LEA R20, P0, R8, UR14, 0x3 ;  /* 0x0000000e08147c11 */ /* 0x000fe2000f8018ff */
[----:B------:R-:W-:Y:S02]  /*0a60*/  IMAD R15, R4, UR26, RZ ;  /* 0x0000001a040f7c24 */ /* 0x000fe4000f8e02ff */
[----:B------:R-:W-:Y:S01]  /*0a70*/  IMAD.WIDE.U32 R12, R5, UR26, RZ ;  /* 0x0000001a050c7c25 */ /* 0x000fe2000f8e00ff */
[----:B------:R-:W-:-:S03]  /*0a80*/  IADD3 R9, PT, PT, R9, R14, RZ ;  /* 0x0000000e09097210 */ /* 0x000fc60007ffe0ff */
[----:B------:R-:W-:Y:S01]  /*0a90*/  IMAD.X R14, R4, 0x1, R2, P1 ;  /* 0x00000001040e7824 */ /* 0x000fe200008e0602 */
[----:B------:R-:W-:Y:S01]  /*0aa0*/  LEA.HI.X R21, R8, UR15, R9, 0x3, P0 ;  /* 0x0000000f08157c11 */ /* 0x000fe200080f1c09 */
[----:B------:R-:W-:Y:S01]  /*0ab0*/  IMAD R15, R5, UR27, R15 ;  /* 0x0000001b050f7c24 */ /* 0x000fe2000f8e020f */
[----:B------:R-:W-:Y:S01]  /*0ac0*/  LEA R18, P1, R12, UR28, 0x3 ;  /* 0x0000001c0c127c11 */ /* 0x000fe2000f8218ff */
[C---:B------:R-:W-:Y:S01]  /*0ad0*/  IMAD R16, R14.reuse, UR24, RZ ;  /* 0x000000180e107c24 */ /* 0x040fe2000f8e02ff */
[----:B------:R-:W-:Y:S01]  /*0ae0*/  IADD3 R3, P0, PT, R17, R3, RZ ;  /* 0x0000000311037210 */ /* 0x000fe20007f1e0ff */
[----:B------:R-:W-:Y:S01]  /*0af0*/  IMAD.IADD R15, R13, 0x1, R15 ;  /* 0x000000010d0f7824 */ /* 0x000fe200078e020f */
[----:B------:R-:W5:Y:S01]  /*0b00*/  LDG.E.64 R20, desc[UR6][R20.64] ;  /* 0x0000000614147981 */ /* 0x000f62000c1e1b00 */
[C---:B------:R-:W-:Y:S01]  /*0b10*/  IMAD.WIDE.U32 R8, R17.reuse, UR24, RZ ;  /* 0x0000001811087c25 */ /* 0x040fe2000f8e00ff */
[----:B------:R-:W-:Y:S02]  /*0b20*/  IADD3.X R2, PT, PT, R14, R2, RZ, P0, !PT ;  /* 0x000000020e027210 */ /* 0x000fe400007fe4ff */
[----:B------:R-:W-:Y:S01]  /*0b30*/  LEA.HI.X R19, R12, UR29, R15, 0x3, P1 ;  /* 0x0000001d0c137c11 */ /* 0x000fe200088f1c0f */
[----:B------:R-:W-:Y:S01]  /*0b40*/  IMAD R13, R17, UR25, R16 ;  /* 0x00000019110d7c24 */ /* 0x000fe2000f8e0210 */
[----:B------:R-:W-:Y:S01]  /*0b50*/  LEA R16, P0, R8, UR14, 0x3 ;  /* 0x0000000e08107c11 */ /* 0x000fe2000f8018ff */
[----:B------:R-:W-:-:S02]  /*0b60*/  IMAD R12, R14, UR26, RZ ;  /* 0x0000001a0e0c7c24 */ /* 0x000fc4000f8e02ff */
[----:B------:R-:W-:Y:S01]  /*0b70*/  IMAD.IADD R13, R9, 0x1, R13 ;  /* 0x00000001090d7824 */ /* 0x000fe200078e020d */
[----:B------:R-:W5:Y:S01]  /*0b80*/  LDG.E.64 R18, desc[UR6][R18.64] ;  /* 0x0000000612127981 */ /* 0x000f62000c1e1b00 */
[----:B------:R-:W-:-:S04]  /*0b90*/  IMAD.WIDE.U32 R14, R17, UR26, RZ ;  /* 0x0000001a110e7c25 */ /* 0x000fc8000f8e00ff */
[----:B------:R-:W-:Y:S01]  /*0ba0*/  IMAD R9, R17, UR27, R12 ;  /* 0x0000001b11097c24 */ /* 0x000fe2000f8e020c */
[----:B------:R-:W-:Y:S01]  /*0bb0*/  LEA.HI.X R17, R8, UR15, R13, 0x3, P0 ;  /* 0x0000000f08117c11 */ /* 0x000fe200080f1c0d */
[----:B------:R-:W-:Y:S01]  /*0bc0*/  IMAD R8, R2, UR24, RZ ;  /* 0x0000001802087c24 */ /* 0x000fe2000f8e02ff */
[----:B------:R-:W-:Y:S01]  /*0bd0*/  LEA R12, P0, R14, UR28, 0x3 ;  /* 0x0000001c0e0c7c11 */ /* 0x000fe2000f8018ff */
[----:B------:R-:W-:Y:S02]  /*0be0*/  IMAD R22, R2, UR26, RZ ;  /* 0x0000001a02167c24 */ /* 0x000fe4000f8e02ff */
[----:B------:R-:W-:Y:S01]  /*0bf0*/  IMAD.IADD R2, R15, 0x1, R9 ;  /* 0x000000010f027824 */ /* 0x000fe200078e0209 */
[----:B------:R-:W5:Y:S01]  /*0c00*/  LDG.E.64 R16, desc[UR6][R16.64] ;  /* 0x0000000610107981 */ /* 0x000f62000c1e1b00 */
[C---:B------:R-:W-:Y:S02]  /*0c10*/  IMAD R15, R3.reuse, UR25, R8 ;  /* 0x00000019030f7c24 */ /* 0x040fe4000f8e0208 */
[----:B------:R-:W-:Y:S01]  /*0c20*/  IMAD.WIDE.U32 R8, R3, UR24, RZ ;  /* 0x0000001803087c25 */ /* 0x000fe2000f8e00ff */
[----:B------:R-:W-:-:S03]  /*0c30*/  LEA.HI.X R13, R14, UR29, R2, 0x3, P0 ;  /* 0x0000001d0e0d7c11 */ /* 0x000fc600080f1c02 */
[----:B------:R-:W-:Y:S01]  /*0c40*/  IMAD R22, R3, UR27, R22 ;  /* 0x0000001b03167c24 */ /* 0x000fe2000f8e0216 */
[----:B------:R-:W-:Y:S01]  /*0c50*/  IADD3 R15, PT, PT, R9, R15, RZ ;  /* 0x0000000f090f7210 */ /* 0x000fe20007ffe0ff */
[----:B------:R-:W-:Y:S01]  /*0c60*/  IMAD.WIDE.U32 R2, R3, UR26, RZ ;  /* 0x0000001a03027c25 */ /* 0x000fe2000f8e00ff */
[C---:B------:R-:W-:Y:S01]  /*0c70*/  LEA R14, P0, R8.reuse, UR14, 0x3 ;  /* 0x0000000e080e7c11 */ /* 0x040fe2000f8018ff */
[----:B------:R-:W5:Y:S02]  /*0c80*/  LDG.E.64 R12, desc[UR6][R12.64] ;  /* 0x000000060c0c7981 */ /* 0x000f64000c1e1b00 */
[----:B------:R-:W-:Y:S01]  /*0c90*/  IMAD.IADD R22, R3, 0x1, R22 ;  /* 0x0000000103167824 */ /* 0x000fe200078e0216 */
[----:B------:R-:W-:Y:S02]  /*0ca0*/  LEA.HI.X R15, R8, UR15, R15, 0x3, P0 ;  /* 0x0000000f080f7c11 */ /* 0x000fe400080f1c0f */
[----:B------:R-:W-:-:S04]  /*0cb0*/  LEA R8, P0, R2, UR28, 0x3 ;  /* 0x0000001c02087c11 */ /* 0x000fc8000f8018ff */
[----:B------:R-:W-:Y:S01]  /*0cc0*/  LEA.HI.X R9, R2, UR29, R22, 0x3, P0 ;  /* 0x0000001d02097c11 */ /* 0x000fe200080f1c16 */
[----:B------:R-:W5:Y:S05]  /*0cd0*/  LDG.E.64 R14, desc[UR6][R14.64] ;  /* 0x000000060e0e7981 */ /* 0x000f6a000c1e1b00 */
[----:B------:R-:W5:Y:S03]  /*0ce0*/  LDG.E.64 R8, desc[UR6][R8.64] ;  /* 0x0000000608087981 */ /* 0x000f66000c1e1b00 */
.L_x_495:
[----:B-----5:R-:W-:Y:S01]  /*0cf0*/  DADD R20, R24, R20 ;  /* 0x0000000018147229 */ /* 0x020fe20000000014 */
[----:B------:R-:W-:Y:S01]  /*0d00*/  IMAD.MOV.U32 R2, RZ, RZ, 0x652b82fe ;  /* 0x652b82feff027424 */ /* 0x000fe200078e00ff */
[----:B------:R-:W-:Y:S01]  /*0d10*/  MOV R3, 0x3ff71547 ;  /* 0x3ff7154700037802 */ /* 0x000fe20000000f00 */
[----:B------:R-:W-:Y:S01]  /*0d20*/  UMOV UR4, 0xfefa39ef ;  /* 0xfefa39ef00047882 */ /* 0x000fe20000000000 */
[----:B------:R-:W-:Y:S01]  /*0d30*/  UMOV UR5, 0x3fe62e42 ;  /* 0x3fe62e4200057882 */ /* 0x000fe20000000000 */
[----:B------:R-:W-:Y:S03]  /*0d40*/  BSSY.RECONVERGENT B1, `(.L_x_496) ;  /* 0x0000039000017945 */ /* 0x000fe60003800200 */
[----:B------:R-:W-:-:S08]  /*0d50*/  DADD R18, R20, R18 ;  /* 0x0000000014127229 */ /* 0x000fd00000000012 */
[----:B------:R-:W-:Y:S02]  /*0d60*/  DFMA R2, R18, -R2, 6.75539944105574400000e+15 ;  /* 0x433800001202742b */ /* 0x000fe40000000802 */
[----:B------:R-:W-:-:S06]  /*0d70*/  DADD R24, -RZ, -R18 ;  /* 0x00000000ff187229 */ /* 0x000fcc0000000912 */
[----:B------:R-:W-:-:S04]  /*0d80*/  DADD R20, R2, -6.75539944105574400000e+15 ;  /* 0xc338000002147429 */ /* 0x000fc80000000000 */
[----:B------:R-:W-:-:S04]  /*0d90*/  MOV R24, R25 ;  /* 0x0000001900187202 */ /* 0x000fc80000000f00 */
[----:B------:R-:W-:Y:S01]  /*0da0*/  DFMA R22, R20, -UR4, -R18 ;  /* 0x8000000414167c2b */ /* 0x000fe20008000812 */
[----:B------:R-:W-:Y:S01]  /*0db0*/  UMOV UR4, 0x3b39803f ;  /* 0x3b39803f00047882 */ /* 0x000fe20000000000 */
[----:B------:R-:W-:Y:S01]  /*0dc0*/  UMOV UR5, 0x3c7abc9e ;  /* 0x3c7abc9e00057882 */ /* 0x000fe20000000000 */
[----:B------:R-:W-:-:S05]  /*0dd0*/  FSETP.GEU.FTZ.AND P0, PT, |R24|, 4.1917929649353027344, PT ;  /* 0x4086232b1800780b */ /* 0x000fca0003f1e200 */
[----:B------:R-:W-:Y:S01]  /*0de0*/  DFMA R20, R20, -UR4, R22 ;  /* 0x8000000414147c2b */ /* 0x000fe20008000016 */
[----:B------:R-:W-:Y:S01]  /*0df0*/  UMOV UR4, 0x69ce2bdf ;  /* 0x69ce2bdf00047882 */ /* 0x000fe20000000000 */
[----:B------:R-:W-:Y:S01]  /*0e00*/  IMAD.MOV.U32 R22, RZ, RZ, -0x35dec16 ;  /* 0xfca213eaff167424 */ /* 0x000fe200078e00ff */
[----:B------:R-:W-:Y:S01]  /*0e10*/  UMOV UR5, 0x3e5ade15 ;  /* 0x3e5ade1500057882 */ /* 0x000fe20000000000 */
[----:B------:R-:W-:-:S06]  /*0e20*/  IMAD.MOV.U32 R23, RZ, RZ, 0x3e928af3 ;  /* 0x3e928af3ff177424 */ /* 0x000fcc00078e00ff */
        /* <DEDUP_REMOVED lines=26> */
[----:B------:R-:W-:-:S10]  /*0fd0*/  DFMA R22, R20, R22, 1 ;  /* 0x3ff000001416742b */ /* 0x000fd40000000016 */
[----:B------:R-:W-:Y:S02]  /*0fe0*/  IMAD R21, R2, 0x100000, R23 ;  /* 0x0010000002157824 */ /* 0x000fe400078e0217 */
[----:B------:R-:W-:Y:S01]  /*0ff0*/  IMAD.MOV.U32 R20, RZ, RZ, R22 ;  /* 0x000000ffff147224 */ /* 0x000fe200078e0016 */
[----:B------:R-:W-:Y:S06]  /*1000*/  @!P0 BRA `(.L_x_497) ;  /* 0x0000000000308947 */ /* 0x000fec0003800000 */
[----:B------:R-:W-:Y:S01]  /*1010*/  FSETP.GEU.FTZ.AND P1, PT, |R24|, 4.2275390625, PT ;  /* 0x408748001800780b */ /* 0x000fe20003f3e200 */
[C---:B------:R-:W-:Y:S02]  /*1020*/  DSETP.GT.AND P0, PT, R18.reuse, RZ, PT ;  /* 0x000000ff1200722a */ /* 0x040fe40003f04000 */
[----:B------:R-:W-:-:S10]  /*1030*/  DADD R18, -R18, +INF ;  /* 0x7ff0000012127429 */ /* 0x000fd40000000100 */
[----:B------:R-:W-:Y:S02]  /*1040*/  @!P1 LEA.HI R3, R2, R2, RZ, 0x1 ;  /* 0x0000000202039211 */ /* 0x000fe400078f08ff */
[----:B------:R-:W-:Y:S02]  /*1050*/  FSEL R20, R18, RZ, !P0 ;  /* 0x000000ff12147208 */ /* 0x000fe40004000000 */
[----:B------:R-:W-:Y:S02]  /*1060*/  @!P1 SHF.R.S32.HI R3, RZ, 0x1, R3 ;  /* 0x00000001ff039819 */ /* 0x000fe40000011403 */
[----:B------:R-:W-:Y:S02]  /*1070*/  FSEL R21, R19, RZ, !P0 ;  /* 0x000000ff13157208 */ /* 0x000fe40004000000 */
[----:B------:R-:W-:Y:S01]  /*1080*/  @!P1 LEA R23, R3, R23, 0x14 ;  /* 0x0000001703179211 */ /* 0x000fe200078ea0ff */
[----:B------:R-:W-:Y:S02]  /*1090*/  @!P1 IMAD.IADD R3, R2, 0x1, -R3 ;  /* 0x0000000102039824 */ /* 0x000fe400078e0a03 */
[----:B------:R-:W-:-:S03]  /*10a0*/  @!P1 IMAD.MOV.U32 R2, RZ, RZ, RZ ;  /* 0x000000ffff029224 */ /* 0x000fc600078e00ff */
[----:B------:R-:W-:-:S06]  /*10b0*/  @!P1 LEA R3, R3, 0x3ff00000, 0x14 ;  /* 0x3ff0000003039811 */ /* 0x000fcc00078ea0ff */
[----:B------:R-:W-:-:S11]  /*10c0*/  @!P1 DMUL R20, R22, R2 ;  /* 0x0000000216149228 */ /* 0x000fd60000000000 */
.L_x_497:
[----:B------:R-:W-:Y:S05]  /*10d0*/  BSYNC.RECONVERGENT B1 ;  /* 0x0000000000017941 */ /* 0x000fea0003800200 */
.L_x_496:
[----:B------:R-:W-:Y:S01]  /*10e0*/  DADD R18, R20, 1 ;  /* 0x3ff0000014127429 */ /* 0x000fe20000000000 */
[-C--:B------:R-:W-:Y:S01]  /*10f0*/  LOP3.LUT R5, R5, R4.reuse, RZ, 0x3c, !PT ;  /* 0x0000000405057212 */ /* 0x080fe200078e3cff */
[----:B------:R-:W-:Y:S03]  /*1100*/  BSSY.RECONVERGENT B1, `(.L_x_498) ;  /* 0x0000015000017945 */ /* 0x000fe60003800200 */
[C---:B------:R-:W-:Y:S01]  /*1110*/  LOP3.LUT R4, R5.reuse, R4, RZ, 0x3c, !PT ;  /* 0x0000000405047212 */ /* 0x040fe200078e3cff */
[----:B------:R-:W0:Y:S03]  /*1120*/  MUFU.RCP64H R3, R19 ;  /* 0x0000001300037308 */ /* 0x000e260000001800 */
[----:B------:R-:W-:Y:S02]  /*1130*/  LOP3.LUT R5, R5, R4, RZ, 0x3c, !PT ;  /* 0x0000000405057212 */ /* 0x000fe400078e3cff */
[----:B------:R-:W-:Y:S01]  /*1140*/  IADD3 R2, PT, PT, R19, 0x300402, RZ ;  /* 0x0030040213027810 */ /* 0x000fe20007ffe0ff */
[----:B------:R-:W-:-:S03]  /*1150*/  IMAD.WIDE.U32 R6, R6, 0x5, R4 ;  /* 0x0000000506067825 */ /* 0x000fc600078e0004 */
[----:B------:R-:W-:Y:S02]  /*1160*/  FSETP.GEU.AND P0, PT, |R2|, 5.8789094863358348022e-39, PT ;  /* 0x004004020200780b */ /* 0x000fe40003f0e200 */
[----:B0-----:R-:W-:-:S08]  /*1170*/  DFMA R20, -R18, R2, 1 ;  /* 0x3ff000001214742b */ /* 0x001fd00000000102 */
[----:B------:R-:W-:-:S08]  /*1180*/  DFMA R20, R20, R20, R20 ;  /* 0x000000141414722b */ /* 0x000fd00000000014 */
[----:B------:R-:W-:Y:S01]  /*1190*/  DFMA R20, R2, R20, R2 ;  /* 0x000000140214722b */ /* 0x000fe20000000002 */
[----:B------:R-:W-:-:S04]  /*11a0*/  IMAD R2, R26, 0x5, RZ ;  /* 0x000000051a027824 */ /* 0x000fc800078e02ff */
[----:B------:R-:W-:-:S03]  /*11b0*/  IMAD.IADD R2, R7, 0x1, R2 ;  /* 0x0000000107027824 */ /* 0x000fc600078e0202 */
[----:B------:R-:W-:-:S08]  /*11c0*/  DFMA R22, -R18, R20, 1 ;  /* 0x3ff000001216742b */ /* 0x000fd00000000114 */
[----:B------:R-:W-:Y:S01]  /*11d0*/  DFMA R4, R20, R22, R20 ;  /* 0x000000161404722b */ /* 0x000fe20000000014 */
[----:B------:R-:W-:Y:S10]  /*11e0*/  @P0 BRA `(.L_x_499) ;  /* 0x0000000000180947 */ /* 0x000ff40003800000 */
[----:B------:R-:W-:Y:S02]  /*11f0*/  LOP3.LUT R3, R19, 0x7fffffff, RZ, 0xc0, !PT ;  /* 0x7fffffff13037812 */ /* 0x000fe400078ec0ff */
[----:B------:R-:W-:-:S03]  /*1200*/  MOV R26, 0x1230 ;  /* 0x00001230001a7802 */ /* 0x000fc60000000f00 */
[----:B------:R-:W-:-:S07]  /*1210*/  VIADD R3, R3, 0xfff00000 ;  /* 0xfff0000003037836 */ /* 0x000fce0000000000 */
[----:B------:R-:W-:Y:S05]  /*1220*/  CALL.REL.NOINC `($__internal_16_$__cuda_sm20_dblrcp_rn_slowpath_v3) ;  /* 0x0000001000447944 */ /* 0x000fea0003c00000 */
[----:B------:R-:W-:Y:S01]  /*1230*/  MOV R4, R3 ;  /* 0x0000000300047202 */ /* 0x000fe20000000f00 */
[----:B------:R-:W-:-:S07]  /*1240*/  IMAD.MOV.U32 R5, RZ, RZ, R20 ;  /* 0x000000ffff057224 */ /* 0x000fce00078e0014 */
.L_x_499:
[----:B------:R-:W-:Y:S05]  /*1250*/  BSYNC.RECONVERGENT B1 ;  /* 0x0000000000017941 */ /* 0x000fea0003800200 */
.L_x_498:
[----:B------:R-:W2:Y:S04]  /*1260*/  LDL.LU.64 R20, [R1+0x8] ;  /* 0x0000080001147983 */ /* 0x000ea80000300a00 */
[----:B------:R-:W2:Y:S01]  /*1270*/  LDL.LU.64 R18, [R1+0x10] ;  /* 0x0000100001127983 */ /* 0x000ea20000300a00 */
[----:B------:R-:W-:Y:S01]  /*1280*/  IMAD.MOV.U32 R22, RZ, RZ, -0x105c611 ;  /* 0xfefa39efff167424 */ /* 0x000fe200078e00ff */
[----:B------:R-:W-:Y:S01]  /*1290*/  UMOV UR4, 0x3b39803f ;  /* 0x3b39803f00047882 */ /* 0x000fe20000000000 */
[----:B------:R-:W-:Y:S01]  /*12a0*/  IMAD.MOV.U32 R23, RZ, RZ, 0x3fe62e42 ;  /* 0x3fe62e42ff177424 */ /* 0x000fe200078e00ff */
[----:B------:R-:W-:Y:S01]  /*12b0*/  UMOV UR5, 0x3c7abc9e ;  /* 0x3c7abc9e00057882 */ /* 0x000fe20000000000 */
[----:B------:R-:W-:Y:S01]  /*12c0*/  BSSY.RECONVERGENT B1, `(.L_x_500) ;  /* 0x000003b000017945 */ /* 0x000fe20003800200 */
[----:B--2---:R-:W-:-:S08]  /*12d0*/  DADD R18, R18, R20 ;  /* 0x0000000012127229 */ /* 0x004fd00000000014 */
[----:B------:R-:W-:Y:S01]  /*12e0*/  DADD R16, R18, R16 ;  /* 0x0000000012107229 */ /* 0x000fe20000000010 */
[----:B------:R-:W-:Y:S01]  /*12f0*/  IMAD.MOV.U32 R18, RZ, RZ, 0x652b82fe ;  /* 0x652b82feff127424 */ /* 0x000fe200078e00ff */
[----:B------:R-:W-:-:S06]  /*1300*/  MOV R19, 0x3ff71547 ;  /* 0x3ff7154700137802 */ /* 0x000fcc0000000f00 */
[----:B------:R-:W-:-:S08]  /*1310*/  DADD R16, R16, R12 ;  /* 0x0000000010107229 */ /* 0x000fd0000000000c */
[----:B------:R-:W-:-:S08]  /*1320*/  DFMA R18, R16, -R18, 6.75539944105574400000e+15 ;  /* 0x433800001012742b */ /* 0x000fd00000000812 */
[----:B------:R-:W-:-:S08]  /*1330*/  DADD R12, R18, -6.75539944105574400000e+15 ;  /* 0xc3380000120c7429 */ /* 0x000fd00000000000 */
[----:B------:R-:W-:-:S08]  /*1340*/  DFMA R20, R12, -R22, -R16 ;  /* 0x800000160c14722b */ /* 0x000fd00000000810 */
        /* <DEDUP_REMOVED lines=50> */
.L_x_501:
[----:B------:R-:W-:Y:S05]  /*1670*/  BSYNC.RECONVERGENT B1 ;  /* 0x0000000000017941 */ /* 0x000fea0003800200 */
.L_x_500:
[----:B------:R-:W2:Y:S01]  /*1680*/  LDL.LU.64 R16, [R1] ;  /* 0x0000000001107983 */ /* 0x000ea20000300a00 */
[----:B------:R-:W-:Y:S01]  /*1690*/  DADD R8, R28, R8 ;  /* 0x000000001c087229 */ /* 0x000fe20000000008 */
[----:B------:R-:W-:Y:S01]  /*16a0*/  UMOV UR4, 0x24dd2f1a ;  /* 0x24dd2f1a00047882 */ /* 0x000fe20000000000 */
[----:B------:R-:W-:Y:S01]  /*16b0*/  UMOV UR5, 0x3fe4f922 ;  /* 0x3fe4f92200057882 */ /* 0x000fe20000000000 */
[----:B------:R-:W-:Y:S01]  /*16c0*/  BSSY.RECONVERGENT B1, `(.L_x_502) ;  /* 0x0000068000017945 */ /* 0x000fe20003800200 */
[----:B--2---:R-:W-:-:S08]  /*16d0*/  DADD R14, R16, R14 ;  /* 0x00000000100e7229 */ /* 0x004fd0000000000e */
[----:B------:R-:W-:Y:S02]  /*16e0*/  DFMA R16, R8, R4, R14 ;  /* 0x000000040810722b */ /* 0x000fe4000000000e */
[----:B------:R-:W-:-:S08]  /*16f0*/  DADD R14, R12, 1 ;  /* 0x3ff000000c0e7429 */ /* 0x000fd00000000000 */
        /* <DEDUP_REMOVED lines=19> */
[----:B-1----:R-:W-:Y:S01]  /*1830*/  DFMA R18, R18, -R22, R12 ;  /* 0x800000161212722b */ /* 0x002fe2000000000c */
[----:B------:R-:W-:Y:S01]  /*1840*/  MOV R12, 0xf89b6999 ;  /* 0xf89b6999000c7802 */ /* 0x000fe20000000f00 */
        /* <DEDUP_REMOVED lines=31> */
[----:B------:R-:W-:-:S07]  /*1a40*/  IMAD.MOV.U32 R12, RZ, RZ, RZ ;  /* 0x000000ffff0c7224 */ /* 0x000fce00078e00ff */
[----:B------:R-:W-:-:S06]  /*1a50*/  DADD R18, -R18, 2 ;  /* 0x4000000012127429 */ /* 0x000fcc0000000100 */
[----:B------:R-:W0:Y:S02]  /*1a60*/  MUFU.RCP64H R13, R19 ;  /* 0x00000013000d7308 */ /* 0x000e240000001800 */
[----:B0-----:R-:W-:-:S08]  /*1a70*/  DFMA R18, -R18, R12, 1 ;  /* 0x3ff000001212742b */ /* 0x001fd0000000010c */
[----:B------:R-:W-:-:S08]  /*1a80*/  DFMA R18, R18, R18, R18 ;  /* 0x000000121212722b */ /* 0x000fd00000000012 */
[----:B------:R-:W-:Y:S01]  /*1a90*/  DFMA R18, R12, R18, R12 ;  /* 0x000000120c12722b */ /* 0x000fe2000000000c */
[----:B------:R-:W-:Y:S01]  /*1aa0*/  MOV R12, 0x0 ;  /* 0x00000000000c7802 */ /* 0x000fe20000000f00 */
[----:B------:R-:W-:-:S06]  /*1ab0*/  IMAD.MOV.U32 R13, RZ, RZ, 0x40000000 ;  /* 0x40000000ff0d7424 */ /* 0x000fcc00078e00ff */
[----:B------:R-:W-:-:S10]  /*1ac0*/  DFMA R12, R18, -R12, 1 ;  /* 0x3ff00000120c742b */ /* 0x000fd4000000080c */
[----:B------:R-:W-:Y:S02]  /*1ad0*/  FSEL R3, R13, 1.875, !P0 ;  /* 0x3ff000000d037808 */ /* 0x000fe40004000000 */
[----:B------:R-:W-:Y:S02]  /*1ae0*/  FSEL R12, R12, RZ, !P0 ;  /* 0x000000ff0c0c7208 */ /* 0x000fe40004000000 */
[----:B------:R-:W-:Y:S01]  /*1af0*/  LOP3.LUT R13, R3, 0x80000000, R17, 0xb8, !PT ;  /* 0x80000000030d7812 */ /* 0x000fe200078eb811 */
[----:B------:R-:W-:Y:S06]  /*1b00*/  BRA `(.L_x_504) ;  /* 0x00000000008c7947 */ /* 0x000fec0003800000 */
.L_x_503:
        /* <DEDUP_REMOVED lines=35> */
.L_x_504:
[----:B------:R-:W-:Y:S05]  /*1d40*/  BSYNC.RECONVERGENT B1 ;  /* 0x0000000000017941 */ /* 0x000fea0003800200 */
.L_x_502:
[----:B------:R-:W0:Y:S01]  /*1d50*/  MUFU.RCP64H R17, R15 ;  /* 0x0000000f00117308 */ /* 0x000e220000001800 */
[----:B------:R-:W-:Y:S01]  /*1d60*/  VIADD R16, R15, 0x300402 ;  /* 0x003004020f107836 */ /* 0x000fe20000000000 */
[----:B------:R-:W-:Y:S04]  /*1d70*/  BSSY.RECONVERGENT B1, `(.L_x_505) ;  /* 0x0000010000017945 */ /* 0x000fe80003800200 */
        /* <DEDUP_REMOVED lines=10> */
[----:B------:R-:W-:Y:S01]  /*1e20*/  MOV R26, 0x1e50 ;  /* 0x00001e50001a7802 */ /* 0x000fe20000000f00 */
[----:B------:R-:W-:-:S07]  /*1e30*/  VIADD R3, R3, 0xfff00000 ;  /* 0xfff0000003037836 */ /* 0x000fce0000000000 */
[----:B------:R-:W-:Y:S05]  /*1e40*/  CALL.REL.NOINC `($__internal_16_$__cuda_sm20_dblrcp_rn_slowpath_v3) ;  /* 0x00000004003c7944 */ /* 0x000fea0003c00000 */
[----:B------:R-:W-:Y:S01]  /*1e50*/  IMAD.MOV.U32 R18, RZ, RZ, R3 ;  /* 0x000000ffff127224 */ /* 0x000fe200078e0003 */
[----:B------:R-:W-:-:S07]  /*1e60*/  MOV R19, R20 ;  /* 0x0000001400137202 */ /* 0x000fce0000000f00 */
.L_x_506:
[----:B------:R-:W-:Y:S05]  /*1e70*/  BSYNC.RECONVERGENT B1 ;  /* 0x0000000000017941 */ /* 0x000fea0003800200 */
.L_x_505:
[----:B------:R-:W2:Y:S04]  /*1e80*/  LDL.LU R28, [R1+0x24] ;  /* 0x00002400011c7983 */ /* 0x000ea80000300800 */
[----:B------:R-:W3:Y:S04]  /*1e90*/  LDL.LU R26, [R1+0x1c] ;  /* 0x00001c00011a7983 */ /* 0x000ee80000300800 */
[----:B------:R-:W4:Y:S04]  /*1ea0*/  LDL.LU R25, [R1+0x20] ;  /* 0x0000200001197983 */ /* 0x000f280000300800 */
[----:B------:R-:W5:Y:S01]  /*1eb0*/  LDL.LU R24, [R1+0x18] ;  /* 0x0000180001187983 */ /* 0x000f620000300800 */
[----:B------:R-:W-:Y:S01]  /*1ec0*/  IMAD R3, R2, UR30, RZ ;  /* 0x0000001e02037c24 */ /* 0x000fe2000f8e02ff */
[C---:B------:R-:W-:Y:S01]  /*1ed0*/  IADD3 R7, P0, PT, R6.reuse, UR8, RZ ;  /* 0x0000000806077c10 */ /* 0x040fe2000ff1e0ff */
[--C-:B------:R-:W-:Y:S01]  /*1ee0*/  DADD R14, R10, -R12.reuse ;  /* 0x000000000a0e7229 */ /* 0x100fe2000000080c */
[C---:B------:R-:W-:Y:S01]  /*1ef0*/  IMAD.WIDE.U32 R20, R6.reuse, UR30, RZ ;  /* 0x0000001e06147c25 */ /* 0x040fe2000f8e00ff */
[----:B------:R-:W0:Y:S03]  /*1f00*/  LDCU UR4, c[0x0][0x370] ;  /* 0x00006e00ff0477ac */ /* 0x000e260008000800 */
[----:B------:R-:W-:Y:S01]  /*1f10*/  IMAD R23, R6, UR31, R3 ;  /* 0x0000001f06177c24 */ /* 0x000fe2000f8e0203 */
[----:B------:R-:W-:Y:S01]  /*1f20*/  IADD3.X R3, PT, PT, R2, UR9, RZ, P0, !PT ;  /* 0x0000000902037c10 */ /* 0x000fe200087fe4ff */
[----:B------:R-:W0:Y:S01]  /*1f30*/  LDCU UR5, c[0x0][0x360] ;  /* 0x00006c00ff0577ac */ /* 0x000e220008000800 */
[----:B------:R-:W-:Y:S01]  /*1f40*/  IADD3 R2, P1, PT, R7, UR8, RZ ;  /* 0x0000000807027c10 */ /* 0x000fe2000ff3e0ff */
[----:B------:R-:W-:Y:S01]  /*1f50*/  DFMA R14, R14, R18, R12 ;  /* 0x000000120e0e722b */ /* 0x000fe2000000000c */
[----:B------:R-:W-:Y:S01]  /*1f60*/  LEA R22, P0, R20, UR32, 0x3 ;  /* 0x0000002014167c11 */ /* 0x000fe2000f8018ff */
[----:B------:R-:W-:Y:S01]  /*1f70*/  IMAD R6, R3, UR30, RZ ;  /* 0x0000001e03067c24 */ /* 0x000fe2000f8e02ff */
[----:B------:R-:W-:-:S02]  /*1f80*/  IADD3 R21, PT, PT, R21, R23, RZ ;  /* 0x0000001715157210 */ /* 0x000fc40007ffe0ff */
[----:B------:R-:W-:Y:S02]  /*1f90*/  IADD3.X R3, PT, PT, R3, UR9, RZ, P1, !PT ;  /* 0x0000000903037c10 */ /* 0x000fe40008ffe4ff */
[----:B------:R-:W-:Y:S02]  /*1fa0*/  LEA.HI.X R23, R20, UR33, R21, 0x3, P0 ;  /* 0x0000002114177c11 */ /* 0x000fe400080f1c15 */
[----:B------:R-:W-:Y:S01]  /*1fb0*/  IADD3 R20, P2, PT, R2, UR8, RZ ;  /* 0x0000000802147c10 */ /* 0x000fe2000ff5e0ff */
[----:B------:R-:W-:-:S04]  /*1fc0*/  IMAD R21, R3, UR30, RZ ;  /* 0x0000001e03157c24 */ /* 0x000fc8000f8e02ff */
[----:B------:R-:W-:Y:S01]  /*1fd0*/  IMAD R21, R2, UR31, R21 ;  /* 0x0000001f02157c24 */ /* 0x000fe2000f8e0215 */
[----:B0-----:R-:W-:Y:S01]  /*1fe0*/  UIMAD UR4, UR4, UR5, URZ ;  /* 0x00000005040472a4 */ /* 0x001fe2000f8e02ff */
[----:B--2---:R-:W-:Y:S02]  /*1ff0*/  IMAD.MOV.U32 R16, RZ, RZ, R28 ;  /* 0x000000ffff107224 */ /* 0x004fe400078e001c */
[----:B----4-:R-:W-:-:S05]  /*2000*/  IMAD.MOV.U32 R17, RZ, RZ, R25 ;  /* 0x000000ffff117224 */ /* 0x010fca00078e0019 */
[----:B------:R0:W-:Y:S04]  /*2010*/  STG.E.64 desc[UR6][R16.64], R14 ;  /* 0x0000000e10007986 */ /* 0x0001e8000c101b06 */
[----:B------:R1:W-:Y:S01]  /*2020*/  STG.E.64 desc[UR6][R22.64], R4 ;  /* 0x0000000416007986 */ /* 0x0003e2000c101b06 */
[C---:B0-----:R-:W-:Y:S02]  /*2030*/  IMAD R17, R7.reuse, UR31, R6 ;  /* 0x0000001f07117c24 */ /* 0x041fe4000f8e0206 */
[----:B------:R-:W-:-:S04]  /*2040*/  IMAD.WIDE.U32 R6, R7, UR30, RZ ;  /* 0x0000001e07067c25 */ /* 0x000fc8000f8e00ff */
[----:B------:R-:W-:Y:S01]  /*2050*/  IMAD.WIDE.U32 R14, R2, UR30, RZ ;  /* 0x0000001e020e7c25 */ /* 0x000fe2000f8e00ff */
[----:B------:R-:W-:-:S03]  /*2060*/  LEA R16, P0, R6, UR32, 0x3 ;  /* 0x0000002006107c11 */ /* 0x000fc6000f8018ff */
[----:B------:R-:W-:Y:S01]  /*2070*/  IMAD.IADD R17, R7, 0x1, R17 ;  /* 0x0000000107117824 */ /* 0x000fe200078e0211 */
[----:B------:R-:W-:Y:S01]  /*2080*/  LEA R2, P1, R14, UR32, 0x3 ;  /* 0x000000200e027c11 */ /* 0x000fe2000f8218ff */
[----:B------:R-:W-:Y:S01]  /*2090*/  IMAD.IADD R15, R15, 0x1, R21 ;  /* 0x000000010f0f7824 */ /* 0x000fe200078e0215 */
[----:B------:R-:W-:Y:S02]  /*20a0*/  IADD3.X R7, PT, PT, R3, UR9, RZ, P2, !PT ;  /* 0x0000000903077c10 */ /* 0x000fe400097fe4ff */
[----:B------:R-:W-:Y:S02]  /*20b0*/  LEA.HI.X R17, R6, UR33, R17, 0x3, P0 ;  /* 0x0000002106117c11 */ /* 0x000fe400080f1c11 */
[----:B------:R-:W-:Y:S01]  /*20c0*/  LEA.HI.X R3, R14, UR33, R15, 0x3, P1 ;  /* 0x000000210e037c11 */ /* 0x000fe200088f1c0f */
[C---:B-1----:R-:W-:Y:S01]  /*20d0*/  IMAD R5, R7.reuse, UR30, RZ ;  /* 0x0000001e07057c24 */ /* 0x042fe2000f8e02ff */
[C---:B------:R-:W-:Y:S01]  /*20e0*/  IADD3 R15, P0, PT, R20.reuse, UR8, RZ ;  /* 0x00000008140f7c10 */ /* 0x040fe2000ff1e0ff */
[----:B------:R0:W-:Y:S02]  /*20f0*/  STG.E.64 desc[UR6][R16.64], R18 ;  /* 0x0000001210007986 */ /* 0x0001e4000c101b06 */
[C---:B------:R-:W-:Y:S01]  /*2100*/  IMAD R21, R20.reuse, UR31, R5 ;  /* 0x0000001f14157c24 */ /* 0x040fe2000f8e0205 */
[----:B------:R-:W-:Y:S01]  /*2110*/  IADD3.X R6, PT, PT, R7, UR9, RZ, P0, !PT ;  /* 0x0000000907067c10 */ /* 0x000fe200087fe4ff */
[----:B------:R-:W1:Y:S01]  /*2120*/  LDC.64 R4, c[0x0][0xc70] ;  /* 0x00031c00ff047b82 */ /* 0x000e620000000a00 */
[----:B------:R2:W-:Y:S01]  /*2130*/  STG.E.64 desc[UR6][R2.64], R12 ;  /* 0x0000000c02007986 */ /* 0x0005e2000c101b06 */
[----:B0-----:R-:W-:-:S04]  /*2140*/  IMAD.WIDE.U32 R18, R20, UR30, RZ ;  /* 0x0000001e14127c25 */ /* 0x001fc8000f8e00ff */
[----:B------:R-:W-:Y:S01]  /*2150*/  IMAD R20, R6, UR30, RZ ;  /* 0x0000001e06147c24 */ /* 0x000fe2000f8e02ff */
[----:B------:R-:W-:Y:S01]  /*2160*/  IADD3 R21, PT, PT, R19, R21, RZ ;  /* 0x0000001513157210 */ /* 0x000fe20007ffe0ff */
[----:B------:R-:W0:Y:S01]  /*2170*/  LDC.64 R6, c[0x0][0xad0] ;  /* 0x0002b400ff067b82 */ /* 0x000e220000000a00 */
[C---:B------:R-:W-:Y:S01]  /*2180*/  LEA R14, P0, R18.reuse, UR32, 0x3 ;  /* 0x00000020120e7c11 */ /* 0x040fe2000f8018ff */
[C---:B------:R-:W-:Y:S02]  /*2190*/  IMAD R19, R15.reuse, UR31, R20 ;  /* 0x0000001f0f137c24 */ /* 0x040fe4000f8e0214 */
[----:B------:R-:W-:Y:S01]  /*21a0*/  IMAD.WIDE.U32 R16, R15, UR30, RZ ;  /* 0x0000001e0f107c25 */ /* 0x000fe2000f8e00ff */
[----:B------:R-:W-:-:S03]  /*21b0*/  LEA.HI.X R15, R18, UR33, R21, 0x3, P0 ;  /* 0x00000021120f7c11 */ /* 0x000fc600080f1c15 */
[----:B------:R-:W-:Y:S01]  /*21c0*/  IMAD.IADD R17, R17, 0x1, R19 ;  /* 0x0000000111117824 */ /* 0x000fe200078e0213 */
[C---:B------:R-:W-:Y:S01]  /*21d0*/  LEA R18, P0, R16.reuse, UR32, 0x3 ;  /* 0x0000002010127c11 */ /* 0x040fe2000f8018ff */
[----:B------:R2:W-:Y:S03]  /*21e0*/  STG.E.64 desc[UR6][R14.64], R10 ;  /* 0x0000000a0e007986 */ /* 0x0005e6000c101b06 */
[----:B------:R-:W-:Y:S01]  /*21f0*/  LEA.HI.X R19, R16, UR33, R17, 0x3, P0 ;  /* 0x0000002110137c11 */ /* 0x000fe200080f1c11 */
[----:B-1----:R-:W-:Y:S01]  /*2200*/  IMAD.WIDE.U32 R16, R4, UR4, RZ ;  /* 0x0000000404107c25 */ /* 0x002fe2000f8e00ff */
[----:B------:R-:W-:-:S03]  /*2210*/  IADD3 R0, P0, PT, R0, UR4, RZ ;  /* 0x0000000400007c10 */ /* 0x000fc6000ff1e0ff */
[----:B------:R-:W-:Y:S01]  /*2220*/  IMAD R5, R5, UR4, R17 ;  /* 0x0000000405057c24 */ /* 0x000fe2000f8e0211 */
[----:B------:R-:W-:Y:S01]  /*2230*/  LEA R28, P1, R16, R28, 0x3 ;  /* 0x0000001c101c7211 */ /* 0x000fe200078218ff */
[----:B------:R2:W-:Y:S01]  /*2240*/  STG.E.64 desc[UR6][R18.64], R8 ;  /* 0x0000000812007986 */ /* 0x0005e2000c101b06 */
[----:B------:R-:W-:Y:S01]  /*2250*/  IMAD.X R27, RZ, RZ, R27, P0 ;  /* 0x000000ffff1b7224 */ /* 0x000fe200000e061b */
[----:B------:R-:W-:Y:S01]  /*2260*/  ISETP.GE.U32.AND P0, PT, R0, UR10, PT ;  /* 0x0000000a00007c0c */ /* 0x000fe2000bf06070 */
[----:B0-----:R-:W-:Y:S01]  /*2270*/  IMAD.WIDE.U32 R20, R6, UR4, RZ ;  /* 0x0000000406147c25 */ /* 0x001fe2000f8e00ff */
[----:B------:R-:W-:Y:S01]  /*2280*/  LEA.HI.X R25, R16, R25, R5, 0x3, P1 ;  /* 0x0000001910197211 */ /* 0x000fe200008f1c05 */
[----:B------:R2:W-:Y:S01]  /*2290*/  STL [R1+0x24], R28 ;  /* 0x0000241c01007387 */ /* 0x0005e20000100800 */
[----:B------:R-:W-:Y:S01]  /*22a0*/  ISETP.GE.AND.EX P0, PT, R27, UR11, PT, P0 ;  /* 0x0000000b1b007c0c */ /* 0x000fe2000bf06300 */
[----:B------:R-:W-:Y:S01]  /*22b0*/  IMAD R7, R7, UR4, R21 ;  /* 0x0000000407077c24 */ /* 0x000fe2000f8e0215 */
[----:B---3--:R-:W-:-:S04]  /*22c0*/  LEA R26, P2, R20, R26, 0x3 ;  /* 0x0000001a141a7211 */ /* 0x008fc800078418ff */
[----:B-----5:R-:W-:Y:S01]  /*22d0*/  LEA.HI.X R24, R20, R24, R7, 0x3, P2 ;  /* 0x0000001814187211 */ /* 0x020fe200010f1c07 */
[----:B------:R2:W-:Y:S04]  /*22e0*/  STL [R1+0x1c], R26 ;  /* 0x00001c1a01007387 */ /* 0x0005e80000100800 */
[----:B------:R2:W-:Y:S04]  /*22f0*/  STL [R1+0x18], R24 ;  /* 0x0000181801007387 */ /* 0x0005e80000100800 */
[----:B------:R2:W-:Y:S01]  /*2300*/  STL [R1+0x20], R25 ;  /* 0x0000201901007387 */ /* 0x0005e20000100800 */
[----:B------:R-:W-:Y:S05]  /*2310*/  @!P0 BRA `(.L_x_507) ;  /* 0xffffffdc00f48947 */ /* 0x000fea000383ffff */
[----:B------:R-:W-:Y:S05]  /*2320*/  BSYNC.RECONVERGENT B0 ;  /* 0x0000000000007941 */ /* 0x000fea0003800200 */
.L_x_491:
[----:B------:R-:W-:Y:S05]  /*2330*/  EXIT ;  /* 0x000000000000794d */ /* 0x000fea0003800000 */
        .weak           $__internal_16_$__cuda_sm20_dblrcp_rn_slowpath_v3
        .type           $__internal_16_$__cuda_sm20_dblrcp_rn_slowpath_v3,@function
        .size           $__internal_16_$__cuda_sm20_dblrcp_rn_slowpath_v3,($__internal_17_$__cuda_sm20_div_s64 - $__internal_16_$__cuda_sm20_dblrcp_rn_slowpath_v3)
$__internal_16_$__cuda_sm20_dblrcp_rn_slowpath_v3:
[----:B------:R-:W-:Y:S01]  /*2340*/  DSETP.GTU.AND P0, PT, |R18|, +INF , PT ;  /* 0x7ff000001200742a */ /* 0x000fe20003f0c200 */
[----:B------:R-:W-:-:S13]  /*2350*/  BSSY.RECONVERGENT B2, `(.L_x_508) ;  /* 0x0000024000027945 */ /* 0x000fda0003800200 */
[----:B------:R-:W-:Y:S05]  /*2360*/  @P0 BRA `(.L_x_509) ;  /* 0x0000000000800947 */ /* 0x000fea0003800000 */
[----:B------:R-:W-:-:S04]  /*2370*/  LOP3.LUT R22, R19, 0x7fffffff, RZ, 0xc0, !PT ;  /* 0x7fffffff13167812 */ /* 0x000fc800078ec0ff */
[----:B------:R-:W-:-:S04]  /*2380*/  IADD3 R20, PT, PT, R22, -0x1, RZ ;  /* 0xffffffff16147810 */ /* 0x000fc80007ffe0ff */
[----:B------:R-:W-:-:S13]  /*2390*/  ISETP.GE.U32.AND P0, PT, R20, 0x7fefffff, PT ;  /* 0x7fefffff1400780c */ /* 0x000fda0003f06070 */
[----:B------:R-:W-:Y:S01]  /*23a0*/  @P0 LOP3.LUT R21, R19, 0x7ff00000, RZ, 0x3c, !PT ;  /* 0x7ff0000013150812 */ /* 0x000fe200078e3cff */
[----:B------:R-:W-:Y:S01]  /*23b0*/  @P0 IMAD.MOV.U32 R20, RZ, RZ, RZ ;  /* 0x000000ffff140224 */ /* 0x000fe200078e00ff */
[----:B------:R-:W-:Y:S06]  /*23c0*/  @P0 BRA `(.L_x_510) ;  /* 0x0000000000700947 */ /* 0x000fec0003800000 */
[----:B------:R-:W-:-:S13]  /*23d0*/  ISETP.GE.U32.AND P0, PT, R22, 0x1000001, PT ;  /* 0x010000011600780c */ /* 0x000fda0003f06070 */
[----:B------:R-:W-:Y:S05]  /*23e0*/  @!P0 BRA `(.L_x_511) ;  /* 0x0000000000388947 */ /* 0x000fea0003800000 */
[----:B------:R-:W-:Y:S01]  /*23f0*/  VIADD R21, R19, 0xc0200000 ;  /* 0xc020000013157836 */ /* 0x000fe20000000000 */
[----:B------:R-:W-:Y:S01]  /*2400*/  MOV R22, R3 ;  /* 0x0000000300167202 */ /* 0x000fe20000000f00 */
[----:B------:R-:W-:Y:S02]  /*2410*/  IMAD.MOV.U32 R20, RZ, RZ, R18 ;  /* 0x000000ffff147224 */ /* 0x000fe400078e0012 */
[----:B------:R-:W0:Y:S04]  /*2420*/  MUFU.RCP64H R23, R21 ;  /* 0x0000001500177308 */ /* 0x000e280000001800 */
        /* <DEDUP_REMOVED lines=10> */
.L_x_511:
[----:B------:R-:W-:Y:S01]  /*24d0*/  DMUL R18, R18, 8.11296384146066816958e+31 ;  /* 0x4690000012127828 */ /* 0x000fe20000000000 */
[----:B------:R-:W-:-:S05]  /*24e0*/  IMAD.MOV.U32 R20, RZ, RZ, R3 ;  /* 0x000000ffff147224 */ /* 0x000fca00078e0003 */
        /* <DEDUP_REMOVED lines=8> */
.L_x_509:
[----:B------:R-:W-:Y:S02]  /*2570*/  LOP3.LUT R21, R19, 0x80000, RZ, 0xfc, !PT ;  /* 0x0008000013157812 */ /* 0x000fe400078efcff */
[----:B------:R-:W-:-:S07]  /*2580*/  MOV R20, R18 ;  /* 0x0000001200147202 */ /* 0x000fce0000000f00 */
.L_x_510:
[----:B------:R-:W-:Y:S05]  /*2590*/  BSYNC.RECONVERGENT B2 ;  /* 0x0000000000027941 */ /* 0x000fea0003800200 */
.L_x_508:
[----:B------:R-:W-:Y:S01]  /*25a0*/  MOV R18, R26 ;  /* 0x0000001a00127202 */ /* 0x000fe20000000f00 */
[----:B------:R-:W-:Y:S02]  /*25b0*/  IMAD.MOV.U32 R19, RZ, RZ, 0x0 ;  /* 0x00000000ff137424 */ /* 0x000fe400078e00ff */
[----:B------:R-:W-:Y:S02]  /*25c0*/  IMAD.MOV.U32 R3, RZ, RZ, R20 ;  /* 0x000000ffff037224 */ /* 0x000fe400078e0014 */
[----:B------:R-:W-:Y:S01]  /*25d0*/  IMAD.MOV.U32 R20, RZ, RZ, R21 ;  /* 0x000000ffff147224 */ /* 0x000fe200078e0015 */
[----:B------:R-:W-:Y:S06]  /*25e0*/  RET.REL.NODEC R18 `(_ZN2at6native38_GLOBAL__N__9a469cfd_6_RNN_cu_eca79a6d6kernel16gru_cell_forwardIddlLi1EEEvNS_4cuda6detail10TensorInfoIT_T1_EES9_S9_S9_S9_S9_S9_S8_S8_) ;  /* 0xffffffd812847950 */ /* 0x000fec0003c3ffff */
        .weak           $__internal_17_$__cuda_sm20_div_s64
        .type           $__internal_17_$__cuda_sm20_div_s64,@function
        .size           $__internal_17_$__cuda_sm20_div_s64,(.L_x_1367 - $__internal_17_$__cuda_sm20_div_s64)
$__internal_17_$__cuda_sm20_div_s64:
        /* <DEDUP_REMOVED lines=20> */
[----:B------:R-:W-:-:S04]  /*2730*/  IMAD.HI.U32 R3, R5, R11, RZ ;  /* 0x0000000b05037227 */ /* 0x000fc800078e00ff */
[----:B------:R-:W-:-:S04]  /*2740*/  IMAD.HI.U32 R6, P1, R5, R9, R6 ;  /* 0x0000000905067227 */ /* 0x000fc80007820006 */
[----:B------:R-:W-:Y:S01]  /*2750*/  IMAD.X R3, R3, 0x1, R5, P0 ;  /* 0x0000000103037824 */ /* 0x000fe200000e0605 */
[----:B------:R-:W-:-:S04]  /*2760*/  IADD3 R7, P2, PT, R13, R6, RZ ;  /* 0x000000060d077210 */ /* 0x000fc80007f5e0ff */
[----:B------:R-:W-:Y:S01]  /*2770*/  IADD3.X R9, PT, PT, RZ, RZ, R3, P2, P1 ;  /* 0x000000ffff097210 */ /* 0x000fe200017e2403 */
[----:B------:R-:W-:-:S04]  /*2780*/  IMAD.WIDE.U32 R4, R7, UR4, RZ ;  /* 0x0000000407047c25 */ /* 0x000fc8000f8e00ff */
[----:B------:R-:W-:Y:S01]  /*2790*/  IMAD R6, R7, UR5, R5 ;  /* 0x0000000507067c24 */ /* 0x000fe2000f8e0205 */
[----:B------:R-:W-:-:S03]  /*27a0*/  IADD3 R5, P0, PT, RZ, -R4, RZ ;  /* 0x80000004ff057210 */ /* 0x000fc60007f1e0ff */
[----:B------:R-:W-:Y:S02]  /*27b0*/  IMAD R3, R9, UR4, R6 ;  /* 0x0000000409037c24 */ /* 0x000fe4000f8e0206 */
[----:B------:R-:W-:-:S03]  /*27c0*/  IMAD.HI.U32 R6, R7, R5, RZ ;  /* 0x0000000507067227 */ /* 0x000fc600078e00ff */
[----:B------:R-:W-:Y:S02]  /*27d0*/  IADD3.X R4, PT, PT, RZ, ~R3, RZ, P0, !PT ;  /* 0x80000003ff047210 */ /* 0x000fe400007fe4ff */
[----:B------:R-:W-:-:S03]  /*27e0*/  IADD3 R3, P4, PT, RZ, -R0, RZ ;  /* 0x80000000ff037210 */ /* 0x000fc60007f9e0ff */
[----:B------:R-:W-:Y:S01]  /*27f0*/  IMAD.WIDE.U32 R6, P0, R7, R4, R6 ;  /* 0x0000000407067225 */ /* 0x000fe20007800006 */
[----:B------:R-:W-:-:S03]  /*2800*/  SEL R3, R3, R0, !P3 ;  /* 0x0000000003037207 */ /* 0x000fc60005800000 */
[----:B------:R-:W-:Y:S02]  /*2810*/  IMAD.X R10, RZ, RZ, ~R27, P4 ;  /* 0x000000ffff0a7224 */ /* 0x000fe400020e0e1b */
[----:B------:R-:W-:-:S03]  /*2820*/  IMAD.HI.U32 R6, P1, R9, R5, R6 ;  /* 0x0000000509067227 */ /* 0x000fc60007820006 */
[----:B------:R-:W-:Y:S01]  /*2830*/  SEL R10, R10, R27, !P3 ;  /* 0x0000001b0a0a7207 */ /* 0x000fe20005800000 */
[CC--:B------:R-:W-:Y:S02]  /*2840*/  IMAD R5, R9.reuse, R4.reuse, RZ ;  /* 0x0000000409057224 */ /* 0x0c0fe400078e02ff */
[----:B------:R-:W-:-:S03]  /*2850*/  IMAD.HI.U32 R4, R9, R4, RZ ;  /* 0x0000000409047227 */ /* 0x000fc600078e00ff */
[----:B------:R-:W-:Y:S01]  /*2860*/  IADD3 R6, P2, PT, R5, R6, RZ ;  /* 0x0000000605067210 */ /* 0x000fe20007f5e0ff */
[----:B------:R-:W-:Y:S01]  /*2870*/  IMAD.MOV.U32 R5, RZ, RZ, RZ ;  /* 0x000000ffff057224 */ /* 0x000fe200078e00ff */
[----:B------:R-:W-:-:S03]  /*2880*/  IADD3.X R9, PT, PT, R4, R9, RZ, P0, !PT ;  /* 0x0000000904097210 */ /* 0x000fc600007fe4ff */
[----:B------:R-:W-:Y:S01]  /*2890*/  IMAD.HI.U32 R4, R6, R3, RZ ;  /* 0x0000000306047227 */ /* 0x000fe200078e00ff */
[----:B------:R-:W-:-:S03]  /*28a0*/  IADD3.X R9, PT, PT, RZ, RZ, R9, P2, P1 ;  /* 0x000000ffff097210 */ /* 0x000fc600017e2409 */
[----:B------:R-:W-:-:S04]  /*28b0*/  IMAD.WIDE.U32 R4, R6, R10, R4 ;  /* 0x0000000a06047225 */ /* 0x000fc800078e0004 */
[C---:B------:R-:W-:Y:S02]  /*28c0*/  IMAD R7, R9.reuse, R10, RZ ;  /* 0x0000000a09077224 */ /* 0x040fe400078e02ff */
[----:B------:R-:W-:-:S04]  /*28d0*/  IMAD.HI.U32 R4, P0, R9, R3, R4 ;  /* 0x0000000309047227 */ /* 0x000fc80007800004 */
[----:B------:R-:W-:Y:S01]  /*28e0*/  IMAD.HI.U32 R6, R9, R10, RZ ;  /* 0x0000000a09067227 */ /* 0x000fe200078e00ff */
[----:B------:R-:W-:-:S04]  /*28f0*/  IADD3 R7, P1, PT, R7, R4, RZ ;  /* 0x0000000407077210 */ /* 0x000fc80007f3e0ff */
[----:B------:R-:W-:Y:S01]  /*2900*/  IADD3.X R6, PT, PT, R6, RZ, RZ, P0, !PT ;  /* 0x000000ff06067210 */ /* 0x000fe200007fe4ff */
[----:B------:R-:W-:-:S04]  /*2910*/  IMAD.WIDE.U32 R4, R7, UR4, RZ ;  /* 0x0000000407047c25 */ /* 0x000fc8000f8e00ff */
[----:B------:R-:W-:Y:S01]  /*2920*/  IMAD.X R6, RZ, RZ, R6, P1 ;  /* 0x000000ffff067224 */ /* 0x000fe200008e0606 */
[----:B------:R-:W-:Y:S01]  /*2930*/  IADD3 R8, P1, PT, -R4, R3, RZ ;  /* 0x0000000304087210 */ /* 0x000fe20007f3e1ff */
[C---:B------:R-:W-:Y:S01]  /*2940*/  IMAD R5, R7.reuse, UR5, R5 ;  /* 0x0000000507057c24 */ /* 0x040fe2000f8e0205 */
[----:B------:R-:W-:Y:S02]  /*2950*/  IADD3 R4, P2, PT, R7, 0x1, RZ ;  /* 0x0000000107047810 */ /* 0x000fe40007f5e0ff */
[----:B------:R-:W-:Y:S01]  /*2960*/  ISETP.GE.U32.AND P0, PT, R8, UR4, PT ;  /* 0x0000000408007c0c */ /* 0x000fe2000bf06070 */
[----:B------:R-:W-:Y:S02]  /*2970*/  IMAD R5, R6, UR4, R5 ;  /* 0x0000000406057c24 */ /* 0x000fe4000f8e0205 */
[----:B------:R-:W-:-:S03]  /*2980*/  IMAD.X R3, RZ, RZ, R6, P2 ;  /* 0x000000ffff037224 */ /* 0x000fc600010e0606 */
[----:B------:R-:W-:Y:S02]  /*2990*/  IADD3.X R10, PT, PT, ~R5, R10, RZ, P1, !PT ;  /* 0x0000000a050a7210 */ /* 0x000fe40000ffe5ff */
[----:B------:R-:W-:Y:S02]  /*29a0*/  IADD3 R5, P1, PT, R8, -UR4, RZ ;  /* 0x8000000408057c10 */ /* 0x000fe4000ff3e0ff */
[C---:B------:R-:W-:Y:S02]  /*29b0*/  ISETP.GE.U32.AND.EX P0, PT, R10.reuse, UR5, PT, P0 ;  /* 0x000000050a007c0c */ /* 0x040fe4000bf06100 */
[----:B------:R-:W-:Y:S02]  /*29c0*/  IADD3.X R9, PT, PT, R10, ~UR5, RZ, P1, !PT ;  /* 0x800000050a097c10 */ /* 0x000fe40008ffe4ff */
[----:B------:R-:W-:Y:S02]  /*29d0*/  SEL R5, R5, R8, P0 ;  /* 0x0000000805057207 */ /* 0x000fe40000000000 */
[----:B------:R-:W-:-:S02]  /*29e0*/  SEL R9, R9, R10, P0 ;  /* 0x0000000a09097207 */ /* 0x000fc40000000000 */
[----:B------:R-:W-:Y:S02]  /*29f0*/  SEL R7, R4, R7, P0 ;  /* 0x0000000704077207 */ /* 0x000fe40000000000 */
[----:B------:R-:W-:Y:S02]  /*2a00*/  ISETP.GE.U32.AND P1, PT, R5, UR4, PT ;  /* 0x0000000405007c0c */ /* 0x000fe4000bf26070 */
[----:B------:R-:W-:Y:S02]  /*2a10*/  SEL R6, R3, R6, P0 ;  /* 0x0000000603067207 */ /* 0x000fe40000000000 */
[----:B------:R-:W-:Y:S02]  /*2a20*/  IADD3 R8, P2, PT, R7, 0x1, RZ ;  /* 0x0000000107087810 */ /* 0x000fe40007f5e0ff */
[----:B------:R-:W-:Y:S02]  /*2a30*/  ISETP.GE.U32.AND.EX P0, PT, R9, UR5, PT, P1 ;  /* 0x0000000509007c0c */ /* 0x000fe4000bf06110 */
[----:B------:R-:W-:-:S02]  /*2a40*/  IADD3.X R9, PT, PT, RZ, R6, RZ, P2, !PT ;  /* 0x00000006ff097210 */ /* 0x000fc400017fe4ff */
[----:B------:R-:W-:Y:S02]  /*2a50*/  SEL R8, R8, R7, P0 ;  /* 0x0000000708087207 */ /* 0x000fe40000000000 */
[----:B------:R-:W-:Y:S02]  /*2a60*/  LOP3.LUT R4, R27, UR37, RZ, 0x3c, !PT ;  /* 0x000000251b047c12 */ /* 0x000fe4000f8e3cff */
[----:B------:R-:W-:Y:S02]  /*2a70*/  SEL R9, R9, R6, P0 ;  /* 0x0000000609097207 */ /* 0x000fe40000000000 */
[-C--:B------:R-:W-:Y:S02]  /*2a80*/  IADD3 R3, P2, PT, RZ, -R8.reuse, RZ ;  /* 0x80000008ff037210 */ /* 0x080fe40007f5e0ff */
[----:B------:R-:W-:Y:S02]  /*2a90*/  ISETP.GE.AND P1, PT, R4, RZ, PT ;  /* 0x000000ff0400720c */ /* 0x000fe40003f26270 */
[----:B------:R-:W-:Y:S01]  /*2aa0*/  ISETP.NE.U32.AND P0, PT, RZ, UR36, PT ;  /* 0x00000024ff007c0c */ /* 0x000fe2000bf05070 */
[----:B------:R-:W-:Y:S01]  /*2ab0*/  IMAD.X R4, RZ, RZ, ~R9, P2 ;  /* 0x000000ffff047224 */ /* 0x000fe200010e0e09 */
[----:B------:R-:W-:Y:S01]  /*2ac0*/  SEL R8, R3, R8, !P1 ;  /* 0x0000000803087207 */ /* 0x000fe20004800000 */
[----:B------:R-:W-:Y:S01]  /*2ad0*/  HFMA2 R3, -RZ, RZ, 0, 0 ;  /* 0x00000000ff037431 */ /* 0x000fe200000001ff */
[----:B------:R-:W-:-:S02]  /*2ae0*/  ISETP.NE.AND.EX P0, PT, RZ, UR37, PT, P0 ;  /* 0x00000025ff007c0c */ /* 0x000fc4000bf05300 */
[----:B------:R-:W-:Y:S02]  /*2af0*/  SEL R9, R4, R9, !P1 ;  /* 0x0000000904097207 */ /* 0x000fe40004800000 */
[----:B------:R-:W-:Y:S02]  /*2b00*/  SEL R8, R8, 0xffffffff, P0 ;  /* 0xffffffff08087807 */ /* 0x000fe40000000000 */
[----:B------:R-:W-:Y:S01]  /*2b10*/  SEL R9, R9, 0xffffffff, P0 ;  /* 0xffffffff09097807 */ /* 0x000fe20000000000 */
[----:B------:R-:W-:Y:S06]  /*2b20*/  RET.REL.NODEC R2 `(_ZN2at6native38_GLOBAL__N__9a469cfd_6_RNN_cu_eca79a6d6kernel16gru_cell_forwardIddlLi1EEEvNS_4cuda6detail10TensorInfoIT_T1_EES9_S9_S9_S9_S9_S9_S8_S8_) ;  /* 0xffffffd402347950 */ /* 0x000fec0003c3ffff */
.L_x_512:
        /* <DEDUP_REMOVED lines=13> */
.L_x_1367:


//--------------------- .text._ZN2at6native38_GLOBAL__N__9a469cfd_6_RNN_cu_eca79a6d6kernel16gru_cell_forwardIddiLi2EEEvNS_4cuda6detail10TensorInfoIT_T1_EES9_S9_S9_S9_S9_S9_S8_S8_ --------------------------
	.section	.text._ZN2at6native38_GLOBAL__N__9a469cfd_6_RNN_cu_eca79a6d6kernel16gru_cell_forwardIddiLi2EEEvNS_4cuda6detail10TensorInfoIT_T1_EES9_S9_S9_S9_S9_S9_S8_S8_,"ax",@progbits
	.align	128
.text._ZN2at6native38_GLOBAL__N__9a469cfd_6_RNN_cu_eca79a6d6kernel16gru_cell_forwardIddiLi2EEEvNS_4cuda6detail10TensorInfoIT_T1_EES9_S9_S9_S9_S9_S9_S8_S8_:
        .type           _ZN2at6native38_GLOBAL__N__9a469cfd_6_RNN_cu_eca79a6d6kernel16gru_cell_forwardIddiLi2EEEvNS_4cuda6detail10TensorInfoIT_T1_EES9_S9_S9_S9_S9_S9_S8_S8_,@function
        .size           _ZN2at6native38_GLOBAL__N__9a469cfd_6_RNN_cu_eca79a6d6kernel16gru_cell_forwardIddiLi2EEEvNS_4cuda6detail10TensorInfoIT_T1_EES9_S9_S9_S9_S9_S9_S8_S8_,(.L_x_1370 - _ZN2at6native38_GLOBAL__N__9a469cfd_6_RNN_cu_eca79a6d6kernel16gru_cell_forwardIddiLi2EEEvNS_4cuda6detail10TensorInfoIT_T1_EES9_S9_S9_S9_S9_S9_S8_S8_)
        .other          _ZN2at6native38_GLOBAL__N__9a469cfd_6_RNN_cu_eca79a6d6kernel16gru_cell_forwardIddiLi2EEEvNS_4cuda6detail10TensorInfoIT_T1_EES9_S9_S9_S9_S9_S9_S8_S8_,@"STO_CUDA_ENTRY STV_DEFAULT"
_ZN2at6native38_GLOBAL__N__9a469cfd_6_RNN_cu_eca79a6d6kernel16gru_cell_forwardIddiLi2EEEvNS_4cuda6detail10TensorInfoIT_T1_EES9_S9_S9_S9_S9_S9_S8_S8_:
        /* <DEDUP_REMOVED lines=10> */
[----:B------:R-:W-:Y:S01]  /*00a0*/  BSSY.RECONVERGENT B0, `(.L_x_513) ;  /* 0x00002aa000007945 */ /* 0x000fe20003800200 */
[----:B------:R-:W1:Y:S01]  /*00b0*/  LDCU.64 UR4, c[0x0][0x358] ;  /* 0x00006b00ff0477ac */ /* 0x000e620008000a00 */
[----:B------:R-:W2:Y:S01]  /*00c0*/  LDCU UR8, c[0x0][0x968] ;  /* 0x00012d00ff0877ac */ /* 0x000ea20008000800 */
[----:B------:R-:W3:Y:S01]  /*00d0*/  LDCU UR9, c[0x0][0x96c] ;  /* 0x00012d80ff0977ac */ /* 0x000ee20008000800 */
[----:B------:R-:W4:Y:S01]  /*00e0*/  LDCU UR10, c[0x0][0x3f0] ;  /* 0x00007e00ff0a77ac */ /* 0x000f220008000800 */
[----:B------:R-:W0:Y:S01]  /*00f0*/  LDCU UR11, c[0x0][0x3ec] ;  /* 0x00007d80ff0b77ac */ /* 0x000e220008000800 */
[----:B------:R-:W0:Y:S02]  /*0100*/  LDCU UR12, c[0x0][0x4c8] ;  /* 0x00009900ff0c77ac */ /* 0x000e240008000800 */
[----:B0-----:R-:W-:Y:S01]  /*0110*/  IMAD R2, R2, UR22, R3 ;  /* 0x0000001602027c24 */ /* 0x001fe2000f8e0203 */
        /* <DEDUP_REMOVED lines=9> */
[----:B-1234-:R-:W0:Y:S02]  /*01b0*/  LDCU.64 UR6, c[0x0][0x530] ;  /* 0x0000a600ff0677ac */ /* 0x01ee240008000a00 */
.L_x_526:
[----:B------:R-:W1:Y:S01]  /*01c0*/  LDC R22, c[0x0][0x968] ;  /* 0x00025a00ff167b82 */ /* 0x000e620000000800 */
[----:B------:R-:W-:-:S07]  /*01d0*/  IABS R21, R2 ;  /* 0x0000000200157213 */ /* 0x000fce0000000000 */
[----:B------:R-:W2:Y:S08]  /*01e0*/  LDC R20, c[0x0][0x38c] ;  /* 0x0000e300ff147b82 */ /* 0x000eb00000000800 */
[----:B------:R-:W3:Y:S01]  /*01f0*/  LDC R12, c[0x0][0x464] ;  /* 0x00011900ff0c7b82 */ /* 0x000ee20000000800 */
[----:B-1----:R-:W-:-:S07]  /*0200*/  IABS R7, R22 ;  /* 0x0000001600077213 */ /* 0x002fce0000000000 */
[----:B------:R-:W1:Y:S01]  /*0210*/  LDC R15, c[0x0][0x6ec] ;  /* 0x0001bb00ff0f7b82 */ /* 0x000e620000000800 */
[----:B------:R-:W4:Y:S01]  /*0220*/  I2F.RP R0, R7 ;  /* 0x0000000700007306 */ /* 0x000f220000209400 */
[----:B--2---:R-:W-:Y:S02]  /*0230*/  IABS R9, R20 ;  /* 0x0000001400097213 */ /* 0x004fe40000000000 */
[----:B---3--:R-:W-:-:S05]  /*0240*/  IABS R17, R12 ;  /* 0x0000000c00117213 */ /* 0x008fca0000000000 */
[----:B----4-:R-:W2:Y:S01]  /*0250*/  MUFU.RCP R0, R0 ;  /* 0x0000000000007308 */ /* 0x010ea20000001000 */
[----:B-1----:R-:W-:Y:S01]  /*0260*/  IABS R18, R15 ;  /* 0x0000000f00127213 */ /* 0x002fe20000000000 */
[----:B--2---:R-:W-:-:S06]  /*0270*/  VIADD R4, R0, 0xffffffe ;  /* 0x0ffffffe00047836 */ /* 0x004fcc0000000000 */
[----:B------:R1:W2:Y:S02]  /*0280*/  F2I.FTZ.U32.TRUNC.NTZ R5, R4 ;  /* 0x0000000400057305 */ /* 0x0002a4000021f000 */
[----:B-1----:R-:W-:Y:S01]  /*0290*/  IMAD.MOV.U32 R4, RZ, RZ, RZ ;  /* 0x000000ffff047224 */ /* 0x002fe200078e00ff */
[----:B--2---:R-:W-:-:S05]  /*02a0*/  IADD3 R6, PT, PT, RZ, -R5, RZ ;  /* 0x80000005ff067210 */ /* 0x004fca0007ffe0ff */
[----:B------:R-:W-:-:S04]  /*02b0*/  IMAD R3, R6, R7, RZ ;  /* 0x0000000706037224 */ /* 0x000fc800078e02ff */
[----:B------:R-:W-:Y:S02]  /*02c0*/  IMAD.HI.U32 R6, R5, R3, R4 ;  /* 0x0000000305067227 */ /* 0x000fe400078e0004 */
[----:B------:R-:W1:Y:S04]  /*02d0*/  I2F.RP R3, R9 ;  /* 0x0000000900037306 */ /* 0x000e680000209400 */
[----:B------:R-:W-:-:S04]  /*02e0*/  IMAD.HI.U32 R6, R6, R21, RZ ;  /* 0x0000001506067227 */ /* 0x000fc800078e00ff */
[----:B------:R-:W-:-:S04]  /*02f0*/  IMAD.MOV R0, RZ, RZ, -R6 ;  /* 0x000000ffff007224 */ /* 0x000fc800078e0a06 */
[C---:B------:R-:W-:Y:S01]  /*0300*/  IMAD R0, R7.reuse, R0, R21 ;  /* 0x0000000007007224 */ /* 0x040fe200078e0215 */
[----:B-1----:R-:W1:Y:S04]  /*0310*/  MUFU.RCP R3, R3 ;  /* 0x0000000300037308 */ /* 0x002e680000001000 */
[----:B------:R-:W-:-:S13]  /*0320*/  ISETP.GT.U32.AND P1, PT, R7, R0, PT ;  /* 0x000000000700720c */ /* 0x000fda0003f24070 */
[-C--:B------:R-:W-:Y:S01]  /*0330*/  @!P1 IADD3 R0, PT, PT, R0, -R7.reuse, RZ ;  /* 0x8000000700009210 */ /* 0x080fe20007ffe0ff */
[----:B------:R-:W-:Y:S01]  /*0340*/  @!P1 VIADD R6, R6, 0x1 ;  /* 0x0000000106069836 */ /* 0x000fe20000000000 */
[----:B------:R-:W-:Y:S01]  /*0350*/  ISETP.NE.AND P1, PT, R22, RZ, PT ;  /* 0x000000ff1600720c */ /* 0x000fe20003f25270 */
[----:B-1----:R-:W-:Y:S01]  /*0360*/  VIADD R4, R3, 0xffffffe ;  /* 0x0ffffffe03047836 */ /* 0x002fe20000000000 */
[----:B------:R-:W-:Y:S02]  /*0370*/  ISETP.GE.U32.AND P0, PT, R0, R7, PT ;  /* 0x000000070000720c */ /* 0x000fe40003f06070 */
[----:B------:R-:W-:Y:S01]  /*0380*/  LOP3.LUT R0, R2, R22, RZ, 0x3c, !PT ;  /* 0x0000001602007212 */ /* 0x000fe200078e3cff */
[----:B------:R-:W1:Y:S03]  /*0390*/  I2F.RP R7, R17 ;  /* 0x0000001100077306 */ /* 0x000e660000209400 */
[----:B------:R-:W-:-:S05]  /*03a0*/  ISETP.GE.AND P2, PT, R0, RZ, PT ;  /* 0x000000ff0000720c */ /* 0x000fca0003f46270 */
[----:B------:R2:W3:Y:S02]  /*03b0*/  F2I.FTZ.U32.TRUNC.NTZ R5, R4 ;  /* 0x0000000400057305 */ /* 0x0004e4000021f000 */
[----:B------:R-:W-:-:S05]  /*03c0*/  @P0 IADD3 R6, PT, PT, R6, 0x1, RZ ;  /* 0x0000000106060810 */ /* 0x000fca0007ffe0ff */
[----:B------:R-:W-:Y:S01]  /*03d0*/  IMAD.MOV.U32 R3, RZ, RZ, R6 ;  /* 0x000000ffff037224 */ /* 0x000fe200078e0006 */
[----:B-1----:R-:W1:Y:S01]  /*03e0*/  MUFU.RCP R7, R7 ;  /* 0x0000000700077308 */ /* 0x002e620000001000 */
[----:B--2---:R-:W-:Y:S02]  /*03f0*/  IMAD.MOV.U32 R4, RZ, RZ, RZ ;  /* 0x000000ffff047224 */ /* 0x004fe400078e00ff */
[----:B------:R-:W-:Y:S01]  /*0400*/  @!P2 IMAD.MOV R3, RZ, RZ, -R3 ;  /* 0x000000ffff03a224 */ /* 0x000fe200078e0a03 */
[-C--:B------:R-:W-:Y:S02]  /*0410*/  @!P1 LOP3.LUT R3, RZ, R22.reuse, RZ, 0x33, !PT ;  /* 0x00000016ff039212 */ /* 0x080fe400078e33ff */
[----:B---3--:R-:W-:Y:S02]  /*0420*/  IADD3 R8, PT, PT, RZ, -R5, RZ ;  /* 0x80000005ff087210 */ /* 0x008fe40007ffe0ff */
[----:B------:R-:W2:Y:S01]  /*0430*/  I2F.RP R6, R18 ;  /* 0x0000001200067306 */ /* 0x000ea20000209400 */
[----:B------:R-:W-:-:S02]  /*0440*/  IMAD R3, R3, R22, RZ ;  /* 0x0000001603037224 */ /* 0x000fc400078e02ff */
[----:B------:R-:W-:Y:S02]  /*0450*/  IMAD R23, R8, R9, RZ ;  /* 0x0000000908177224 */ /* 0x000fe400078e02ff */
[----:B------:R-:W-:Y:S02]  /*0460*/  IMAD.IADD R0, R2, 0x1, -R3 ;  /* 0x0000000102007824 */ /* 0x000fe400078e0a03 */
[----:B------:R-:W-:-:S04]  /*0470*/  IMAD.HI.U32 R23, R5, R23, R4 ;  /* 0x0000001705177227 */ /* 0x000fc800078e0004 */
[----:B------:R-:W-:Y:S02]  /*0480*/  IMAD R13, R3, 0x3, R0 ;  /* 0x00000003030d7824 */ /* 0x000fe400078e0200 */
[----:B-1----:R-:W-:Y:S01]  /*0490*/  VIADD R5, R7, 0xffffffe ;  /* 0x0ffffffe07057836 */ /* 0x002fe20000000000 */
[----:B--2---:R-:W1:Y:S02]  /*04a0*/  MUFU.RCP R6, R6 ;  /* 0x0000000600067308 */ /* 0x004e640000001000 */
[----:B------:R-:W-:Y:S02]  /*04b0*/  IADD3 R11, PT, PT, R13, R22, RZ ;  /* 0x000000160d0b7210 */ /* 0x000fe40007ffe0ff */
[----:B------:R-:W-:Y:S02]  /*04c0*/  IABS R8, R13 ;  /* 0x0000000d00087213 */ /* 0x000fe40000000000 */
[----:B------:R-:W-:Y:S01]  /*04d0*/  IABS R24, R11 ;  /* 0x0000000b00187213 */ /* 0x000fe20000000000 */
[----:B------:R-:W-:Y:S01]  /*04e0*/  IMAD.IADD R10, R11, 0x1, R22 ;  /* 0x000000010b0a7824 */ /* 0x000fe200078e0216 */
[----:B------:R-:W2:Y:S01]  /*04f0*/  F2I.FTZ.U32.TRUNC.NTZ R5, R5 ;  /* 0x0000000500057305 */ /* 0x000ea2000021f000 */
[----:B------:R-:W-:-:S03]  /*0500*/  IMAD.HI.U32 R14, R23, R8, RZ ;  /* 0x00000008170e7227 */ /* 0x000fc600078e00ff */
[----:B------:R-:W-:Y:S01]  /*0510*/  IABS R26, R10 ;  /* 0x0000000a001a7213 */ /* 0x000fe20000000000 */
[----:B------:R-:W-:Y:S01]  /*0520*/  IMAD.HI.U32 R19, R23, R24, RZ ;  /* 0x0000001817137227 */ /* 0x000fe200078e00ff */
[----:B------:R-:W-:-:S03]  /*0530*/  IADD3 R4, PT, PT, -R14, RZ, RZ ;  /* 0x000000ff0e047210 */ /* 0x000fc60007ffe1ff */
[----:B-1----:R-:W-:Y:S02]  /*0540*/  VIADD R7, R6, 0xffffffe ;  /* 0x0ffffffe06077836 */ /* 0x002fe40000000000 */
[----:B------:R-:W-:Y:S02]  /*0550*/  IMAD.MOV R6, RZ, RZ, -R19 ;  /* 0x000000ffff067224 */ /* 0x000fe400078e0a13 */
[----:B------:R-:W-:Y:S02]  /*0560*/  IMAD.HI.U32 R23, R23, R26, RZ ;  /* 0x0000001a17177227 */ /* 0x000fe400078e00ff */
[----:B------:R-:W1:Y:S02]  /*0570*/  F2I.FTZ.U32.TRUNC.NTZ R7, R7 ;  /* 0x0000000700077305 */ /* 0x000e64000021f000 */
[----:B------:R-:W-:Y:S01]  /*0580*/  IMAD R6, R9, R6, R24 ;  /* 0x0000000609067224 */ /* 0x000fe200078e0218 */
[----:B------:R-:W-:Y:S01]  /*0590*/  IADD3 R28, PT, PT, -R23, RZ, RZ ;  /* 0x000000ff171c7210 */ /* 0x000fe20007ffe1ff */
[----:B------:R-:W-:-:S02]  /*05a0*/  IMAD R4, R9, R4, R8 ;  /* 0x0000000409047224 */ /* 0x000fc400078e0208 */
[----:B--2---:R-:W-:Y:S01]  /*05b0*/  IMAD.MOV R25, RZ, RZ, -R5 ;  /* 0x000000ffff197224 */ /* 0x004fe200078e0a05 */
[C---:B------:R-:W-:Y:S01]  /*05c0*/  ISETP.GT.U32.AND P3, PT, R9.reuse, R6, PT ;  /* 0x000000060900720c */ /* 0x040fe20003f64070 */
[C---:B------:R-:W-:Y:S01]  /*05d0*/  IMAD R28, R9.reuse, R28, R26 ;  /* 0x0000001c091c7224 */ /* 0x040fe200078e021a */
[----:B------:R-:W-:Y:S01]  /*05e0*/  ISETP.GT.U32.AND P1, PT, R9, R4, PT ;  /* 0x000000040900720c */ /* 0x000fe20003f24070 */
[----:B------:R-:W-:Y:S01]  /*05f0*/  IMAD R27, R25, R17, RZ ;  /* 0x00000011191b7224 */ /* 0x000fe200078e02ff */
[----:B------:R-:W-:Y:S02]  /*0600*/  LOP3.LUT R25, R13, R20, RZ, 0x3c, !PT ;  /* 0x000000140d197212 */ /* 0x000fe400078e3cff */
[----:B------:R-:W-:Y:S01]  /*0610*/  ISETP.GT.U32.AND P4, PT, R9, R28, PT ;  /* 0x0000001c0900720c */ /* 0x000fe20003f84070 */
[----:B-1----:R-:W-:Y:S01]  /*0620*/  IMAD.MOV R16, RZ, RZ, -R7 ;  /* 0x000000ffff107224 */ /* 0x002fe200078e0a07 */
[----:B------:R-:W-:Y:S02]  /*0630*/  ISETP.GE.AND P0, PT, R25, RZ, PT ;  /* 0x000000ff1900720c */ /* 0x000fe40003f06270 */
[----:B------:R-:W-:-:S03]  /*0640*/  LOP3.LUT R25, R10, R20, RZ, 0x3c, !PT ;  /* 0x000000140a197212 */ /* 0x000fc600078e3cff */
[--C-:B------:R-:W-:Y:S02]  /*0650*/  @!P3 IMAD.IADD R6, R6, 0x1, -R9.reuse ;  /* 0x000000010606b824 */ /* 0x100fe400078e0a09 */
[-C--:B------:R-:W-:Y:S01]  /*0660*/  @!P1 IADD3 R4, PT, PT, R4, -R9.reuse, RZ ;  /* 0x8000000904049210 */ /* 0x080fe20007ffe0ff */
[----:B------:R-:W-:Y:S02]  /*0670*/  @!P1 VIADD R14, R14, 0x1 ;  /* 0x000000010e0e9836 */ /* 0x000fe40000000000 */
[-C--:B------:R-:W-:Y:S01]  /*0680*/  ISETP.GE.U32.AND P5, PT, R6, R9.reuse, PT ;  /* 0x000000090600720c */ /* 0x080fe20003fa6070 */
[----:B------:R-:W-:Y:S01]  /*0690*/  HFMA2 R6, -RZ, RZ, 0, 0 ;  /* 0x00000000ff067431 */ /* 0x000fe200000001ff */
[----:B------:R-:W-:Y:S01]  /*06a0*/  ISETP.GE.U32.AND P2, PT, R4, R9, PT ;  /* 0x000000090400720c */ /* 0x000fe20003f46070 */
[----:B------:R-:W-:Y:S01]  /*06b0*/  IMAD.MOV.U32 R4, RZ, RZ, RZ ;  /* 0x000000ffff047224 */ /* 0x000fe200078e00ff */
[----:B------:R-:W-:Y:S01]  /*06c0*/  @!P4 IADD3 R23, PT, PT, R23, 0x1, RZ ;  /* 0x000000011717c810 */ /* 0x000fe20007ffe0ff */
[----:B------:R-:W-:-:S02]  /*06d0*/  @!P4 IMAD.IADD R28, R28, 0x1, -R9 ;  /* 0x000000011c1cc824 */ /* 0x000fc400078e0a09 */
[----:B------:R-:W-:-:S03]  /*06e0*/  IMAD.HI.U32 R5, R5, R27, R4 ;  /* 0x0000001b05057227 */ /* 0x000fc600078e0004 */
[----:B------:R-:W-:Y:S01]  /*06f0*/  ISETP.GE.U32.AND P6, PT, R28, R9, PT ;  /* 0x000000091c00720c */ /* 0x000fe20003fc6070 */
[----:B------:R-:W-:Y:S02]  /*0700*/  IMAD R27, R16, R18, RZ ;  /* 0x00000012101b7224 */ /* 0x000fe400078e02ff */
[----:B------:R-:W-:-:S04]  /*0710*/  IMAD.HI.U32 R16, R5, R8, RZ ;  /* 0x0000000805107227 */ /* 0x000fc800078e00ff */
[----:B------:R-:W-:Y:S01]  /*0720*/  IMAD.HI.U32 R6, R7, R27, R6 ;  /* 0x0000001b07067227 */ /* 0x000fe200078e0006 */
[----:B------:R-:W-:Y:S02]  /*0730*/  LOP3.LUT R7, R11, R20, RZ, 0x3c, !PT ;  /* 0x000000140b077212 */ /* 0x000fe400078e3cff */
[----:B------:R-:W-:Y:S01]  /*0740*/  IADD3 R4, PT, PT, -R16, RZ, RZ ;  /* 0x000000ff10047210 */ /* 0x000fe20007ffe1ff */
[----:B------:R-:W-:Y:S01]  /*0750*/  @P2 VIADD R14, R14, 0x1 ;  /* 0x000000010e0e2836 */ /* 0x000fe20000000000 */
[----:B------:R-:W-:Y:S01]  /*0760*/  ISETP.GE.AND P1, PT, R7, RZ, PT ;  /* 0x000000ff0700720c */ /* 0x000fe20003f26270 */
[----:B------:R-:W-:Y:S01]  /*0770*/  @!P3 VIADD R19, R19, 0x1 ;  /* 0x000000011313b836 */ /* 0x000fe20000000000 */
[----:B------:R-:W-:Y:S01]  /*0780*/  ISETP.GE.AND P2, PT, R25, RZ, PT ;  /* 0x000000ff1900720c */ /* 0x000fe20003f46270 */
[----:B------:R-:W-:Y:S01]  /*0790*/  IMAD R4, R17, R4, R8 ;  /* 0x0000000411047224 */ /* 0x000fe200078e0208 */
[----:B------:R-:W-:Y:S01]  /*07a0*/  @P6 IADD3 R23, PT, PT, R23, 0x1, RZ ;  /* 0x0000000117176810 */ /* 0x000fe20007ffe0ff */
[----:B------:R-:W-:Y:S01]  /*07b0*/  @P5 VIADD R19, R19, 0x1 ;  /* 0x0000000113135836 */ /* 0x000fe20000000000 */
[----:B------:R-:W-:Y:S01]  /*07c0*/  ISETP.NE.AND P3, PT, R20, RZ, PT ;  /* 0x000000ff1400720c */ /* 0x000fe20003f65270 */
[----:B------:R-:W-:Y:S01]  /*07d0*/  IMAD.HI.U32 R9, R6, R21, RZ ;  /* 0x0000001506097227 */ /* 0x000fe200078e00ff */
[----:B------:R-:W-:-:S02]  /*07e0*/  LOP3.LUT R7, RZ, R20, RZ, 0x33, !PT ;  /* 0x00000014ff077212 */ /* 0x000fc400078e33ff */
[----:B------:R-:W-:Y:S01]  /*07f0*/  @!P0 IADD3 R14, PT, PT, -R14, RZ, RZ ;  /* 0x000000ff0e0e8210 */ /* 0x000fe20007ffe1ff */
[----:B------:R-:W-:Y:S01]  /*0800*/  IMAD.MOV.U32 R25, RZ, RZ, R23 ;  /* 0x000000ffff197224 */ /* 0x000fe200078e0017 */
[----:B------:R-:W-:Y:S01]  /*0810*/  ISETP.GT.U32.AND P5, PT, R17, R4, PT ;  /* 0x000000041100720c */ /* 0x000fe20003fa4070 */
[----:B------:R-:W-:-:S04]  /*0820*/  IMAD.HI.U32 R8, R5, R24, RZ ;  /* 0x0000001805087227 */ /* 0x000fc800078e00ff */
[----:B------:R-:W-:Y:S02]  /*0830*/  @!P1 IMAD.MOV R19, RZ, RZ, -R19 ;  /* 0x000000ffff139224 */ /* 0x000fe400078e0a13 */
[----:B------:R-:W-:Y:S02]  /*0840*/  @!P2 IMAD.MOV R25, RZ, RZ, -R25 ;  /* 0x000000ffff19a224 */ /* 0x000fe400078e0a19 */
[----:B------:R-:W-:Y:S01]  /*0850*/  IMAD.MOV R6, RZ, RZ, -R9 ;  /* 0x000000ffff067224 */ /* 0x000fe200078e0a09 */
[----:B------:R-:W-:Y:S01]  /*0860*/  SEL R19, R7, R19, !P3 ;  /* 0x0000001307137207 */ /* 0x000fe20005800000 */
[----:B------:R-:W-:Y:S02]  /*0870*/  IMAD.MOV R28, RZ, RZ, -R8 ;  /* 0x000000ffff1c7224 */ /* 0x000fe400078e0a08 */
[----:B------:R-:W-:Y:S01]  /*0880*/  IMAD.HI.U32 R23, R5, R26, RZ ;  /* 0x0000001a05177227 */ /* 0x000fe200078e00ff */
[C---:B------:R-:W-:Y:S02]  /*0890*/  SEL R5, R7.reuse, R14, !P3 ;  /* 0x0000000e07057207 */ /* 0x040fe40005800000 */
[----:B------:R-:W-:Y:S01]  /*08a0*/  SEL R14, R7, R25, !P3 ;  /* 0x00000019070e7207 */ /* 0x000fe20005800000 */
[----:B------:R-:W-:Y:S01]  /*08b0*/  IMAD R28, R17, R28, R24 ;  /* 0x0000001c111c7224 */ /* 0x000fe200078e0218 */
[----:B------:R-:W-:Y:S01]  /*08c0*/  IADD3 R24, PT, PT, -R5, RZ, RZ ;  /* 0x000000ff05187210 */ /* 0x000fe20007ffe1ff */
[----:B------:R-:W-:-:S02]  /*08d0*/  IMAD R7, R18, R6, R21 ;  /* 0x0000000612077224 */ /* 0x000fc400078e0215 */
[----:B------:R-:W-:Y:S01]  /*08e0*/  IMAD.MOV R21, RZ, RZ, -R23 ;  /* 0x000000ffff157224 */ /* 0x000fe200078e0a17 */
[C---:B------:R-:W-:Y:S01]  /*08f0*/  ISETP.GT.U32.AND P0, PT, R17.reuse, R28, PT ;  /* 0x0000001c1100720c */ /* 0x040fe20003f04070 */
[----:B------:R-:W-:Y:S01]  /*0900*/  @!P5 IMAD.IADD R4, R4, 0x1, -R17 ;  /* 0x000000010404d824 */ /* 0x000fe200078e0a11 */
[----:B------:R-:W-:Y:S01]  /*0910*/  ISETP.GT.U32.AND P1, PT, R18, R7, PT ;  /* 0x000000071200720c */ /* 0x000fe20003f24070 */
[C---:B------:R-:W-:Y:S02]  /*0920*/  IMAD R26, R17.reuse, R21, R26 ;  /* 0x00000015111a7224 */ /* 0x040fe400078e021a */
[----:B------:R-:W-:Y:S01]  /*0930*/  IMAD R6, R20, R24, R13 ;  /* 0x0000001814067224 */ /* 0x000fe200078e020d */
[-C--:B------:R-:W-:Y:S01]  /*0940*/  ISETP.GE.U32.AND P2, PT, R4, R17.reuse, PT ;  /* 0x000000110400720c */ /* 0x080fe20003f46070 */
[----:B------:R-:W-:Y:S01]  /*0950*/  @!P5 VIADD R16, R16, 0x1 ;  /* 0x000000011010d836 */ /* 0x000fe20000000000 */
[----:B------:R-:W-:Y:S01]  /*0960*/  ISETP.GT.U32.AND P3, PT, R17, R26, PT ;  /* 0x0000001a1100720c */ /* 0x000fe20003f64070 */
[----:B------:R-:W-:Y:S01]  /*0970*/  IMAD R6, R6, UR10, RZ ;  /* 0x0000000a06067c24 */ /* 0x000fe2000f8e02ff */
[----:B------:R-:W-:Y:S01]  /*0980*/  LOP3.LUT R4, R13, R12, RZ, 0x3c, !PT ;  /* 0x0000000c0d047212 */ /* 0x000fe200078e3cff */
[----:B------:R-:W-:Y:S01]  /*0990*/  IMAD.MOV R25, RZ, RZ, -R14 ;  /* 0x000000ffff197224 */ /* 0x000fe200078e0a0e */
[----:B------:R-:W-:Y:S01]  /*09a0*/  IADD3 R24, PT, PT, -R19, RZ, RZ ;  /* 0x000000ff13187210 */ /* 0x000fe20007ffe1ff */
[----:B------:R-:W-:Y:S01]  /*09b0*/  @!P0 IMAD.IADD R28, R28, 0x1, -R17 ;  /* 0x000000011c1c8824 */ /* 0x000fe200078e0a11 */
[----:B------:R-:W-:Y:S01]  /*09c0*/  ISETP.GE.AND P4, PT, R4, RZ, PT ;  /* 0x000000ff0400720c */ /* 0x000fe20003f86270 */
[----:B------:R-:W-:Y:S01]  /*09d0*/  IMAD R21, R5, UR11, R6 ;  /* 0x0000000b05157c24 */ /* 0x000fe2000f8e0206 */
[----:B------:R-:W-:Y:S01]  /*09e0*/  @!P1 IADD3 R7, PT, PT, R7, -R18, RZ ;  /* 0x8000001207079210 */ /* 0x000fe20007ffe0ff */
[----:B------:R-:W-:Y:S01]  /*09f0*/  IMAD R24, R20, R24, R11 ;  /* 0x0000001814187224 */ /* 0x000fe200078e020b */
[----:B------:R-:W-:Y:S01]  /*0a00*/  ISETP.GE.U32.AND P6, PT, R28, R17, PT ;  /* 0x000000111c00720c */ /* 0x000fe20003fc6070 */
[----:B------:R-:W-:Y:S01]  /*0a10*/  IMAD R20, R20, R25, R10 ;  /* 0x0000001914147224 */ /* 0x000fe200078e020a */
[----:B------:R-:W-:Y:S01]  /*0a20*/  ISETP.GE.U32.AND P5, PT, R7, R18, PT ;  /* 0x000000120700720c */ /* 0x000fe20003fa6070 */
[----:B------:R-:W-:Y:S01]  /*0a30*/  @!P3 IMAD.IADD R26, R26, 0x1, -R17 ;  /* 0x000000011a1ab824 */ /* 0x000fe200078e0a11 */
[----:B------:R-:W-:Y:S01]  /*0a40*/  @!P0 IADD3 R8, PT, PT, R8, 0x1, RZ ;  /* 0x0000000108088810 */ /* 0x000fe20007ffe0ff */
[----:B------:R-:W-:Y:S01]  /*0a50*/  @!P3 VIADD R23, R23, 0x1 ;  /* 0x000000011717b836 */ /* 0x000fe20000000000 */
[-C--:B------:R-:W-:Y:S01]  /*0a60*/  LOP3.LUT R4, R11, R12.reuse, RZ, 0x3c, !PT ;  /* 0x0000000c0b047212 */ /* 0x080fe200078e3cff */
[----:B------:R-:W-:Y:S01]  /*0a70*/  IMAD R24, R24, UR10, RZ ;  /* 0x0000000a18187c24 */ /* 0x000fe2000f8e02ff */
[----:B------:R-:W-:Y:S01]  /*0a80*/  ISETP.GE.U32.AND P0, PT, R26, R17, PT ;  /* 0x000000111a00720c */ /* 0x000fe20003f06070 */
[----:B------:R-:W1:Y:S01]  /*0a90*/  LDC.64 R6, c[0x0][0x458] ;  /* 0x00011600ff067b82 */ /* 0x000e620000000a00 */
[----:B------:R-:W-:Y:S01]  /*0aa0*/  @P2 IADD3 R16, PT, PT, R16, 0x1, RZ ;  /* 0x0000000110102810 */ /* 0x000fe20007ffe0ff */
[----:B------:R-:W-:Y:S01]  /*0ab0*/  IMAD R19, R19, UR11, R24 ;  /* 0x0000000b13137c24 */ /* 0x000fe2000f8e0218 */
[----:B------:R-:W-:Y:S01]  /*0ac0*/  ISETP.GE.AND P2, PT, R4, RZ, PT ;  /* 0x000000ff0400720c */ /* 0x000fe20003f46270 */
[----:B------:R-:W-:Y:S01]  /*0ad0*/  @P6 VIADD R8, R8, 0x1 ;  /* 0x0000000108086836 */ /* 0x000fe20000000000 */
[----:B------:R-:W-:Y:S01]  /*0ae0*/  LOP3.LUT R5, R2, R15, RZ, 0x3c, !PT ;  /* 0x0000000f02057212 */ /* 0x000fe200078e3cff */
[----:B------:R-:W-:Y:S01]  /*0af0*/  IMAD.MOV.U32 R17, RZ, RZ, R16 ;  /* 0x000000ffff117224 */ /* 0x000fe200078e0010 */
[----:B------:R-:W-:-:S02]  /*0b00*/  LOP3.LUT R4, R10, R12, RZ, 0x3c, !PT ;  /* 0x0000000c0a047212 */ /* 0x000fc400078e3cff */
[----:B------:R-:W-:Y:S02]  /*0b10*/  ISETP.GE.AND P3, PT, R5, RZ, PT ;  /* 0x000000ff0500720c */ /* 0x000fe40003f66270 */
[----:B------:R-:W-:Y:S01]  /*0b20*/  @!P1 IADD3 R9, PT, PT, R9, 0x1, RZ ;  /* 0x0000000109099810 */ /* 0x000fe20007ffe0ff */
[----:B------:R-:W-:Y:S01]  /*0b30*/  @P0 VIADD R23, R23, 0x1 ;  /* 0x0000000117170836 */ /* 0x000fe20000000000 */
[----:B------:R-:W-:Y:S02]  /*0b40*/  ISETP.GE.AND P1, PT, R4, RZ, PT ;  /* 0x000000ff0400720c */ /* 0x000fe40003f26270 */
[----:B------:R-:W-:Y:S01]  /*0b50*/  ISETP.NE.AND P6, PT, R15, RZ, PT ;  /* 0x000000ff0f00720c */ /* 0x000fe20003fc5270 */
[----:B------:R-:W-:Y:S01]  /*0b60*/  IMAD.MOV.U32 R29, RZ, RZ, R23 ;  /* 0x000000ffff1d7224 */ /* 0x000fe200078e0017 */
[----:B------:R-:W-:Y:S01]  /*0b70*/  @P5 IADD3 R9, PT, PT, R9, 0x1, RZ ;  /* 0x0000000109095810 */ /* 0x000fe20007ffe0ff */
[----:B------:R-:W2:Y:S01]  /*0b80*/  LDC.64 R4, c[0x0][0x380] ;  /* 0x0000e000ff047b82 */ /* 0x000ea20000000a00 */
[----:B------:R-:W-:-:S02]  /*0b90*/  ISETP.NE.AND P5, PT, R12, RZ, PT ;  /* 0x000000ff0c00720c */ /* 0x000fc40003fa5270 */
[----:B------:R-:W-:Y:S02]  /*0ba0*/  LOP3.LUT R16, RZ, R12, RZ, 0x33, !PT ;  /* 0x0000000cff107212 */ /* 0x000fe400078e33ff */
[----:B------:R-:W-:Y:S02]  /*0bb0*/  @!P4 IADD3 R17, PT, PT, -R17, RZ, RZ ;  /* 0x000000ff1111c210 */ /* 0x000fe40007ffe1ff */
[----:B------:R-:W-:Y:S01]  /*0bc0*/  MOV R18, R9 ;  /* 0x0000000900127202 */ /* 0x000fe20000000f00 */
[----:B------:R-:W-:Y:S01]  /*0bd0*/  @!P1 IMAD.MOV R29, RZ, RZ, -R29 ;  /* 0x000000ffff1d9224 */ /* 0x000fe200078e0a1d */
[----:B------:R-:W-:Y:S02]  /*0be0*/  MOV R27, R8 ;  /* 0x00000008001b7202 */ /* 0x000fe40000000f00 */
[----:B------:R-:W-:Y:S01]  /*0bf0*/  SEL R23, R16, R17, !P5 ;  /* 0x0000001110177207 */ /* 0x000fe20006800000 */
[----:B------:R-:W-:Y:S01]  /*0c00*/  @!P3 IMAD.MOV R18, RZ, RZ, -R18 ;  /* 0x000000ffff12b224 */ /* 0x000fe200078e0a12 */
[----:B------:R-:W-:Y:S01]  /*0c10*/  @!P6 LOP3.LUT R18, RZ, R15, RZ, 0x33, !PT ;  /* 0x0000000fff12e212 */ /* 0x000fe200078e33ff */
[----:B------:R-:W3:Y:S01]  /*0c20*/  LDC.64 R8, c[0x0][0x6e0] ;  /* 0x0001b800ff087b82 */ /* 0x000ee20000000a00 */
[----:B------:R-:W-:-:S02]  /*0c30*/  @!P2 IADD3 R27, PT, PT, -R27, RZ, RZ ;  /* 0x000000ff1b1ba210 */ /* 0x000fc40007ffe1ff */
[----:B------:R-:W-:Y:S01]  /*0c40*/  IADD3 R26, PT, PT, -R23, RZ, RZ ;  /* 0x000000ff171a7210 */ /* 0x000fe20007ffe1ff */
[----:B------:R-:W-:Y:S01]  /*0c50*/  IMAD.MOV R25, RZ, RZ, -R18 ;  /* 0x000000ffff197224 */ /* 0x000fe200078e0a12 */
[C---:B------:R-:W-:Y:S02]  /*0c60*/  SEL R17, R16.reuse, R27, !P5 ;  /* 0x0000001b10117207 */ /* 0x040fe40006800000 */
[----:B------:R-:W-:Y:S01]  /*0c70*/  SEL R16, R16, R29, !P5 ;  /* 0x0000001d10107207 */ /* 0x000fe20006800000 */
[----:B------:R-:W-:Y:S01]  /*0c80*/  IMAD R13, R12, R26, R13 ;  /* 0x0000001a0c0d7224 */ /* 0x000fe200078e020d */
[----:B------:R-:W-:Y:S01]  /*0c90*/  IADD3 R27, PT, PT, -R17, RZ, RZ ;  /* 0x000000ff111b7210 */ /* 0x000fe20007ffe1ff */
[----:B------:R-:W-:Y:S02]  /*0ca0*/  IMAD R25, R15, R25, R2 ;  /* 0x000000190f197224 */ /* 0x000fe400078e0202 */
[----:B------:R-:W-:Y:S02]  /*0cb0*/  IMAD R26, R13, UR12, RZ ;  /* 0x0000000c0d1a7c24 */ /* 0x000fe4000f8e02ff */
[----:B------:R-:W-:-:S02]  /*0cc0*/  IMAD.MOV R13, RZ, RZ, -R16 ;  /* 0x000000ffff0d7224 */ /* 0x000fc400078e0a10 */
[----:B0-----:R-:W-:Y:S02]  /*0cd0*/  IMAD R15, R25, UR14, RZ ;  /* 0x0000000e190f7c24 */ /* 0x001fe4000f8e02ff */
[C---:B------:R-:W-:Y:S02]  /*0ce0*/  IMAD R24, R12.reuse, R27, R11 ;  /* 0x0000001b0c187224 */ /* 0x040fe400078e020b */
[----:B------:R-:W-:Y:S02]  /*0cf0*/  IMAD R11, R23, UR13, R26 ;  /* 0x0000000d170b7c24 */ /* 0x000fe4000f8e021a */
[----:B------:R-:W-:Y:S02]  /*0d00*/  IMAD R25, R12, R13, R10 ;  /* 0x0000000d0c197224 */ /* 0x000fe400078e020a */
[----:B------:R-:W-:Y:S02]  /*0d10*/  IMAD R23, R20, UR10, RZ ;  /* 0x0000000a14177c24 */ /* 0x000fe4000f8e02ff */
[----:B------:R-:W-:-:S02]  /*0d20*/  IMAD R24, R24, UR12, RZ ;  /* 0x0000000c18187c24 */ /* 0x000fc4000f8e02ff */
[----:B------:R-:W-:Y:S02]  /*0d30*/  IMAD R25, R25, UR12, RZ ;  /* 0x0000000c19197c24 */ /* 0x000fe4000f8e02ff */
[----:B------:R-:W-:Y:S02]  /*0d40*/  IMAD R23, R14, UR11, R23 ;  /* 0x0000000b0e177c24 */ /* 0x000fe4000f8e0217 */
[----:B------:R-:W-:Y:S02]  /*0d50*/  IMAD R27, R17, UR13, R24 ;  /* 0x0000000d111b7c24 */ /* 0x000fe4000f8e0218 */
[----:B------:R-:W-:Y:S02]  /*0d60*/  IMAD R17, R16, UR13, R25 ;  /* 0x0000000d10117c24 */ /* 0x000fe4000f8e0219 */
[----:B--2---:R-:W-:-:S04]  /*0d70*/  IMAD.WIDE R24, R23, 0x8, R4 ;  /* 0x0000000817187825 */ /* 0x004fc800078e0204 */
[----:B------:R-:W-:Y:S02]  /*0d80*/  IMAD.WIDE R28, R19, 0x8, R4 ;  /* 0x00000008131c7825 */ /* 0x000fe400078e0204 */
[----:B------:R-:W2:Y:S02]  /*0d90*/  LDG.E.64 R24, desc[UR4][R24.64] ;  /* 0x0000000418187981 */ /* 0x000ea4000c1e1b00 */
[----:B-1----:R-:W-:Y:S02]  /*0da0*/  IMAD.WIDE R10, R11, 0x8, R6 ;  /* 0x000000080b0a7825 */ /* 0x002fe400078e0206 */
[----:B------:R-:W4:Y:S02]  /*0db0*/  LDG.E.64 R28, desc[UR4][R28.64] ;  /* 0x000000041c1c7981 */ /* 0x000f24000c1e1b00 */
[----:B------:R-:W-:Y:S02]  /*0dc0*/  IMAD.WIDE R12, R21, 0x8, R4 ;  /* 0x00000008150c7825 */ /* 0x000fe400078e0204 */
[----:B------:R-:W4:Y:S02]  /*0dd0*/  LDG.E.64 R10, desc[UR4][R10.64] ;  /* 0x000000040a0a7981 */ /* 0x000f24000c1e1b00 */
[----:B------:R-:W-:-:S02]  /*0de0*/  IMAD.WIDE R26, R27, 0x8, R6 ;  /* 0x000000081b1a7825 */ /* 0x000fc400078e0206 */
[----:B------:R0:W4:Y:S02]  /*0df0*/  LDG.E.64 R20, desc[UR4][R12.64] ;  /* 0x000000040c147981 */ /* 0x000124000c1e1b00 */
[----:B------:R-:W-:Y:S02]  /*0e00*/  IMAD.WIDE R6, R17, 0x8, R6 ;  /* 0x0000000811067825 */ /* 0x000fe400078e0206 */
[----:B------:R-:W5:Y:S01]  /*0e10*/  LDG.E.64 R26, desc[UR4][R26.64] ;  /* 0x000000041a1a7981 */ /* 0x000f62000c1e1b00 */
[----:B------:R-:W-:Y:S01]  /*0e20*/  UISETP.NE.U32.AND UP0, UPT, UR6, URZ, UPT ;  /* 0x000000ff0600728c */ /* 0x000fe2000bf05070 */
[----:B------:R-:W-:Y:S02]  /*0e30*/  IMAD R15, R18, UR15, R15 ;  /* 0x0000000f120f7c24 */ /* 0x000fe4000f8e020f */
[----:B------:R-:W5:Y:S01]  /*0e40*/  LDG.E.64 R6, desc[UR4][R6.64] ;  /* 0x0000000406067981 */ /* 0x000f62000c1e1b00 */
[----:B------:R-:W-:Y:S01]  /*0e50*/  UISETP.NE.AND.EX UP0, UPT, UR7, URZ, UPT, UP0 ;  /* 0x000000ff0700728c */ /* 0x000fe2000bf05300 */
[----:B---3--:R-:W-:Y:S01]  /*0e60*/  IMAD.WIDE R14, R15, 0x8, R8 ;  /* 0x000000080f0e7825 */ /* 0x008fe200078e0208 */
[----:B------:R-:W-:-:S02]  /*0e70*/  CS2R R18, SRZ ;  /* 0x0000000000127805 */ /* 0x000fc4000001ff00 */
[----:B------:R-:W-:Y:S02]  /*0e80*/  CS2R R8, SRZ ;  /* 0x0000000000087805 */ /* 0x000fe4000001ff00 */
[----:B------:R-:W-:Y:S02]  /*0e90*/  CS2R R16, SRZ ;  /* 0x0000000000107805 */ /* 0x000fe4000001ff00 */
[----:B0-----:R-:W-:Y:S01]  /*0ea0*/  CS2R R12, SRZ ;  /* 0x00000000000c7805 */ /* 0x001fe2000001ff00 */
[----:B------:R0:W5:Y:S02]  /*0eb0*/  LDG.E.64 R4, desc[UR4][R14.64] ;  /* 0x000000040e047981 */ /* 0x000164000c1e1b00 */
[----:B0-----:R-:W-:Y:S02]  /*0ec0*/  CS2R R14, SRZ ;  /* 0x00000000000e7805 */ /* 0x001fe4000001ff00 */
[----:B--2---:R0:W-:Y:S04]  /*0ed0*/  STL.64 [R1], R24 ;  /* 0x0000001801007387 */ /* 0x0041e80000100a00 */
[----:B----4-:R0:W-:Y:S01]  /*0ee0*/  STL.64 [R1+0x8], R28 ;  /* 0x0000081c01007387 */ /* 0x0101e20000100a00 */
[----:B------:R-:W-:Y:S01]  /*0ef0*/  DADD R20, R20, R10 ;  /* 0x0000000014147229 */ /* 0x000fe2000000000a */
[----:B------:R-:W-:Y:S01]  /*0f00*/  CS2R R10, SRZ ;  /* 0x00000000000a7805 */ /* 0x000fe2000001ff00 */
[----:B------:R-:W-:Y:S09]  /*0f10*/  BRA.U !UP0, `(.L_x_514) ;  /* 0x0000000108587547 */ /* 0x000ff2000b800000 */
[----:B------:R-:W1:Y:S01]  /*0f20*/  LDC.64 R10, c[0x0][0x530] ;  /* 0x00014c00ff0a7b82 */ /* 0x000e620000000a00 */
[C---:B------:R-:W-:Y:S01]  /*0f30*/  IADD3 R13, PT, PT, R0.reuse, R22, RZ ;  /* 0x00000016000d7210 */ /* 0x040fe20007ffe0ff */
[C---:B------:R-:W-:Y:S02]  /*0f40*/  IMAD R19, R0.reuse, UR16, RZ ;  /* 0x0000001000137c24 */ /* 0x040fe4000f8e02ff */
[----:B------:R-:W-:Y:S02]  /*0f50*/  IMAD R17, R0, UR17, RZ ;  /* 0x0000001100117c24 */ /* 0x000fe4000f8e02ff */
[C---:B------:R-:W-:Y:S02]  /*0f60*/  IMAD.IADD R14, R13.reuse, 0x1, R22 ;  /* 0x000000010d0e7824 */ /* 0x040fe400078e0216 */
[----:B0-----:R-:W0:Y:S01]  /*0f70*/  LDC.64 R24, c[0x0][0x608] ;  /* 0x00018200ff187b82 */ /* 0x001e220000000a00 */
[----:B------:R-:W-:Y:S02]  /*0f80*/  IMAD R9, R13, UR16, RZ ;  /* 0x000000100d097c24 */ /* 0x000fe4000f8e02ff */
[----:B------:R-:W-:-:S02]  /*0f90*/  IMAD R15, R14, UR16, RZ ;  /* 0x000000100e0f7c24 */ /* 0x000fc4000f8e02ff */
[----:B------:R-:W-:Y:S02]  /*0fa0*/  IMAD R13, R13, UR17, RZ ;  /* 0x000000110d0d7c24 */ /* 0x000fe4000f8e02ff */
[----:B------:R-:W-:Y:S02]  /*0fb0*/  IMAD R14, R14, UR17, RZ ;  /* 0x000000110e0e7c24 */ /* 0x000fe4000f8e02ff */
[----:B-1----:R-:W-:-:S04]  /*0fc0*/  IMAD.WIDE R18, R19, 0x8, R10 ;  /* 0x0000000813127825 */ /* 0x002fc800078e020a */
[--C-:B------:R-:W-:Y:S02]  /*0fd0*/  IMAD.WIDE R8, R9, 0x8, R10.reuse ;  /* 0x0000000809087825 */ /* 0x100fe400078e020a */
[----:B------:R-:W5:Y:S02]  /*0fe0*/  LDG.E.64 R18, desc[UR4][R18.64] ;  /* 0x0000000412127981 */ /* 0x000f64000c1e1b00 */
[----:B------:R-:W-:Y:S02]  /*0ff0*/  IMAD.WIDE R10, R15, 0x8, R10 ;  /* 0x000000080f0a7825 */ /* 0x000fe400078e020a */
[----:B------:R-:W5:Y:S02]  /*1000*/  LDG.E.64 R8, desc[UR4][R8.64] ;  /* 0x0000000408087981 */ /* 0x000f64000c1e1b00 */
[--C-:B0-----:R-:W-:Y:S02]  /*1010*/  IMAD.WIDE R16, R17, 0x8, R24.reuse ;  /* 0x0000000811107825 */ /* 0x101fe400078e0218 */
[----:B------:R-:W5:Y:S02]  /*1020*/  LDG.E.64 R10, desc[UR4][R10.64] ;  /* 0x000000040a0a7981 */ /* 0x000f64000c1e1b00 */
[----:B------:R-:W-:-:S02]  /*1030*/  IMAD.WIDE R12, R13, 0x8, R24 ;  /* 0x000000080d0c7825 */ /* 0x000fc400078e0218 */
[----:B------:R-:W5:Y:S02]  /*1040*/  LDG.E.64 R16, desc[UR4][R16.64] ;  /* 0x0000000410107981 */ /* 0x000f64000c1e1b00 */
[----:B------:R-:W-:Y:S02]  /*1050*/  IMAD.WIDE R14, R14, 0x8, R24 ;  /* 0x000000080e0e7825 */ /* 0x000fe400078e0218 */
[----:B------:R-:W5:Y:S04]  /*1060*/  LDG.E.64 R12, desc[UR4][R12.64] ;  /* 0x000000040c0c7981 */ /* 0x000f68000c1e1b00 */
[----:B------:R-:W5:Y:S02]  /*1070*/  LDG.E.64 R14, desc[UR4][R14.64] ;  /* 0x000000040e0e7981 */ /* 0x000f64000c1e1b00 */
.L_x_514:
[----:B-----5:R-:W-:Y:S01]  /*1080*/  DADD R18, R20, R18 ;  /* 0x0000000014127229 */ /* 0x020fe20000000012 */
[----:B------:R-:W-:Y:S01]  /*1090*/  UMOV UR22, 0xfefa39ef ;  /* 0xfefa39ef00167882 */ /* 0x000fe20000000000 */
[----:B------:R-:W-:Y:S01]  /*10a0*/  UMOV UR23, 0x3fe62e42 ;  /* 0x3fe62e4200177882 */ /* 0x000fe20000000000 */
[----:B------:R-:W-:Y:S05]  /*10b0*/  BSSY.RECONVERGENT B1, `(.L_x_515) ;  /* 0x000003b000017945 */ /* 0x000fea0003800200 */
[----:B------:R-:W-:Y:S01]  /*10c0*/  DADD R16, R18, R16 ;  /* 0x0000000012107229 */ /* 0x000fe20000000010 */
[----:B------:R-:W-:Y:S01]  /*10d0*/  MOV R18, 0x652b82fe ;  /* 0x652b82fe00127802 */ /* 0x000fe20000000f00 */
[----:B------:R-:W-:-:S06]  /*10e0*/  IMAD.MOV.U32 R19, RZ, RZ, 0x3ff71547 ;  /* 0x3ff71547ff137424 */ /* 0x000fcc00078e00ff */
[----:B0-----:R-:W-:Y:S02]  /*10f0*/  DADD R24, -RZ, -R16 ;  /* 0x00000000ff187229 */ /* 0x001fe40000000910 */
[----:B------:R-:W-:-:S08]  /*1100*/  DFMA R18, R16, -R18, 6.75539944105574400000e+15 ;  /* 0x433800001012742b */ /* 0x000fd00000000812 */
[----:B------:R-:W-:Y:S01]  /*1110*/  DADD R20, R18, -6.75539944105574400000e+15 ;  /* 0xc338000012147429 */ /* 0x000fe20000000000 */
[----:B------:R-:W-:-:S04]  /*1120*/  MOV R24, R25 ;  /* 0x0000001900187202 */ /* 0x000fc80000000f00 */
[----:B------:R-:W-:-:S03]  /*1130*/  FSETP.GEU.FTZ.AND P0, PT, |R24|, 4.1917929649353027344, PT ;  /* 0x4086232b1800780b */ /* 0x000fc60003f1e200 */
        /* <DEDUP_REMOVED lines=35> */
[----:B------:R-:W-:Y:S01]  /*1370*/  IMAD R21, R18, 0x100000, R23 ;  /* 0x0010000012157824 */ /* 0x000fe200078e0217 */
[----:B------:R-:W-:Y:S01]  /*1380*/  MOV R20, R22 ;  /* 0x0000001600147202 */ /* 0x000fe20000000f00 */
[----:B------:R-:W-:Y:S06]  /*1390*/  @!P0 BRA `(.L_x_516) ;  /* 0x0000000000308947 */ /* 0x000fec0003800000 */
        /* <DEDUP_REMOVED lines=12> */
.L_x_516:
[----:B------:R-:W-:Y:S05]  /*1460*/  BSYNC.RECONVERGENT B1 ;  /* 0x0000000000017941 */ /* 0x000fea0003800200 */
.L_x_515:
[----:B------:R-:W-:Y:S01]  /*1470*/  DADD R20, R20, 1 ;  /* 0x3ff0000014147429 */ /* 0x000fe20000000000 */
[----:B------:R-:W-:Y:S01]  /*1480*/  BSSY.RECONVERGENT B1, `(.L_x_517) ;  /* 0x0000013000017945 */ /* 0x000fe20003800200 */
[----:B------:R-:W-:-:S04]  /*1490*/  IMAD R0, R3, 0x5, R0 ;  /* 0x0000000503007824 */ /* 0x000fc800078e0200 */
        /* <DEDUP_REMOVED lines=14> */
[----:B------:R-:W-:Y:S05]  /*1580*/  CALL.REL.NOINC `($__internal_18_$__cuda_sm20_dblrcp_rn_slowpath_v3) ;  /* 0x0000001400747944 */ /* 0x000fea0003c00000 */
[----:B------:R-:W-:Y:S01]  /*1590*/  MOV R16, R3 ;  /* 0x0000000300107202 */ /* 0x000fe20000000f00 */
[----:B------:R-:W-:-:S07]  /*15a0*/  IMAD.MOV.U32 R17, RZ, RZ, R20 ;  /* 0x000000ffff117224 */ /* 0x000fce00078e0014 */
.L_x_518:
[----:B------:R-:W-:Y:S05]  /*15b0*/  BSYNC.RECONVERGENT B1 ;  /* 0x0000000000017941 */ /* 0x000fea0003800200 */
.L_x_517:
[----:B------:R-:W2:Y:S04]  /*15c0*/  LDL.LU.64 R18, [R1+0x8] ;  /* 0x0000080001127983 */ /* 0x000ea80000300a00 */
[----:B------:R-:W3:Y:S01]  /*15d0*/  LDL.LU.64 R24, [R1] ;  /* 0x0000000001187983 */ /* 0x000ee20000300a00 */
[----:B------:R-:W-:Y:S01]  /*15e0*/  UMOV UR22, 0x3b39803f ;  /* 0x3b39803f00167882 */ /* 0x000fe20000000000 */
[----:B------:R-:W-:Y:S01]  /*15f0*/  UMOV UR23, 0x3c7abc9e ;  /* 0x3c7abc9e00177882 */ /* 0x000fe20000000000 */
[----:B------:R-:W-:Y:S01]  /*1600*/  DADD R6, R6, R14 ;  /* 0x0000000006067229 */ /* 0x000fe2000000000e */
[----:B------:R-:W-:Y:S01]  /*1610*/  BSSY.RECONVERGENT B1, `(.L_x_519) ;  /* 0x000003f000017945 */ /* 0x000fe20003800200 */
[----:B--2---:R-:W-:Y:S02]  /*1620*/  DADD R26, R18, R26 ;  /* 0x00000000121a7229 */ /* 0x004fe4000000001a */
[----:B---3--:R-:W-:-:S06]  /*1630*/  DADD R10, R24, R10 ;  /* 0x00000000180a7229 */ /* 0x008fcc000000000a */
[----:B------:R-:W-:Y:S02]  /*1640*/  DADD R8, R26, R8 ;  /* 0x000000001a087229 */ /* 0x000fe40000000008 */
[----:B------:R-:W-:-:S06]  /*1650*/  DFMA R10, R6, R16, R10 ;  /* 0x00000010060a722b */ /* 0x000fcc000000000a */
[----:B------:R-:W-:Y:S01]  /*1660*/  DADD R18, R8, R12 ;  /* 0x0000000008127229 */ /* 0x000fe2000000000c */
[----:B------:R-:W-:Y:S01]  /*1670*/  MOV R12, 0x652b82fe ;  /* 0x652b82fe000c7802 */ /* 0x000fe20000000f00 */
[----:B------:R-:W-:Y:S01]  /*1680*/  IMAD.MOV.U32 R13, RZ, RZ, 0x3ff71547 ;  /* 0x3ff71547ff0d7424 */ /* 0x000fe200078e00ff */
[----:B------:R-:W-:Y:S01]  /*1690*/  MOV R8, 0xfefa39ef ;  /* 0xfefa39ef00087802 */ /* 0x000fe20000000f00 */
[----:B------:R-:W-:Y:S01]  /*16a0*/  IMAD.MOV.U32 R9, RZ, RZ, 0x3fe62e42 ;  /* 0x3fe62e42ff097424 */ /* 0x000fe200078e00ff */
[----:B------:R-:W-:-:S03]  /*16b0*/  LOP3.LUT R3, R11, 0x7fffffff, RZ, 0xc0, !PT ;  /* 0x7fffffff0b037812 */ /* 0x000fc600078ec0ff */
        /* <DEDUP_REMOVED lines=33> */
[----:B------:R-:W-:Y:S02]  /*18d0*/  DFMA R24, R20, R22, 1 ;  /* 0x3ff000001418742b */ /* 0x000fe40000000016 */
[----:B------:R-:W-:-:S06]  /*18e0*/  DADD R22, -RZ, -R18 ;  /* 0x00000000ff167229 */ /* 0x000fcc0000000912 */
[----:B------:R-:W-:-:S04]  /*18f0*/  DFMA R20, R20, R24, 1 ;  /* 0x3ff000001414742b */ /* 0x000fc80000000018 */
[----:B------:R-:W-:-:S06]  /*1900*/  FSETP.GEU.FTZ.AND P0, PT, |R23|, 4.1917929649353027344, PT ;  /* 0x4086232b1700780b */ /* 0x000fcc0003f1e200 */
[----:B------:R-:W-:Y:S01]  /*1910*/  LEA R15, R12, R21, 0x14 ;  /* 0x000000150c0f7211 */ /* 0x000fe200078ea0ff */
[----:B------:R-:W-:-:S06]  /*1920*/  IMAD.MOV.U32 R14, RZ, RZ, R20 ;  /* 0x000000ffff0e7224 */ /* 0x000fcc00078e0014 */
[----:B------:R-:W-:Y:S05]  /*1930*/  @!P0 BRA `(.L_x_520) ;  /* 0x0000000000308947 */ /* 0x000fea0003800000 */
[----:B------:R-:W-:Y:S01]  /*1940*/  FSETP.GEU.FTZ.AND P1, PT, |R23|, 4.2275390625, PT ;  /* 0x408748001700780b */ /* 0x000fe20003f3e200 */
[C---:B------:R-:W-:Y:S02]  /*1950*/  DADD R14, -R18.reuse, +INF ;  /* 0x7ff00000120e7429 */ /* 0x040fe40000000100 */
[----:B------:R-:W-:-:S08]  /*1960*/  DSETP.GT.AND P0, PT, R18, RZ, PT ;  /* 0x000000ff1200722a */ /* 0x000fd00003f04000 */
[----:B------:R-:W-:Y:S02]  /*1970*/  FSEL R14, R14, RZ, !P0 ;  /* 0x000000ff0e0e7208 */ /* 0x000fe40004000000 */
[----:B------:R-:W-:Y:S02]  /*1980*/  @!P1 LEA.HI R13, R12, R12, RZ, 0x1 ;  /* 0x0000000c0c0d9211 */ /* 0x000fe400078f08ff */
[----:B------:R-:W-:Y:S02]  /*1990*/  FSEL R15, R15, RZ, !P0 ;  /* 0x000000ff0f0f7208 */ /* 0x000fe40004000000 */
[----:B------:R-:W-:-:S04]  /*19a0*/  @!P1 SHF.R.S32.HI R13, RZ, 0x1, R13 ;  /* 0x00000001ff0d9819 */ /* 0x000fc8000001140d */
[----:B------:R-:W-:Y:S01]  /*19b0*/  @!P1 IADD3 R12, PT, PT, R12, -R13, RZ ;  /* 0x8000000d0c0c9210 */ /* 0x000fe20007ffe0ff */
[----:B------:R-:W-:-:S03]  /*19c0*/  @!P1 IMAD R21, R13, 0x100000, R21 ;  /* 0x001000000d159824 */ /* 0x000fc600078e0215 */
[----:B------:R-:W-:Y:S02]  /*19d0*/  @!P1 LEA R13, R12, 0x3ff00000, 0x14 ;  /* 0x3ff000000c0d9811 */ /* 0x000fe400078ea0ff */
[----:B------:R-:W-:-:S06]  /*19e0*/  @!P1 MOV R12, RZ ;  /* 0x000000ff000c9202 */ /* 0x000fcc0000000f00 */
[----:B------:R-:W-:-:S11]  /*19f0*/  @!P1 DMUL R14, R20, R12 ;  /* 0x0000000c140e9228 */ /* 0x000fd60000000000 */
.L_x_520:
[----:B------:R-:W-:Y:S05]  /*1a00*/  BSYNC.RECONVERGENT B1 ;  /* 0x0000000000017941 */ /* 0x000fea0003800200 */
.L_x_519:
[----:B------:R-:W-:Y:S01]  /*1a10*/  IMAD.MOV.U32 R12, RZ, RZ, R10 ;  /* 0x000000ffff0c7224 */ /* 0x000fe200078e000a */
[----:B------:R-:W-:Y:S01]  /*1a20*/  MOV R13, R3 ;  /* 0x00000003000d7202 */ /* 0x000fe20000000f00 */
[----:B------:R-:W-:Y:S01]  /*1a30*/  UMOV UR22, 0x24dd2f1a ;  /* 0x24dd2f1a00167882 */ /* 0x000fe20000000000 */
[----:B------:R-:W-:Y:S01]  /*1a40*/  UMOV UR23, 0x3fe4f922 ;  /* 0x3fe4f92200177882 */ /* 0x000fe20000000000 */
[----:B------:R-:W-:Y:S01]  /*1a50*/  BSSY.RECONVERGENT B1, `(.L_x_521) ;  /* 0x0000064000017945 */ /* 0x000fe20003800200 */
[----:B------:R-:W-:Y:S02]  /*1a60*/  DADD R18, R14, 1 ;  /* 0x3ff000000e127429 */ /* 0x000fe40000000000 */
        /* <DEDUP_REMOVED lines=15> */
[----:B------:R-:W1:Y:S01]  /*1b60*/  F2F.F64.F32 R14, R20 ;  /* 0x00000014000e7310 */ /* 0x000e620000201800 */
[----:B0-----:R-:W-:Y:S01]  /*1b70*/  FMUL.FTZ R22, R10, 1 ;  /* 0x3f8000000a167820 */ /* 0x001fe20000410000 */
[----:B-1----:R-:W-:Y:S01]  /*1b80*/  DFMA R8, R14, -R8, R12 ;  /* 0x800000080e08722b */ /* 0x002fe2000000000c */
[----:B------:R-:W-:Y:S01]  /*1b90*/  IMAD.MOV.U32 R14, RZ, RZ, -0x7649667 ;  /* 0xf89b6999ff0e7424 */ /* 0x000fe200078e00ff */
[----:B------:R-:W-:-:S04]  /*1ba0*/  MOV R15, 0x3e928a27 ;  /* 0x3e928a27000f7802 */ /* 0x000fc80000000f00 */
[----:B------:R-:W0:Y:S02]  /*1bb0*/  F2F.F64.F32 R12, R22 ;  /* 0x00000016000c7310 */ /* 0x000e240000201800 */
[----:B------:R-:W-:Y:S01]  /*1bc0*/  DFMA R14, R8, UR22, R14 ;  /* 0x00000016080e7c2b */ /* 0x000fe2000800000e */
[----:B------:R-:W-:Y:S01]  /*1bd0*/  UMOV UR22, 0x15ff7e07 ;  /* 0x15ff7e0700167882 */ /* 0x000fe20000000000 */
[----:B------:R-:W-:-:S06]  /*1be0*/  UMOV UR23, 0x3ec71de7 ;  /* 0x3ec71de700177882 */ /* 0x000fcc0000000000 */
[----:B------:R-:W-:Y:S01]  /*1bf0*/  DFMA R14, R8, R14, UR22 ;  /* 0x00000016080e7e2b */ /* 0x000fe2000800000e */
[----:B------:R-:W-:Y:S01]  /*1c00*/  UMOV UR22, 0x6b0ac45a ;  /* 0x6b0ac45a00167882 */ /* 0x000fe20000000000 */
[----:B------:R-:W-:Y:S01]  /*1c10*/  UMOV UR23, 0x3efa019a ;  /* 0x3efa019a00177882 */ /* 0x000fe20000000000 */
[----:B0-----:R-:W-:-:S05]  /*1c20*/  DADD R20, -R12, 1 ;  /* 0x3ff000000c147429 */ /* 0x001fca0000000100 */
        /* <DEDUP_REMOVED lines=19> */
[----:B------:R-:W-:-:S08]  /*1d60*/  DMUL R14, R8, R14 ;  /* 0x0000000e080e7228 */ /* 0x000fd00000000000 */
[----:B------:R-:W-:Y:S01]  /*1d70*/  DFMA R14, R8, R14, R8 ;  /* 0x0000000e080e722b */ /* 0x000fe20000000008 */
[----:B------:R-:W-:-:S07]  /*1d80*/  IMAD.MOV.U32 R8, RZ, RZ, RZ ;  /* 0x000000ffff087224 */ /* 0x000fce00078e00ff */
[----:B------:R-:W-:-:S08]  /*1d90*/  DFMA R14, -R14, R12, R20 ;  /* 0x0000000c0e0e722b */ /* 0x000fd00000000114 */
        /* <DEDUP_REMOVED lines=12> */
.L_x_522:
[----:B------:R-:W-:Y:S01]  /*1e60*/  DMUL R8, R10, R10 ;  /* 0x0000000a0a087228 */ /* 0x000fe20000000000 */
[----:B------:R-:W-:Y:S01]  /*1e70*/  MOV R12, 0x420afc3d ;  /* 0x420afc3d000c7802 */ /* 0x000fe20000000f00 */
[----:B------:R-:W-:Y:S01]  /*1e80*/  IMAD.MOV.U32 R13, RZ, RZ, 0x3f14359f ;  /* 0x3f14359fff0d7424 */ /* 0x000fe200078e00ff */
        /* <DEDUP_REMOVED lines=32> */
.L_x_523:
[----:B------:R-:W-:Y:S05]  /*2090*/  BSYNC.RECONVERGENT B1 ;  /* 0x0000000000017941 */ /* 0x000fea0003800200 */
.L_x_521:
[----:B------:R-:W0:Y:S01]  /*20a0*/  MUFU.RCP64H R11, R19 ;  /* 0x00000013000b7308 */ /* 0x000e220000001800 */
[----:B------:R-:W-:Y:S01]  /*20b0*/  IADD3 R10, PT, PT, R19, 0x300402, RZ ;  /* 0x00300402130a7810 */ /* 0x000fe20007ffe0ff */
[----:B------:R-:W-:Y:S03]  /*20c0*/  BSSY.RECONVERGENT B1, `(.L_x_524) ;  /* 0x000000e000017945 */ /* 0x000fe60003800200 */
[----:B------:R-:W-:Y:S02]  /*20d0*/  FSETP.GEU.AND P0, PT, |R10|, 5.8789094863358348022e-39, PT ;  /* 0x004004020a00780b */ /* 0x000fe40003f0e200 */
[----:B0-----:R-:W-:-:S08]  /*20e0*/  DFMA R12, -R18, R10, 1 ;  /* 0x3ff00000120c742b */ /* 0x001fd0000000010a */
[----:B------:R-:W-:-:S08]  /*20f0*/  DFMA R12, R12, R12, R12 ;  /* 0x0000000c0c0c722b */ /* 0x000fd0000000000c */
[----:B------:R-:W-:-:S08]  /*2100*/  DFMA R12, R10, R12, R10 ;  /* 0x0000000c0a0c722b */ /* 0x000fd0000000000a */
[----:B------:R-:W-:-:S08]  /*2110*/  DFMA R14, -R18, R12, 1 ;  /* 0x3ff00000120e742b */ /* 0x000fd0000000010c */
[----:B------:R-:W-:Y:S01]  /*2120*/  DFMA R10, R12, R14, R12 ;  /* 0x0000000e0c0a722b */ /* 0x000fe2000000000c */
[----:B------:R-:W-:Y:S10]  /*2130*/  @P0 BRA `(.L_x_525) ;  /* 0x0000000000180947 */ /* 0x000ff40003800000 */
[----:B------:R-:W-:Y:S02]  /*2140*/  LOP3.LUT R3, R19, 0x7fffffff, RZ, 0xc0, !PT ;  /* 0x7fffffff13037812 */ /* 0x000fe400078ec0ff */
[----:B------:R-:W-:-:S03]  /*2150*/  MOV R28, 0x2180 ;  /* 0x00002180001c7802 */ /* 0x000fc60000000f00 */
[----:B------:R-:W-:-:S07]  /*2160*/  VIADD R3, R3, 0xfff00000 ;  /* 0xfff0000003037836 */ /* 0x000fce0000000000 */
[----:B------:R-:W-:Y:S05]  /*2170*/  CALL.REL.NOINC `($__internal_18_$__cuda_sm20_dblrcp_rn_slowpath_v3) ;  /* 0x0000000800787944 */ /* 0x000fea0003c00000 */
[----:B------:R-:W-:Y:S01]  /*2180*/  MOV R10, R3 ;  /* 0x00000003000a7202 */ /* 0x000fe20000000f00 */
[----:B------:R-:W-:-:S07]  /*2190*/  IMAD.MOV.U32 R11, RZ, RZ, R20 ;  /* 0x000000ffff0b7224 */ /* 0x000fce00078e0014 */
.L_x_525:
[----:B------:R-:W-:Y:S05]  /*21a0*/  BSYNC.RECONVERGENT B1 ;  /* 0x0000000000017941 */ /* 0x000fea0003800200 */
.L_x_524:
[----:B------:R-:W0:Y:S01]  /*21b0*/  LDC R13, c[0x0][0x7c4] ;  /* 0x0001f100ff0d7b82 */ /* 0x000e220000000800 */
[----:B------:R-:W-:Y:S01]  /*21c0*/  IABS R20, R2 ;  /* 0x0000000200147213 */ /* 0x000fe20000000000 */
[----:B------:R-:W1:Y:S01]  /*21d0*/  LDCU UR22, c[0x0][0x370] ;  /* 0x00006e00ff1677ac */ /* 0x000e620008000800 */
[----:B------:R-:W-:-:S05]  /*21e0*/  IABS R22, R0 ;  /* 0x0000000000167213 */ /* 0x000fca0000000000 */
[----:B------:R-:W2:Y:S01]  /*21f0*/  LDC R3, c[0x0][0x89c] ;  /* 0x00022700ff037b82 */ /* 0x000ea20000000800 */
[----:B0-----:R-:W-:-:S04]  /*2200*/  IABS R12, R13 ;  /* 0x0000000d000c7213 */ /* 0x001fc80000000000 */
[----:B------:R-:W0:Y:S08]  /*2210*/  I2F.RP R18, R12 ;  /* 0x0000000c00127306 */ /* 0x000e300000209400 */
[----:B0-----:R-:W0:Y:S02]  /*2220*/  MUFU.RCP R18, R18 ;  /* 0x0000001200127308 */ /* 0x001e240000001000 */
[----:B0-----:R-:W-:-:S06]  /*2230*/  IADD3 R14, PT, PT, R18, 0xffffffe, RZ ;  /* 0x0ffffffe120e7810 */ /* 0x001fcc0007ffe0ff */
[----:B------:R0:W3:Y:S02]  /*2240*/  F2I.FTZ.U32.TRUNC.NTZ R15, R14 ;  /* 0x0000000e000f7305 */ /* 0x0000e4000021f000 */
[----:B0-----:R-:W-:Y:S02]  /*2250*/  HFMA2 R14, -RZ, RZ, 0, 0 ;  /* 0x00000000ff0e7431 */ /* 0x001fe400000001ff */
[----:B---3--:R-:W-:-:S04]  /*2260*/  IMAD.MOV R19, RZ, RZ, -R15 ;  /* 0x000000ffff137224 */ /* 0x008fc800078e0a0f */
[----:B------:R-:W-:-:S04]  /*2270*/  IMAD R19, R19, R12, RZ ;  /* 0x0000000c13137224 */ /* 0x000fc800078e02ff */
[----:B------:R-:W-:Y:S01]  /*2280*/  IMAD.HI.U32 R15, R15, R19, R14 ;  /* 0x000000130f0f7227 */ /* 0x000fe200078e000e */
[----:B--2---:R-:W-:-:S04]  /*2290*/  IABS R19, R3 ;  /* 0x0000000300137213 */ /* 0x004fc80000000000 */
[----:B------:R-:W0:Y:S01]  /*22a0*/  I2F.RP R14, R19 ;  /* 0x00000013000e7306 */ /* 0x000e220000209400 */
[----:B------:R-:W-:-:S04]  /*22b0*/  IMAD.HI.U32 R23, R15, R20, RZ ;  /* 0x000000140f177227 */ /* 0x000fc800078e00ff */
[----:B------:R-:W-:-:S04]  /*22c0*/  IMAD.MOV R15, RZ, RZ, -R23 ;  /* 0x000000ffff0f7224 */ /* 0x000fc800078e0a17 */
[----:B------:R-:W-:-:S05]  /*22d0*/  IMAD R15, R12, R15, R20 ;  /* 0x0000000f0c0f7224 */ /* 0x000fca00078e0214 */
[----:B------:R-:W-:Y:S01]  /*22e0*/  ISETP.GT.U32.AND P1, PT, R12, R15, PT ;  /* 0x0000000f0c00720c */ /* 0x000fe20003f24070 */
[----:B0-----:R-:W0:-:S12]  /*22f0*/  MUFU.RCP R14, R14 ;  /* 0x0000000e000e7308 */ /* 0x001e180000001000 */
[-C--:B------:R-:W-:Y:S02]  /*2300*/  @!P1 IADD3 R15, PT, PT, R15, -R12.reuse, RZ ;  /* 0x8000000c0f0f9210 */ /* 0x080fe40007ffe0ff */
[----:B------:R-:W-:Y:S02]  /*2310*/  @!P1 IADD3 R23, PT, PT, R23, 0x1, RZ ;  /* 0x0000000117179810 */ /* 0x000fe40007ffe0ff */
[----:B------:R-:W-:Y:S01]  /*2320*/  ISETP.GE.U32.AND P0, PT, R15, R12, PT ;  /* 0x0000000c0f00720c */ /* 0x000fe20003f06070 */
[----:B0-----:R-:W-:Y:S01]  /*2330*/  VIADD R20, R14, 0xffffffe ;  /* 0x0ffffffe0e147836 */ /* 0x001fe20000000000 */
[----:B------:R-:W-:Y:S01]  /*2340*/  LOP3.LUT R12, R2, R13, RZ, 0x3c, !PT ;  /* 0x0000000d020c7212 */ /* 0x000fe200078e3cff */
[----:B------:R-:W0:Y:S01]  /*2350*/  LDC.64 R14, c[0x0][0x7b8] ;  /* 0x0001ee00ff0e7b82 */ /* 0x000e220000000a00 */
[----:B------:R-:W-:Y:S01]  /*2360*/  ISETP.NE.AND P1, PT, R13, RZ, PT ;  /* 0x000000ff0d00720c */ /* 0x000fe20003f25270 */
[----:B------:R2:W3:Y:S01]  /*2370*/  F2I.FTZ.U32.TRUNC.NTZ R21, R20 ;  /* 0x0000001400157305 */ /* 0x0004e2000021f000 */
[----:B------:R-:W-:-:S07]  /*2380*/  ISETP.GE.AND P2, PT, R12, RZ, PT ;  /* 0x000000ff0c00720c */ /* 0x000fce0003f46270 */
[----:B------:R-:W-:Y:S02]  /*2390*/  @P0 VIADD R23, R23, 0x1 ;  /* 0x0000000117170836 */ /* 0x000fe40000000000 */
[----:B--2---:R-:W-:-:S04]  /*23a0*/  IMAD.MOV.U32 R20, RZ, RZ, RZ ;  /* 0x000000ffff147224 */ /* 0x004fc800078e00ff */
[----:B------:R-:W-:Y:S01]  /*23b0*/  @!P2 IADD3 R23, PT, PT, -R23, RZ, RZ ;  /* 0x000000ff1717a210 */ /* 0x000fe20007ffe1ff */
[----:B---3--:R-:W-:Y:S01]  /*23c0*/  IMAD.MOV R12, RZ, RZ, -R21 ;  /* 0x000000ffff0c7224 */ /* 0x008fe200078e0a15 */
[----:B------:R-:W-:-:S03]  /*23d0*/  @!P1 LOP3.LUT R23, RZ, R13, RZ, 0x33, !PT ;  /* 0x0000000dff179212 */ /* 0x000fc600078e33ff */
[----:B------:R-:W-:Y:S01]  /*23e0*/  IMAD R25, R12, R19, RZ ;  /* 0x000000130c197224 */ /* 0x000fe200078e02ff */
[----:B------:R-:W-:-:S03]  /*23f0*/  IADD3 R18, PT, PT, -R23, RZ, RZ ;  /* 0x000000ff17127210 */ /* 0x000fc60007ffe1ff */
[----:B------:R-:W-:-:S04]  /*2400*/  IMAD.HI.U32 R20, R21, R25, R20 ;  /* 0x0000001915147227 */ /* 0x000fc800078e0014 */
[----:B------:R-:W-:Y:S01]  /*2410*/  IMAD R18, R13, R18, R2 ;  /* 0x000000120d127224 */ /* 0x000fe200078e0202 */
[----:B------:R-:W-:Y:S01]  /*2420*/  DADD R12, R4, -R8 ;  /* 0x00000000040c7229 */ /* 0x000fe20000000808 */
[----:B------:R-:W-:-:S04]  /*2430*/  IMAD.HI.U32 R21, R20, R22, RZ ;  /* 0x0000001614157227 */ /* 0x000fc800078e00ff */
[----:B------:R-:W-:Y:S01]  /*2440*/  IMAD R24, R18, UR18, RZ ;  /* 0x0000001212187c24 */ /* 0x000fe2000f8e02ff */
[----:B------:R-:W-:Y:S01]  /*2450*/  IADD3 R18, PT, PT, R0, UR8, RZ ;  /* 0x0000000800127c10 */ /* 0x000fe2000fffe0ff */
[----:B------:R-:W-:Y:S01]  /*2460*/  IMAD.MOV R28, RZ, RZ, -R21 ;  /* 0x000000ffff1c7224 */ /* 0x000fe200078e0a15 */
[----:B------:R-:W-:Y:S01]  /*2470*/  DFMA R12, R12, R10, R8 ;  /* 0x0000000a0c0c722b */ /* 0x000fe20000000008 */
[----:B------:R-:W-:Y:S01]  /*2480*/  IMAD R23, R23, UR19, R24 ;  /* 0x0000001317177c24 */ /* 0x000fe2000f8e0218 */
[----:B------:R-:W-:Y:S01]  /*2490*/  IABS R25, R18 ;  /* 0x0000001200197213 */ /* 0x000fe20000000000 */
[----:B------:R-:W-:Y:S01]  /*24a0*/  IMAD R28, R19, R28, R22 ;  /* 0x0000001c131c7224 */ /* 0x000fe200078e0216 */
[----:B------:R-:W-:Y:S01]  /*24b0*/  IADD3 R22, PT, PT, R18, UR8, RZ ;  /* 0x0000000812167c10 */ /* 0x000fe2000fffe0ff */
[----:B0-----:R-:W-:-:S03]  /*24c0*/  IMAD.WIDE R14, R23, 0x8, R14 ;  /* 0x00000008170e7825 */ /* 0x001fc600078e020e */
[----:B------:R-:W-:Y:S01]  /*24d0*/  IADD3 R24, PT, PT, R22, UR8, RZ ;  /* 0x0000000816187c10 */ /* 0x000fe2000fffe0ff */
[----:B------:R-:W-:Y:S01]  /*24e0*/  IMAD.HI.U32 R23, R20, R25, RZ ;  /* 0x0000001914177227 */ /* 0x000fe200078e00ff */
[----:B------:R-:W-:Y:S01]  /*24f0*/  IABS R29, R22 ;  /* 0x00000016001d7213 */ /* 0x000fe20000000000 */
[----:B------:R0:W-:Y:S01]  /*2500*/  STG.E.64 desc[UR4][R14.64], R12 ;  /* 0x0000000c0e007986 */ /* 0x0001e2000c101b04 */
[----:B------:R-:W-:Y:S01]  /*2510*/  ISETP.GT.U32.AND P1, PT, R19, R28, PT ;  /* 0x0000001c1300720c */ /* 0x000fe20003f24070 */
[----:B------:R-:W-:-:S04]  /*2520*/  IMAD.MOV R26, RZ, RZ, -R23 ;  /* 0x000000ffff1a7224 */ /* 0x000fc800078e0a17 */
[----:B------:R-:W-:Y:S01]  /*2530*/  IMAD R27, R19, R26, R25 ;  /* 0x0000001a131b7224 */ /* 0x000fe200078e0219 */
[----:B------:R-:W-:Y:S01]  /*2540*/  IABS R25, R24 ;  /* 0x0000001800197213 */ /* 0x000fe20000000000 */
[----:B------:R-:W-:-:S03]  /*2550*/  IMAD.HI.U32 R26, R20, R29, RZ ;  /* 0x0000001d141a7227 */ /* 0x000fc600078e00ff */
[----:B------:R-:W-:Y:S01]  /*2560*/  ISETP.GT.U32.AND P6, PT, R19, R27, PT ;  /* 0x0000001b1300720c */ /* 0x000fe20003fc4070 */
[----:B0-----:R-:W-:Y:S02]  /*2570*/  IMAD.MOV.U32 R14, RZ, RZ, R25 ;  /* 0x000000ffff0e7224 */ /* 0x001fe400078e0019 */
[-C--:B------:R-:W-:Y:S01]  /*2580*/  @!P1 IADD3 R28, PT, PT, R28, -R19.reuse, RZ ;  /* 0x800000131c1c9210 */ /* 0x080fe20007ffe0ff */
[----:B------:R-:W-:Y:S01]  /*2590*/  IMAD.MOV R12, RZ, RZ, -R26 ;  /* 0x000000ffff0c7224 */ /* 0x000fe200078e0a1a */
[----:B------:R-:W-:Y:S01]  /*25a0*/  @!P1 IADD3 R21, PT, PT, R21, 0x1, RZ ;  /* 0x0000000115159810 */ /* 0x000fe20007ffe0ff */
[----:B------:R-:W-:Y:S01]  /*25b0*/  IMAD.HI.U32 R25, R20, R14, RZ ;  /* 0x0000000e14197227 */ /* 0x000fe200078e00ff */
[----:B------:R-:W-:-:S03]  /*25c0*/  ISETP.GE.U32.AND P0, PT, R28, R19, PT ;  /* 0x000000131c00720c */ /* 0x000fc60003f06070 */
[----:B------:R-:W-:Y:S01]  /*25d0*/  IMAD R12, R19, R12, R29 ;  /* 0x0000000c130c7224 */ /* 0x000fe200078e021d */
[----:B------:R-:W-:Y:S02]  /*25e0*/  IADD3 R13, PT, PT, -R25, RZ, RZ ;  /* 0x000000ff190d7210 */ /* 0x000fe40007ffe1ff */
[----:B------:R-:W-:Y:S02]  /*25f0*/  @!P6 IMAD.IADD R27, R27, 0x1, -R19 ;  /* 0x000000011b1be824 */ /* 0x000fe400078e0a13 */
[----:B------:R-:W-:Y:S01]  /*2600*/  @!P6 VIADD R23, R23, 0x1 ;  /* 0x000000011717e836 */ /* 0x000fe20000000000 */
[C---:B------:R-:W-:Y:S01]  /*2610*/  ISETP.GT.U32.AND P2, PT, R19.reuse, R12, PT ;  /* 0x0000000c1300720c */ /* 0x040fe20003f44070 */
[----:B------:R-:W-:Y:S01]  /*2620*/  IMAD R14, R19, R13, R14 ;  /* 0x0000000d130e7224 */ /* 0x000fe200078e020e */
[----:B------:R-:W-:Y:S02]  /*2630*/  LOP3.LUT R13, R0, R3, RZ, 0x3c, !PT ;  /* 0x00000003000d7212 */ /* 0x000fe400078e3cff */
[----:B------:R-:W-:-:S02]  /*2640*/  ISETP.GE.U32.AND P5, PT, R27, R19, PT ;  /* 0x000000131b00720c */ /* 0x000fc40003fa6070 */
[----:B------:R-:W-:Y:S02]  /*2650*/  ISETP.GT.U32.AND P3, PT, R19, R14, PT ;  /* 0x0000000e1300720c */ /* 0x000fe40003f64070 */
[----:B------:R-:W-:Y:S02]  /*2660*/  ISETP.GE.AND P4, PT, R13, RZ, PT ;  /* 0x000000ff0d00720c */ /* 0x000fe40003f86270 */
[-C--:B------:R-:W-:Y:S02]  /*2670*/  LOP3.LUT R13, R18, R3.reuse, RZ, 0x3c, !PT ;  /* 0x00000003120d7212 */ /* 0x080fe400078e3cff */
[----:B------:R-:W-:Y:S01]  /*2680*/  @P0 IADD3 R21, PT, PT, R21, 0x1, RZ ;  /* 0x0000000115150810 */ /* 0x000fe20007ffe0ff */
[----:B------:R-:W-:Y:S01]  /*2690*/  @!P2 IMAD.IADD R12, R12, 0x1, -R19 ;  /* 0x000000010c0ca824 */ /* 0x000fe200078e0a13 */
[----:B------:R-:W-:Y:S01]  /*26a0*/  ISETP.GE.AND P1, PT, R13, RZ, PT ;  /* 0x000000ff0d00720c */ /* 0x000fe20003f26270 */
[----:B------:R-:W-:Y:S01]  /*26b0*/  @!P2 VIADD R26, R26, 0x1 ;  /* 0x000000011a1aa836 */ /* 0x000fe20000000000 */
[----:B------:R-:W-:Y:S01]  /*26c0*/  LOP3.LUT R13, R22, R3, RZ, 0x3c, !PT ;  /* 0x00000003160d7212 */ /* 0x000fe200078e3cff */
[----:B------:R-:W-:Y:S01]  /*26d0*/  @P5 VIADD R23, R23, 0x1 ;  /* 0x0000000117175836 */ /* 0x000fe20000000000 */
[-C--:B------:R-:W-:Y:S01]  /*26e0*/  ISETP.GE.U32.AND P0, PT, R12, R19.reuse, PT ;  /* 0x000000130c00720c */ /* 0x080fe20003f06070 */
[----:B------:R-:W-:Y:S01]  /*26f0*/  @!P3 VIADD R25, R25, 0x1 ;  /* 0x000000011919b836 */ /* 0x000fe20000000000 */
[----:B------:R-:W-:-:S02]  /*2700*/  @!P3 IADD3 R14, PT, PT, R14, -R19, RZ ;  /* 0x800000130e0eb210 */ /* 0x000fc40007ffe0ff */
[----:B------:R-:W-:Y:S02]  /*2710*/  @!P4 IADD3 R21, PT, PT, -R21, RZ, RZ ;  /* 0x000000ff1515c210 */ /* 0x000fe40007ffe1ff */
[----:B------:R-:W-:Y:S02]  /*2720*/  ISETP.GE.U32.AND P5, PT, R14, R19, PT ;  /* 0x000000130e00720c */ /* 0x000fe40003fa6070 */
[----:B------:R-:W-:Y:S02]  /*2730*/  ISETP.GE.AND P4, PT, R13, RZ, PT ;  /* 0x000000ff0d00720c */ /* 0x000fe40003f86270 */
[----:B------:R-:W-:Y:S02]  /*2740*/  ISETP.NE.AND P6, PT, R3, RZ, PT ;  /* 0x000000ff0300720c */ /* 0x000fe40003fc5270 */
[-C--:B------:R-:W-:Y:S02]  /*2750*/  LOP3.LUT R12, RZ, R3.reuse, RZ, 0x33, !PT ;  /* 0x00000003ff0c7212 */ /* 0x080fe400078e33ff */
[----:B------:R-:W-:-:S02]  /*2760*/  LOP3.LUT R14, R24, R3, RZ, 0x3c, !PT ;  /* 0x00000003180e7212 */ /* 0x000fc400078e3cff */
[----:B------:R-:W-:Y:S02]  /*2770*/  @!P1 IADD3 R23, PT, PT, -R23, RZ, RZ ;  /* 0x000000ff17179210 */ /* 0x000fe40007ffe1ff */
[----:B------:R-:W-:Y:S02]  /*2780*/  SEL R13, R12, R21, !P6 ;  /* 0x000000150c0d7207 */ /* 0x000fe40007000000 */
[----:B------:R-:W-:Y:S02]  /*2790*/  ISETP.GE.AND P1, PT, R14, RZ, PT ;  /* 0x000000ff0e00720c */ /* 0x000fe40003f26270 */
[----:B------:R-:W-:Y:S01]  /*27a0*/  @P0 IADD3 R26, PT, PT, R26, 0x1, RZ ;  /* 0x000000011a1a0810 */ /* 0x000fe20007ffe0ff */
[----:B------:R-:W-:Y:S01]  /*27b0*/  IMAD.MOV R15, RZ, RZ, -R13 ;  /* 0x000000ffff0f7224 */ /* 0x000fe200078e0a0d */
[----:B------:R-:W-:Y:S02]  /*27c0*/  SEL R14, R12, R23, !P6 ;  /* 0x000000170c0e7207 */ /* 0x000fe40007000000 */
[----:B------:R-:W-:Y:S01]  /*27d0*/  @P5 IADD3 R25, PT, PT, R25, 0x1, RZ ;  /* 0x0000000119195810 */ /* 0x000fe20007ffe0ff */
[----:B------:R-:W-:Y:S01]  /*27e0*/  @!P4 IMAD.MOV R26, RZ, RZ, -R26 ;  /* 0x000000ffff1ac224 */ /* 0x000fe200078e0a1a */
[----:B------:R-:W-:Y:S01]  /*27f0*/  IADD3 R23, PT, PT, -R14, RZ, RZ ;  /* 0x000000ff0e177210 */ /* 0x000fe20007ffe1ff */
[----:B------:R-:W-:Y:S01]  /*2800*/  IMAD R15, R3, R15, R0 ;  /* 0x0000000f030f7224 */ /* 0x000fe200078e0200 */
[----:B------:R-:W-:Y:S01]  /*2810*/  MOV R21, R25 ;  /* 0x0000001900157202 */ /* 0x000fe20000000f00 */
[----:B------:R-:W-:-:S02]  /*2820*/  VIADD R0, R24, UR8 ;  /* 0x0000000818007c36 */ /* 0x000fc40008000000 */
[----:B------:R-:W-:Y:S01]  /*2830*/  IMAD R23, R3, R23, R18 ;  /* 0x0000001703177224 */ /* 0x000fe200078e0212 */
[C---:B------:R-:W-:Y:S02]  /*2840*/  SEL R18, R12.reuse, R26, !P6 ;  /* 0x0000001a0c127207 */ /* 0x040fe40007000000 */
[----:B------:R-:W-:Y:S02]  /*2850*/  @!P1 IADD3 R21, PT, PT, -R21, RZ, RZ ;  /* 0x000000ff15159210 */ /* 0x000fe40007ffe1ff */
[----:B------:R-:W-:Y:S01]  /*2860*/  IABS R27, R0 ;  /* 0x00000000001b7213 */ /* 0x000fe20000000000 */
[----:B------:R-:W-:Y:S01]  /*2870*/  IMAD.MOV R26, RZ, RZ, -R18 ;  /* 0x000000ffff1a7224 */ /* 0x000fe200078e0a12 */
[----:B------:R-:W-:-:S03]  /*2880*/  SEL R21, R12, R21, !P6 ;  /* 0x000000150c157207 */ /* 0x000fc60007000000 */
[----:B------:R-:W-:Y:S02]  /*2890*/  IMAD.MOV.U32 R25, RZ, RZ, R27 ;  /* 0x000000ffff197224 */ /* 0x000fe400078e001b */
[----:B------:R-:W-:Y:S01]  /*28a0*/  IMAD R22, R3, R26, R22 ;  /* 0x0000001a03167224 */ /* 0x000fe200078e0216 */
[----:B------:R-:W-:Y:S01]  /*28b0*/  IADD3 R26, PT, PT, -R21, RZ, RZ ;  /* 0x000000ff151a7210 */ /* 0x000fe20007ffe1ff */
[----:B------:R-:W-:-:S04]  /*28c0*/  IMAD.HI.U32 R20, R20, R25, RZ ;  /* 0x0000001914147227 */ /* 0x000fc800078e00ff */
[----:B------:R-:W-:Y:S02]  /*28d0*/  IMAD R24, R3, R26, R24 ;  /* 0x0000001a03187224 */ /* 0x000fe400078e0218 */
[----:B------:R-:W-:Y:S02]  /*28e0*/  IMAD.MOV R26, RZ, RZ, -R20 ;  /* 0x000000ffff1a7224 */ /* 0x000fe400078e0a14 */
[----:B------:R-:W-:Y:S02]  /*28f0*/  IMAD R24, R24, UR20, RZ ;  /* 0x0000001418187c24 */ /* 0x000fe4000f8e02ff */
[----:B------:R-:W-:Y:S02]  /*2900*/  IMAD R26, R19, R26, R25 ;  /* 0x0000001a131a7224 */ /* 0x000fe400078e0219 */
[----:B------:R-:W-:-:S03]  /*2910*/  IMAD R25, R21, UR21, R24 ;  /* 0x0000001515197c24 */ /* 0x000fc6000f8e0218 */
[----:B------:R-:W-:-:S13]  /*2920*/  ISETP.GT.U32.AND P1, PT, R19, R26, PT ;  /* 0x0000001a1300720c */ /* 0x000fda0003f24070 */
[----:B------:R-:W-:Y:S01]  /*2930*/  @!P1 IADD3 R26, PT, PT, R26, -R19, RZ ;  /* 0x800000131a1a9210 */ /* 0x000fe20007ffe0ff */
[----:B------:R-:W-:-:S03]  /*2940*/  @!P1 VIADD R20, R20, 0x1 ;  /* 0x0000000114149836 */ /* 0x000fc60000000000 */
[----:B------:R-:W-:Y:S01]  /*2950*/  ISETP.GE.U32.AND P0, PT, R26, R19, PT ;  /* 0x000000131a00720c */ /* 0x000fe20003f06070 */
[----:B------:R-:W-:Y:S01]  /*2960*/  IMAD R26, R15, UR20, RZ ;  /* 0x000000140f1a7c24 */ /* 0x000fe2000f8e02ff */
[----:B------:R-:W-:-:S03]  /*2970*/  LOP3.LUT R19, R0, R3, RZ, 0x3c, !PT ;  /* 0x0000000300137212 */ /* 0x000fc600078e3cff */
[----:B------:R-:W-:Y:S01]  /*2980*/  IMAD R13, R13, UR21, R26 ;  /* 0x000000150d0d7c24 */ /* 0x000fe2000f8e021a */
[----:B------:R-:W-:Y:S01]  /*2990*/  ISETP.GE.AND P2, PT, R19, RZ, PT ;  /* 0x000000ff1300720c */ /* 0x000fe20003f46270 */
[----:B------:R-:W-:Y:S02]  /*29a0*/  IMAD R19, R23, UR20, RZ ;  /* 0x0000001417137c24 */ /* 0x000fe4000f8e02ff */
[----:B------:R-:W-:Y:S02]  /*29b0*/  IMAD R23, R22, UR20, RZ ;  /* 0x0000001416177c24 */ /* 0x000fe4000f8e02ff */
[----:B------:R-:W-:Y:S02]  /*29c0*/  IMAD R19, R14, UR21, R19 ;  /* 0x000000150e137c24 */ /* 0x000fe4000f8e0213 */
[----:B------:R-:W-:Y:S01]  /*29d0*/  @P0 IADD3 R20, PT, PT, R20, 0x1, RZ ;  /* 0x0000000114140810 */ /* 0x000fe20007ffe0ff */
[----:B------:R-:W0:Y:S01]  /*29e0*/  LDC.64 R14, c[0x0][0x890] ;  /* 0x00022400ff0e7b82 */ /* 0x000e220000000a00 */
[----:B------:R-:W-:-:S04]  /*29f0*/  IMAD R23, R18, UR21, R23 ;  /* 0x0000001512177c24 */ /* 0x000fc8000f8e0217 */
[----:B------:R-:W-:-:S05]  /*2a00*/  @!P2 IMAD.MOV R20, RZ, RZ, -R20 ;  /* 0x000000ffff14a224 */ /* 0x000fca00078e0a14 */
[----:B------:R-:W-:-:S04]  /*2a10*/  SEL R20, R12, R20, !P6 ;  /* 0x000000140c147207 */ /* 0x000fc80007000000 */
[----:B------:R-:W-:-:S05]  /*2a20*/  IADD3 R12, PT, PT, -R20, RZ, RZ ;  /* 0x000000ff140c7210 */ /* 0x000fca0007ffe1ff */
[----:B------:R-:W-:Y:S02]  /*2a30*/  IMAD R0, R3, R12, R0 ;  /* 0x0000000c03007224 */ /* 0x000fe400078e0200 */
[----:B------:R-:W1:Y:S02]  /*2a40*/  LDC R3, c[0x0][0x360] ;  /* 0x0000d800ff037b82 */ /* 0x000e640000000800 */
[----:B------:R-:W-:Y:S02]  /*2a50*/  IMAD R27, R0, UR20, RZ ;  /* 0x00000014001b7c24 */ /* 0x000fe4000f8e02ff */
[----:B0-----:R-:W-:-:S04]  /*2a60*/  IMAD.WIDE R12, R13, 0x8, R14 ;  /* 0x000000080d0c7825 */ /* 0x001fc800078e020e */
[----:B------:R-:W-:Y:S01]  /*2a70*/  IMAD R27, R20, UR21, R27 ;  /* 0x00000015141b7c24 */ /* 0x000fe2000f8e021b */
[----:B------:R2:W-:Y:S01]  /*2a80*/  STG.E.64 desc[UR4][R12.64], R16 ;  /* 0x000000100c007986 */ /* 0x0005e2000c101b04 */
[----:B------:R-:W-:-:S04]  /*2a90*/  IMAD.WIDE R18, R19, 0x8, R14 ;  /* 0x0000000813127825 */ /* 0x000fc800078e020e */
[--C-:B------:R-:W-:Y:S01]  /*2aa0*/  IMAD.WIDE R20, R23, 0x8, R14.reuse ;  /* 0x0000000817147825 */ /* 0x100fe200078e020e */
[----:B------:R2:W-:Y:S03]  /*2ab0*/  STG.E.64 desc[UR4][R18.64], R10 ;  /* 0x0000000a12007986 */ /* 0x0005e6000c101b04 */
[--C-:B------:R-:W-:Y:S01]  /*2ac0*/  IMAD.WIDE R22, R25, 0x8, R14.reuse ;  /* 0x0000000819167825 */ /* 0x100fe200078e020e */
[----:B------:R2:W-:Y:S03]  /*2ad0*/  STG.E.64 desc[UR4][R20.64], R8 ;  /* 0x0000000814007986 */ /* 0x0005e6000c101b04 */
[----:B------:R-:W-:Y:S01]  /*2ae0*/  IMAD.WIDE R14, R27, 0x8, R14 ;  /* 0x000000081b0e7825 */ /* 0x000fe200078e020e */
[----:B------:R2:W-:Y:S03]  /*2af0*/  STG.E.64 desc[UR4][R22.64], R4 ;  /* 0x0000000416007986 */ /* 0x0005e6000c101b04 */
[----:B-1----:R-:W-:Y:S01]  /*2b00*/  IMAD R2, R3, UR22, R2 ;  /* 0x0000001603027c24 */ /* 0x002fe2000f8e0202 */
[----:B------:R2:W-:Y:S04]  /*2b10*/  STG.E.64 desc[UR4][R14.64], R6 ;  /* 0x000000060e007986 */ /* 0x0005e8000c101b04 */
[----:B------:R-:W-:-:S13]  /*2b20*/  ISETP.GE.AND P0, PT, R2, UR9, PT ;  /* 0x0000000902007c0c */ /* 0x000fda000bf06270 */
[----:B--2---:R-:W-:Y:S05]  /*2b30*/  @!P0 BRA `(.L_x_526) ;  /* 0xffffffd400a08947 */ /* 0x004fea000383ffff */
[----:B------:R-:W-:Y:S05]  /*2b40*/  BSYNC.RECONVERGENT B0 ;  /* 0x0000000000007941 */ /* 0x000fea0003800200 */
.L_x_513:
[----:B------:R-:W-:Y:S05]  /*2b50*/  EXIT ;  /* 0x000000000000794d */ /* 0x000fea0003800000 */
        .weak           $__internal_18_$__cuda_sm20_dblrcp_rn_slowpath_v3
        .type           $__internal_18_$__cuda_sm20_dblrcp_rn_slowpath_v3,@function
        .size           $__internal_18_$__cuda_sm20_dblrcp_rn_slowpath_v3,(.L_x_1370 - $__internal_18_$__cuda_sm20_dblrcp_rn_slowpath_v3)
$__internal_18_$__cuda_sm20_dblrcp_rn_slowpath_v3:
[----:B------:R-:W-:Y:S01]  /*2b60*/  DSETP.GTU.AND P0, PT, |R18|, +INF , PT ;  /* 0x7ff000001200742a */ /* 0x000fe20003f0c200 */
[----:B------:R-:W-:-:S13]  /*2b70*/  BSSY.RECONVERGENT B2, `(.L_x_527) ;  /* 0x0000024000027945 */ /* 0x000fda0003800200 */
        /* <DEDUP_REMOVED lines=23> */
.L_x_530:
[----:B------:R-:W-:Y:S01]  /*2cf0*/  DMUL R18, R18, 8.11296384146066816958e+31 ;  /* 0x4690000012127828 */ /* 0x000fe20000000000 */
[----:B------:R-:W-:-:S05]  /*2d00*/  MOV R20, R3 ;  /* 0x0000000300147202 */ /* 0x000fca0000000f00 */
        /* <DEDUP_REMOVED lines=8> */
.L_x_528:
[----:B------:R-:W-:Y:S01]  /*2d90*/  LOP3.LUT R21, R19, 0x80000, RZ, 0xfc, !PT ;  /* 0x0008000013157812 */ /* 0x000fe200078efcff */
[----:B------:R-:W-:-:S07]  /*2da0*/  IMAD.MOV.U32 R20, RZ, RZ, R18 ;  /* 0x000000ffff147224 */ /* 0x000fce00078e0012 */
.L_x_529:
[----:B------:R-:W-:Y:S05]  /*2db0*/  BSYNC.RECONVERGENT B2 ;  /* 0x0000000000027941 */ /* 0x000fea0003800200 */
.L_x_527:
[----:B------:R-:W-:Y:S01]  /*2dc0*/  HFMA2 R29, -RZ, RZ, 0, 0 ;  /* 0x00000000ff1d7431 */ /* 0x000fe200000001ff */
[----:B------:R-:W-:Y:S01]  /*2dd0*/  MOV R3, R20 ;  /* 0x0000001400037202 */ /* 0x000fe20000000f00 */
[----:B------:R-:W-:Y:S02]  /*2de0*/  IMAD.MOV.U32 R20, RZ, RZ, R21 ;  /* 0x000000ffff147224 */ /* 0x000fe400078e0015 */
[----:B------:R-:W-:Y:S05]  /*2df0*/  RET.REL.NODEC R28 `(_ZN2at6native38_GLOBAL__N__9a469cfd_6_RNN_cu_eca79a6d6kernel16gru_cell_forwardIddiLi2EEEvNS_4cuda6detail10TensorInfoIT_T1_EES9_S9_S9_S9_S9_S9_S8_S8_) ;  /* 0xffffffd01c807950 */ /* 0x000fea0003c3ffff */
.L_x_531:
        /* <DEDUP_REMOVED lines=16> */
.L_x_1370:


//--------------------- .text._ZN2at6native38_GLOBAL__N__9a469cfd_6_RNN_cu_eca79a6d6kernel16gru_cell_forwardIddiLi1EEEvNS_4cuda6detail10TensorInfoIT_T1_EES9_S9_S9_S9_S9_S9_S8_S8_ --------------------------
	.section	.text._ZN2at6native38_GLOBAL__N__9a469cfd_6_RNN_cu_eca79a6d6kernel16gru_cell_forwardIddiLi1EEEvNS_4cuda6detail10TensorInfoIT_T1_EES9_S9_S9_S9_S9_S9_S8_S8_,"ax",@progbits
	.align	128
.text._ZN2at6native38_GLOBAL__N__9a469cfd_6_RNN_cu_eca79a6d6kernel16gru_cell_forwardIddiLi1EEEvNS_4cuda6detail10TensorInfoIT_T1_EES9_S9_S9_S9_S9_S9_S8_S8_:
        .type           _ZN2at6native38_GLOBAL__N__9a469cfd_6_RNN_cu_eca79a6d6kernel16gru_cell_forwardIddiLi1EEEvNS_4cuda6detail10TensorInfoIT_T1_EES9_S9_S9_S9_S9_S9_S8_S8_,@function
        .size           _ZN2at6native38_GLOBAL__N__9a469cfd_6_RNN_cu_eca79a6d6kernel16gru_cell_forwardIddiLi1EEEvNS_4cuda6detail10TensorInfoIT_T1_EES9_S9_S9_S9_S9_S9_S8_S8_,(.L_x_1372 - _ZN2at6native38_GLOBAL__N__9a469cfd_6_RNN_cu_eca79a6d6kernel16gru_cell_forwardIddiLi1EEEvNS_4cuda6detail10TensorInfoIT_T1_EES9_S9_S9_S9_S9_S9_S8_S8_)
        .other          _ZN2at6native38_GLOBAL__N__9a469cfd_6_RNN_cu_eca79a6d6kernel16gru_cell_forwardIddiLi1EEEvNS_4cuda6detail10TensorInfoIT_T1_EES9_S9_S9_S9_S9_S9_S8_S8_,@"STO_CUDA_ENTRY STV_DEFAULT"
_ZN2at6native38_GLOBAL__N__9a469cfd_6_RNN_cu_eca79a6d6kernel16gru_cell_forwardIddiLi1EEEvNS_4cuda6detail10TensorInfoIT_T1_EES9_S9_S9_S9_S9_S9_S8_S8_:
[----:B------:R-:W0:Y:S01]  /*0000*/  LDC R1, c[0x0][0x37c] ;  /* 0x0000df00ff017b82 */ /* 0x000e220000000800 */
[----:B------:R-:W1:Y:S07]  /*0010*/  S2R R3, SR_TID.X ;  /* 0x0000000000037919 */ /* 0x000e6e0000002100 */
[----:B------:R-:W1:Y:S01]  /*0020*/  S2UR UR4, SR_CTAID.X ;  /* 0x00000000000479c3 */ /* 0x000e620000002500 */
[----:B------:R-:W2:Y:S01]  /*0030*/  LDCU UR5, c[0x0][0x96c] ;  /* 0x00012d80ff0577ac */ /* 0x000ea20008000800 */
[----:B0-----:R-:W-:-:S06]  /*0040*/  IADD3 R1, PT, PT, R1, -0x8, RZ ;  /* 0xfffffff801017810 */ /* 0x001fcc0007ffe0ff */
[----:B------:R-:W1:Y:S02]  /*0050*/  LDC R0, c[0x0][0x360] ;  /* 0x0000d800ff007b82 */ /* 0x000e640000000800 */
[----:B-1----:R-:W-:-:S05]  /*0060*/  IMAD R0, R0, UR4, R3 ;  /* 0x0000000400007c24 */ /* 0x002fca000f8e0203 */
[----:B--2---:R-:W-:-:S13]  /*0070*/  ISETP.GE.AND P0, PT, R0, UR5, PT ;  /* 0x0000000500007c0c */ /* 0x004fda000bf06270 */
[----:B------:R-:W-:Y:S05]  /*0080*/  @P0 EXIT ;  /* 0x000000000000094d */ /* 0x000fea0003800000 */
        /* <DEDUP_REMOVED lines=9> */
[----:B------:R-:W0:Y:S01]  /*0120*/  LDCU.64 UR6, c[0x0][0x530] ;  /* 0x0000a600ff0677ac */ /* 0x000e220008000a00 */
[----:B------:R-:W0:Y:S02]  /*0130*/  LDCU.64 UR8, c[0x0][0x968] ;  /* 0x00012d00ff0877ac */ /* 0x000e240008000a00 */
.L_x_545:
[----:B------:R-:W1:Y:S01]  /*0140*/  LDC R22, c[0x0][0x968] ;  /* 0x00025a00ff167b82 */ /* 0x000e620000000800 */
[----:B---3--:R-:W-:-:S07]  /*0150*/  IMAD R13, R0, UR12, RZ ;  /* 0x0000000c000d7c24 */ /* 0x008fce000f8e02ff */
[----:B------:R-:W3:Y:S08]  /*0160*/  LDC.64 R28, c[0x0][0x380] ;  /* 0x0000e000ff1c7b82 */ /* 0x000ef00000000a00 */
[----:B------:R-:W4:Y:S01]  /*0170*/  LDC.64 R8, c[0x0][0x458] ;  /* 0x00011600ff087b82 */ /* 0x000f220000000a00 */
[----:B-1----:R-:W-:-:S04]  /*0180*/  IABS R5, R22 ;  /* 0x0000001600057213 */ /* 0x002fc80000000000 */
[----:B------:R-:W1:Y:S08]  /*0190*/  I2F.RP R4, R5 ;  /* 0x0000000500047306 */ /* 0x000e700000209400 */
[----:B-1----:R-:W1:Y:S02]  /*01a0*/  MUFU.RCP R4, R4 ;  /* 0x0000000400047308 */ /* 0x002e640000001000 */
[----:B-1----:R-:W-:-:S06]  /*01b0*/  VIADD R2, R4, 0xffffffe ;  /* 0x0ffffffe04027836 */ /* 0x002fcc0000000000 */
[----:B------:R1:W2:Y:S02]  /*01c0*/  F2I.FTZ.U32.TRUNC.NTZ R3, R2 ;  /* 0x0000000200037305 */ /* 0x0002a4000021f000 */
[----:B-1----:R-:W-:Y:S01]  /*01d0*/  IMAD.MOV.U32 R2, RZ, RZ, RZ ;  /* 0x000000ffff027224 */ /* 0x002fe200078e00ff */
[----:B--2---:R-:W-:-:S05]  /*01e0*/  IADD3 R6, PT, PT, RZ, -R3, RZ ;  /* 0x80000003ff067210 */ /* 0x004fca0007ffe0ff */
[----:B------:R-:W-:Y:S01]  /*01f0*/  IMAD R7, R6, R5, RZ ;  /* 0x0000000506077224 */ /* 0x000fe200078e02ff */
[----:B------:R-:W-:-:S03]  /*0200*/  IABS R6, R0 ;  /* 0x0000000000067213 */ /* 0x000fc60000000000 */
[----:B------:R-:W-:Y:S01]  /*0210*/  IMAD.HI.U32 R3, R3, R7, R2 ;  /* 0x0000000703037227 */ /* 0x000fe200078e0002 */
[----:B------:R-:W-:-:S04]  /*0220*/  LOP3.LUT R2, R0, R22, RZ, 0x3c, !PT ;  /* 0x0000001600027212 */ /* 0x000fc800078e3cff */
[----:B------:R-:W-:Y:S01]  /*0230*/  ISETP.GE.AND P1, PT, R2, RZ, PT ;  /* 0x000000ff0200720c */ /* 0x000fe20003f26270 */
        /* <DEDUP_REMOVED lines=8> */
[----:B------:R-:W1:Y:S11]  /*02c0*/  LDC.64 R4, c[0x0][0x6e0] ;  /* 0x0001b800ff047b82 */ /* 0x000e760000000a00 */
[----:B------:R-:W-:-:S05]  /*02d0*/  @P0 VIADD R3, R3, 0x1 ;  /* 0x0000000103030836 */ /* 0x000fca0000000000 */
[----:B------:R-:W-:Y:S02]  /*02e0*/  @!P1 IADD3 R3, PT, PT, -R3, RZ, RZ ;  /* 0x000000ff03039210 */ /* 0x000fe40007ffe1ff */
[----:B------:R-:W-:-:S05]  /*02f0*/  @!P2 LOP3.LUT R3, RZ, R22, RZ, 0x33, !PT ;  /* 0x00000016ff03a212 */ /* 0x000fca00078e33ff */
[----:B------:R-:W-:Y:S02]  /*0300*/  IMAD R27, R3, R22, RZ ;  /* 0x00000016031b7224 */ /* 0x000fe400078e02ff */
[----:B-1----:R-:W-:-:S04]  /*0310*/  IMAD.WIDE R4, R13, 0x8, R4 ;  /* 0x000000080d047825 */ /* 0x002fc800078e0204 */
[----:B------:R-:W-:Y:S02]  /*0320*/  IMAD.IADD R26, R0, 0x1, -R27 ;  /* 0x00000001001a7824 */ /* 0x000fe400078e0a1b */
[----:B0-----:R-:W5:Y:S02]  /*0330*/  LDG.E.64 R4, desc[UR4][R4.64] ;  /* 0x0000000404047981 */ /* 0x001f64000c1e1b00 */
[----:B------:R-:W-:-:S04]  /*0340*/  IMAD R3, R27, 0x3, R26 ;  /* 0x000000031b037824 */ /* 0x000fc800078e021a */
[C---:B------:R-:W-:Y:S01]  /*0350*/  IMAD R21, R3.reuse, UR10, RZ ;  /* 0x0000000a03157c24 */ /* 0x040fe2000f8e02ff */
[C---:B------:R-:W-:Y:S01]  /*0360*/  IADD3 R7, PT, PT, R3.reuse, R22, RZ ;  /* 0x0000001603077210 */ /* 0x040fe20007ffe0ff */
[----:B------:R-:W-:Y:S02]  /*0370*/  IMAD R11, R3, UR11, RZ ;  /* 0x0000000b030b7c24 */ /* 0x000fe4000f8e02ff */
[----:B---3--:R-:W-:-:S04]  /*0380*/  IMAD.WIDE R20, R21, 0x8, R28 ;  /* 0x0000000815147825 */ /* 0x008fc800078e021c */
[C---:B------:R-:W-:Y:S02]  /*0390*/  IMAD R15, R7.reuse, UR10, RZ ;  /* 0x0000000a070f7c24 */ /* 0x040fe4000f8e02ff */
[----:B------:R-:W-:Y:S01]  /*03a0*/  IMAD.IADD R6, R7, 0x1, R22 ;  /* 0x0000000107067824 */ /* 0x000fe200078e0216 */
[----:B------:R-:W2:Y:S01]  /*03b0*/  LDG.E.64 R20, desc[UR4][R20.64] ;  /* 0x0000000414147981 */ /* 0x000ea2000c1e1b00 */
[----:B------:R-:W-:-:S04]  /*03c0*/  IMAD.WIDE R14, R15, 0x8, R28 ;  /* 0x000000080f0e7825 */ /* 0x000fc800078e021c */
[--C-:B----4-:R-:W-:Y:S01]  /*03d0*/  IMAD.WIDE R2, R11, 0x8, R8.reuse ;  /* 0x000000080b027825 */ /* 0x110fe200078e0208 */
[----:B------:R0:W3:Y:S03]  /*03e0*/  LDG.E.64 R24, desc[UR4][R14.64] ;  /* 0x000000040e187981 */ /* 0x0000e6000c1e1b00 */
[----:B------:R-:W-:Y:S02]  /*03f0*/  IMAD R7, R7, UR11, RZ ;  /* 0x0000000b07077c24 */ /* 0x000fe4000f8e02ff */
[C---:B------:R-:W-:Y:S01]  /*0400*/  IMAD R11, R6.reuse, UR10, RZ ;  /* 0x0000000a060b7c24 */ /* 0x040fe2000f8e02ff */
[----:B------:R-:W2:Y:S01]  /*0410*/  LDG.E.64 R2, desc[UR4][R2.64] ;  /* 0x0000000402027981 */ /* 0x000ea2000c1e1b00 */
[----:B------:R-:W-:Y:S02]  /*0420*/  IMAD R13, R6, UR11, RZ ;  /* 0x0000000b060d7c24 */ /* 0x000fe4000f8e02ff */
[----:B------:R-:W-:-:S04]  /*0430*/  IMAD.WIDE R6, R7, 0x8, R8 ;  /* 0x0000000807067825 */ /* 0x000fc800078e0208 */
[----:B------:R-:W-:Y:S02]  /*0440*/  IMAD.WIDE R28, R11, 0x8, R28 ;  /* 0x000000080b1c7825 */ /* 0x000fe400078e021c */
[----:B------:R-:W5:Y:S02]  /*0450*/  LDG.E.64 R6, desc[UR4][R6.64] ;  /* 0x0000000406067981 */ /* 0x000f64000c1e1b00 */
[----:B------:R-:W-:Y:S02]  /*0460*/  IMAD.WIDE R8, R13, 0x8, R8 ;  /* 0x000000080d087825 */ /* 0x000fe400078e0208 */
[----:B------:R-:W5:Y:S04]  /*0470*/  LDG.E.64 R28, desc[UR4][R28.64] ;  /* 0x000000041c1c7981 */ /* 0x000f68000c1e1b00 */
[----:B------:R-:W5:Y:S01]  /*0480*/  LDG.E.64 R8, desc[UR4][R8.64] ;  /* 0x0000000408087981 */ /* 0x000f62000c1e1b00 */
[----:B------:R-:W-:-:S04]  /*0490*/  UISETP.NE.U32.AND UP0, UPT, UR6, URZ, UPT ;  /* 0x000000ff0600728c */ /* 0x000fc8000bf05070 */
[----:B------:R-:W-:Y:S01]  /*04a0*/  UISETP.NE.AND.EX UP0, UPT, UR7, URZ, UPT, UP0 ;  /* 0x000000ff0700728c */ /* 0x000fe2000bf05300 */
[----:B------:R-:W-:Y:S02]  /*04b0*/  CS2R R18, SRZ ;  /* 0x0000000000127805 */ /* 0x000fe4000001ff00 */
[----:B------:R-:W-:Y:S02]  /*04c0*/  CS2R R10, SRZ ;  /* 0x00000000000a7805 */ /* 0x000fe4000001ff00 */
[----:B------:R-:W-:Y:S02]  /*04d0*/  CS2R R12, SRZ ;  /* 0x00000000000c7805 */ /* 0x000fe4000001ff00 */
[----:B0-----:R-:W-:Y:S02]  /*04e0*/  CS2R R14, SRZ ;  /* 0x00000000000e7805 */ /* 0x001fe4000001ff00 */
[----:B------:R-:W-:Y:S01]  /*04f0*/  CS2R R16, SRZ ;  /* 0x0000000000107805 */ /* 0x000fe2000001ff00 */
[----:B---3--:R0:W-:Y:S01]  /*0500*/  STL.64 [R1], R24 ;  /* 0x0000001801007387 */ /* 0x0081e20000100a00 */
[----:B--2---:R-:W-:Y:S01]  /*0510*/  DADD R20, R20, R2 ;  /* 0x0000000014147229 */ /* 0x004fe20000000002 */
        /* <DEDUP_REMOVED lines=24> */
.L_x_533:
        /* <DEDUP_REMOVED lines=62> */
.L_x_535:
[----:B------:R-:W-:Y:S05]  /*0a80*/  BSYNC.RECONVERGENT B1 ;  /* 0x0000000000017941 */ /* 0x000fea0003800200 */
.L_x_534:
        /* <DEDUP_REMOVED lines=16> */
[----:B------:R-:W-:Y:S05]  /*0b90*/  CALL.REL.NOINC `($__internal_19_$__cuda_sm20_dblrcp_rn_slowpath_v3) ;  /* 0x0000000c00847944 */ /* 0x000fea0003c00000 */
[----:B------:R-:W-:Y:S01]  /*0ba0*/  IMAD.MOV.U32 R18, RZ, RZ, R2 ;  /* 0x000000ffff127224 */ /* 0x000fe200078e0002 */
[----:B------:R-:W-:-:S07]  /*0bb0*/  MOV R19, R3 ;  /* 0x0000000300137202 */ /* 0x000fce0000000f00 */
.L_x_537:
[----:B------:R-:W-:Y:S05]  /*0bc0*/  BSYNC.RECONVERGENT B1 ;  /* 0x0000000000017941 */ /* 0x000fea0003800200 */
.L_x_536:
[----:B------:R-:W2:Y:S01]  /*0bd0*/  LDL.LU.64 R2, [R1] ;  /* 0x0000000001027983 */ /* 0x000ea20000300a00 */
[----:B------:R-:W-:Y:S01]  /*0be0*/  UMOV UR18, 0x3b39803f ;  /* 0x3b39803f00127882 */ /* 0x000fe20000000000 */
[----:B------:R-:W-:Y:S01]  /*0bf0*/  UMOV UR19, 0x3c7abc9e ;  /* 0x3c7abc9e00137882 */ /* 0x000fe20000000000 */
[----:B------:R-:W-:Y:S01]  /*0c00*/  DADD R8, R8, R16 ;  /* 0x0000000008087229 */ /* 0x000fe20000000010 */
[----:B------:R-:W-:Y:S01]  /*0c10*/  BSSY.RECONVERGENT B1, `(.L_x_538) ;  /* 0x0000040000017945 */ /* 0x000fe20003800200 */
[----:B------:R-:W-:Y:S02]  /*0c20*/  DADD R12, R28, R12 ;  /* 0x000000001c0c7229 */ /* 0x000fe4000000000c */
[----:B--2---:R-:W-:Y:S01]  /*0c30*/  DADD R6, R2, R6 ;  /* 0x0000000002067229 */ /* 0x004fe20000000006 */
[----:B------:R-:W-:Y:S01]  /*0c40*/  IMAD.MOV.U32 R2, RZ, RZ, -0x105c611 ;  /* 0xfefa39efff027424 */ /* 0x000fe200078e00ff */
[----:B------:R-:W-:-:S06]  /*0c50*/  MOV R3, 0x3fe62e42 ;  /* 0x3fe62e4200037802 */ /* 0x000fcc0000000f00 */
[----:B------:R-:W-:-:S08]  /*0c60*/  DADD R6, R6, R10 ;  /* 0x0000000006067229 */ /* 0x000fd0000000000a */
[----:B------:R-:W-:Y:S01]  /*0c70*/  DADD R14, R6, R14 ;  /* 0x00000000060e7229 */ /* 0x000fe2000000000e */
[----:B------:R-:W-:Y:S01]  /*0c80*/  IMAD.MOV.U32 R6, RZ, RZ, 0x652b82fe ;  /* 0x652b82feff067424 */ /* 0x000fe200078e00ff */
[----:B------:R-:W-:-:S06]  /*0c90*/  MOV R7, 0x3ff71547 ;  /* 0x3ff7154700077802 */ /* 0x000fcc0000000f00 */
[----:B------:R-:W-:-:S08]  /*0ca0*/  DFMA R6, R14, -R6, 6.75539944105574400000e+15 ;  /* 0x433800000e06742b */ /* 0x000fd00000000806 */
[----:B------:R-:W-:-:S08]  /*0cb0*/  DADD R10, R6, -6.75539944105574400000e+15 ;  /* 0xc3380000060a7429 */ /* 0x000fd00000000000 */
[----:B------:R-:W-:-:S08]  /*0cc0*/  DFMA R20, R10, -R2, -R14 ;  /* 0x800000020a14722b */ /* 0x000fd0000000080e */
        /* <DEDUP_REMOVED lines=32> */
[----:B------:R-:W-:Y:S02]  /*0ed0*/  DFMA R16, R10, R22, 1 ;  /* 0x3ff000000a10742b */ /* 0x000fe40000000016 */
[----:B------:R-:W-:Y:S02]  /*0ee0*/  DFMA R10, R8, R18, R12 ;  /* 0x00000012080a722b */ /* 0x000fe4000000000c */
[----:B------:R-:W-:-:S05]  /*0ef0*/  IMAD.MOV.U32 R22, RZ, RZ, R21 ;  /* 0x000000ffff167224 */ /* 0x000fca00078e0015 */
[----:B------:R-:W-:Y:S01]  /*0f00*/  FSETP.GEU.FTZ.AND P0, PT, |R22|, 4.1917929649353027344, PT ;  /* 0x4086232b1600780b */ /* 0x000fe20003f1e200 */
[----:B------:R-:W-:Y:S01]  /*0f10*/  IMAD.MOV.U32 R20, RZ, RZ, R16 ;  /* 0x000000ffff147224 */ /* 0x000fe200078e0010 */
[----:B------:R-:W-:Y:S02]  /*0f20*/  LEA R21, R6, R17, 0x14 ;  /* 0x0000001106157211 */ /* 0x000fe400078ea0ff */
[----:B------:R-:W-:-:S09]  /*0f30*/  LOP3.LUT R13, R11, 0x7fffffff, RZ, 0xc0, !PT ;  /* 0x7fffffff0b0d7812 */ /* 0x000fd200078ec0ff */
        /* <DEDUP_REMOVED lines=13> */
.L_x_539:
[----:B------:R-:W-:Y:S05]  /*1010*/  BSYNC.RECONVERGENT B1 ;  /* 0x0000000000017941 */ /* 0x000fea0003800200 */
.L_x_538:
[----:B------:R-:W-:Y:S01]  /*1020*/  IMAD.MOV.U32 R12, RZ, RZ, R10 ;  /* 0x000000ffff0c7224 */ /* 0x000fe200078e000a */
        /* <DEDUP_REMOVED lines=19> */
[----:B------:R-:W1:Y:S02]  /*1160*/  F2F.F64.F32 R16, R7 ;  /* 0x0000000700107310 */ /* 0x000e640000201800 */
[----:B-1----:R-:W-:Y:S01]  /*1170*/  DFMA R2, R16, -R2, R14 ;  /* 0x800000021002722b */ /* 0x002fe2000000000e */
[----:B------:R-:W-:Y:S01]  /*1180*/  MOV R16, 0xf89b6999 ;  /* 0xf89b699900107802 */ /* 0x000fe20000000f00 */
[----:B------:R-:W-:-:S02]  /*1190*/  IMAD.MOV.U32 R17, RZ, RZ, 0x3e928a27 ;  /* 0x3e928a27ff117424 */ /* 0x000fc400078e00ff */
[----:B0-----:R-:W-:-:S04]  /*11a0*/  FMUL.FTZ R14, R6, 1 ;  /* 0x3f800000060e7820 */ /* 0x001fc80000410000 */
[C---:B------:R-:W-:Y:S01]  /*11b0*/  DFMA R16, R2.reuse, UR18, R16 ;  /* 0x0000001202107c2b */ /* 0x040fe20008000010 */
[----:B------:R-:W-:Y:S01]  /*11c0*/  UMOV UR18, 0x15ff7e07 ;  /* 0x15ff7e0700127882 */ /* 0x000fe20000000000 */
[----:B------:R-:W-:Y:S01]  /*11d0*/  UMOV UR19, 0x3ec71de7 ;  /* 0x3ec71de700137882 */ /* 0x000fe20000000000 */
[----:B------:R-:W0:Y:S05]  /*11e0*/  F2F.F64.F32 R14, R14 ;  /* 0x0000000e000e7310 */ /* 0x000e2a0000201800 */
[----:B------:R-:W-:Y:S01]  /*11f0*/  DFMA R16, R2, R16, UR18 ;  /* 0x0000001202107e2b */ /* 0x000fe20008000010 */
        /* <DEDUP_REMOVED lines=24> */
[----:B------:R-:W-:-:S07]  /*1380*/  MOV R2, RZ ;  /* 0x000000ff00027202 */ /* 0x000fce0000000f00 */
[----:B------:R-:W-:-:S08]  /*1390*/  DFMA R16, -R16, R14, R22 ;  /* 0x0000000e1010722b */ /* 0x000fd00000000116 */
        /* <DEDUP_REMOVED lines=12> */
.L_x_541:
        /* <DEDUP_REMOVED lines=35> */
.L_x_542:
[----:B------:R-:W-:Y:S05]  /*1690*/  BSYNC.RECONVERGENT B1 ;  /* 0x0000000000017941 */ /* 0x000fea0003800200 */
.L_x_540:
        /* <DEDUP_REMOVED lines=10> */
[----:B------:R-:W-:Y:S02]  /*1740*/  LOP3.LUT R2, R21, 0x7fffffff, RZ, 0xc0, !PT ;  /* 0x7fffffff15027812 */ /* 0x000fe400078ec0ff */
[----:B------:R-:W-:Y:S02]  /*1750*/  MOV R3, R21 ;  /* 0x0000001500037202 */ /* 0x000fe40000000f00 */
[----:B------:R-:W-:Y:S01]  /*1760*/  MOV R27, 0x1790 ;  /* 0x00001790001b7802 */ /* 0x000fe20000000f00 */
[----:B------:R-:W-:-:S07]  /*1770*/  VIADD R2, R2, 0xfff00000 ;  /* 0xfff0000002027836 */ /* 0x000fce0000000000 */
[----:B------:R-:W-:Y:S05]  /*1780*/  CALL.REL.NOINC `($__internal_19_$__cuda_sm20_dblrcp_rn_slowpath_v3) ;  /* 0x0000000000887944 */ /* 0x000fea0003c00000 */
.L_x_544:
[----:B------:R-:W-:Y:S05]  /*1790*/  BSYNC.RECONVERGENT B1 ;  /* 0x0000000000017941 */ /* 0x000fea0003800200 */
.L_x_543:
[----:B------:R-:W0:Y:S01]  /*17a0*/  LDC.64 R20, c[0x0][0x7b8] ;  /* 0x0001ee00ff147b82 */ /* 0x000e220000000a00 */
[----:B------:R-:W-:Y:S01]  /*17b0*/  IMAD R13, R0, UR15, RZ ;  /* 0x0000000f000d7c24 */ /* 0x000fe2000f8e02ff */
[C---:B------:R-:W-:Y:S01]  /*17c0*/  IADD3 R16, PT, PT, R26.reuse, UR8, RZ ;  /* 0x000000081a107c10 */ /* 0x040fe2000fffe0ff */
[----:B------:R-:W1:Y:S01]  /*17d0*/  LDCU UR17, c[0x0][0x370] ;  /* 0x00006e00ff1177ac */ /* 0x000e620008000800 */
[--C-:B------:R-:W-:Y:S01]  /*17e0*/  DADD R14, R4, -R6.reuse ;  /* 0x00000000040e7229 */ /* 0x100fe20000000806 */
[----:B------:R-:W-:Y:S02]  /*17f0*/  IMAD R17, R26, UR16, RZ ;  /* 0x000000101a117c24 */ /* 0x000fe4000f8e02ff */
[C---:B------:R-:W-:Y:S01]  /*1800*/  VIADD R12, R16.reuse, UR8 ;  /* 0x00000008100c7c36 */ /* 0x040fe20008000000 */
[----:B------:R-:W2:Y:S01]  /*1810*/  LDC.64 R10, c[0x0][0x890] ;  /* 0x00022400ff0a7b82 */ /* 0x000ea20000000a00 */
[----:B------:R-:W-:Y:S02]  /*1820*/  IMAD R23, R16, UR16, RZ ;  /* 0x0000001010177c24 */ /* 0x000fe4000f8e02ff */
[C---:B------:R-:W-:Y:S01]  /*1830*/  IMAD R25, R12.reuse, UR16, RZ ;  /* 0x000000100c197c24 */ /* 0x040fe2000f8e02ff */
[----:B------:R-:W-:Y:S01]  /*1840*/  IADD3 R22, PT, PT, R12, UR8, RZ ;  /* 0x000000080c167c10 */ /* 0x000fe2000fffe0ff */
[----:B------:R-:W-:-:S04]  /*1850*/  DFMA R14, R14, R2, R6 ;  /* 0x000000020e0e722b */ /* 0x000fc80000000006 */
[C---:B------:R-:W-:Y:S02]  /*1860*/  VIADD R24, R22.reuse, UR8 ;  /* 0x0000000816187c36 */ /* 0x040fe40008000000 */
[----:B------:R-:W-:Y:S02]  /*1870*/  IMAD R27, R22, UR16, RZ ;  /* 0x00000010161b7c24 */ /* 0x000fe4000f8e02ff */
[----:B------:R-:W-:Y:S02]  /*1880*/  IMAD R29, R24, UR16, RZ ;  /* 0x00000010181d7c24 */ /* 0x000fe4000f8e02ff */
[----:B0-----:R-:W-:Y:S02]  /*1890*/  IMAD.WIDE R20, R13, 0x8, R20 ;  /* 0x000000080d147825 */ /* 0x001fe400078e0214 */
[----:B------:R-:W1:Y:S03]  /*18a0*/  LDC R13, c[0x0][0x360] ;  /* 0x0000d800ff0d7b82 */ /* 0x000e660000000800 */
[----:B------:R0:W-:Y:S01]  /*18b0*/  STG.E.64 desc[UR4][R20.64], R14 ;  /* 0x0000000e14007986 */ /* 0x0001e2000c101b04 */
[----:B--2---:R-:W-:-:S04]  /*18c0*/  IMAD.WIDE R16, R17, 0x8, R10 ;  /* 0x0000000811107825 */ /* 0x004fc800078e020a */
[--C-:B------:R-:W-:Y:S01]  /*18d0*/  IMAD.WIDE R22, R23, 0x8, R10.reuse ;  /* 0x0000000817167825 */ /* 0x100fe200078e020a */
[----:B------:R0:W-:Y:S03]  /*18e0*/  STG.E.64 desc[UR4][R16.64], R18 ;  /* 0x0000001210007986 */ /* 0x0001e6000c101b04 */
        /* <DEDUP_REMOVED lines=9> */
[----:B0-----:R-:W-:Y:S05]  /*1980*/  @!P0 BRA `(.L_x_545) ;  /* 0xffffffe400ec8947 */ /* 0x001fea000383ffff */
[----:B------:R-:W-:Y:S05]  /*1990*/  BSYNC.RECONVERGENT B0 ;  /* 0x0000000000007941 */ /* 0x000fea0003800200 */
.L_x_532:
[----:B------:R-:W-:Y:S05]  /*19a0*/  EXIT ;  /* 0x000000000000794d */ /* 0x000fea0003800000 */
        .weak           $__internal_19_$__cuda_sm20_dblrcp_rn_slowpath_v3
        .type           $__internal_19_$__cuda_sm20_dblrcp_rn_slowpath_v3,@function
        .size           $__internal_19_$__cuda_sm20_dblrcp_rn_slowpath_v3,(.L_x_1372 - $__internal_19_$__cuda_sm20_dblrcp_rn_slowpath_v3)
$__internal_19_$__cuda_sm20_dblrcp_rn_slowpath_v3:
[----:B------:R-:W-:Y:S01]  /*19b0*/  MOV R21, R3 ;  /* 0x0000000300157202 */ /* 0x000fe20000000f00 */
[----:B------:R-:W-:Y:S05]  /*19c0*/  BSSY.RECONVERGENT B2, `(.L_x_546) ;  /* 0x0000024000027945 */ /* 0x000fea0003800200 */
[----:B------:R-:W-:-:S14]  /*19d0*/  DSETP.GTU.AND P0, PT, |R20|, +INF , PT ;  /* 0x7ff000001400742a */ /* 0x000fdc0003f0c200 */
        /* <DEDUP_REMOVED lines=9> */
[----:B------:R-:W-:Y:S02]  /*1a70*/  IADD3 R3, PT, PT, R21, -0x3fe00000, RZ ;  /* 0xc020000015037810 */ /* 0x000fe40007ffe0ff */
[----:B------:R-:W-:Y:S01]  /*1a80*/  MOV R22, R2 ;  /* 0x0000000200167202 */ /* 0x000fe20000000f00 */
[----:B------:R-:W-:Y:S01]  /*1a90*/  IMAD.MOV.U32 R2, RZ, RZ, R20 ;  /* 0x000000ffff027224 */ /* 0x000fe200078e0014 */
[----:B------:R-:W0:Y:S05]  /*1aa0*/  MUFU.RCP64H R23, R3 ;  /* 0x0000000300177308 */ /* 0x000e2a0000001800 */
        /* <DEDUP_REMOVED lines=10> */
.L_x_549:
        /* <DEDUP_REMOVED lines=9> */
.L_x_547:
[----:B------:R-:W-:Y:S02]  /*1be0*/  LOP3.LUT R23, R21, 0x80000, RZ, 0xfc, !PT ;  /* 0x0008000015177812 */ /* 0x000fe400078efcff */
[----:B------:R-:W-:-:S07]  /*1bf0*/  MOV R22, R20 ;  /* 0x0000001400167202 */ /* 0x000fce0000000f00 */
.L_x_548:
[----:B------:R-:W-:Y:S05]  /*1c00*/  BSYNC.RECONVERGENT B2 ;  /* 0x0000000000027941 */ /* 0x000fea0003800200 */
.L_x_546:
[----:B------:R-:W-:Y:S01]  /*1c10*/  HFMA2 R21, -RZ, RZ, 0, 0 ;  /* 0x00000000ff157431 */ /* 0x000fe200000001ff */
[----:B------:R-:W-:Y:S01]  /*1c20*/  MOV R20, R27 ;  /* 0x0000001b00147202 */ /* 0x000fe20000000f00 */
[----:B------:R-:W-:Y:S01]  /*1c30*/  IMAD.MOV.U32 R3, RZ, RZ, R23 ;  /* 0x000000ffff037224 */ /* 0x000fe200078e0017 */
[----:B------:R-:W-:Y:S02]  /*1c40*/  MOV R2, R22 ;  /* 0x0000001600027202 */ /* 0x000fe40000000f00 */
[----:B------:R-:W-:Y:S05]  /*1c50*/  RET.REL.NODEC R20 `(_ZN2at6native38_GLOBAL__N__9a469cfd_6_RNN_cu_eca79a6d6kernel16gru_cell_forwardIddiLi1EEEvNS_4cuda6detail10TensorInfoIT_T1_EES9_S9_S9_S9_S9_S9_S8_S8_) ;  /* 0xffffffe014e87950 */ /* 0x000fea0003c3ffff */
.L_x_550:
        /* <DEDUP_REMOVED lines=10> */
.L_x_1372:


//--------------------- .text._ZN2at6native38_GLOBAL__N__9a469cfd_6_RNN_cu_eca79a6d6kernel18lstm_cell_backwardIN3c108BFloat16EflLi2EEEvNS_4cuda6detail10TensorInfoIT_T1_EESB_SB_SB_SB_SB_SB_SA_SA_ --------------------------
	.section	.text._ZN2at6native38_GLOBAL__N__9a469cfd_6_RNN_cu_eca79a6d6kernel18lstm_cell_backwardIN3c108BFloat16EflLi2EEEvNS_4cuda6detail10TensorInfoIT_T1_EESB_SB_SB_SB_SB_SB_SA_SA_,"ax",@progbits
	.align	128
.text._ZN2at6native38_GLOBAL__N__9a469cfd_6_RNN_cu_eca79a6d6kernel18lstm_cell_backwardIN3c108BFloat16EflLi2EEEvNS_4cuda6detail10TensorInfoIT_T1_EESB_SB_SB_SB_SB_SB_SA_SA_:
        .type           _ZN2at6native38_GLOBAL__N__9a469cfd_6_RNN_cu_eca79a6d6kernel18lstm_cell_backwardIN3c108BFloat16EflLi2EEEvNS_4cuda6detail10TensorInfoIT_T1_EESB_SB_SB_SB_SB_SB_SA_SA_,@function
        .size           _ZN2at6native38_GLOBAL__N__9a469cfd_6_RNN_cu_eca79a6d6kernel18lstm_cell_backwardIN3c108BFloat16EflLi2EEEvNS_4cuda6detail10TensorInfoIT_T1_EESB_SB_SB_SB_SB_SB_SA_SA_,(.L_x_1374 - _ZN2at6native38_GLOBAL__N__9a469cfd_6_RNN_cu_eca79a6d6kernel18lstm_cell_backwardIN3c108BFloat16EflLi2EEEvNS_4cuda6detail10TensorInfoIT_T1_EESB_SB_SB_SB_SB_SB_SA_SA_)
        .other          _ZN2at6native38_GLOBAL__N__9a469cfd_6_RNN_cu_eca79a6d6kernel18lstm_cell_backwardIN3c108BFloat16EflLi2EEEvNS_4cuda6detail10TensorInfoIT_T1_EESB_SB_SB_SB_SB_SB_SA_SA_,@"STO_CUDA_ENTRY STV_DEFAULT"
_ZN2at6native38_GLOBAL__N__9a469cfd_6_RNN_cu_eca79a6d6kernel18lstm_cell_backwardIN3c108BFloat16EflLi2EEEvNS_4cuda6detail10TensorInfoIT_T1_EESB_SB_SB_SB_SB_SB_SA_SA_:
        /* <DEDUP_REMOVED lines=46> */
[----:B------:R-:W0:Y:S01]  /*02e0*/  LDCU.128 UR32, c[0x0][0xe10] ;  /* 0x0001c200ff2077ac */ /* 0x000e220008000c00 */
[----:B-1234-:R-:W0:Y:S02]  /*02f0*/  LDCU.128 UR36, c[0x0][0xad0] ;  /* 0x00015a00ff2477ac */ /* 0x01ee240008000c00 */
.L_x_596:
        /* <DEDUP_REMOVED lines=29> */
.L_x_553:
[----:B------:R-:W1:Y:S01]  /*04d0*/  LDCU.64 UR40, c[0x0][0xee0] ;  /* 0x0001dc00ff2877ac */ /* 0x000e620008000a00 */
[----:B------:R-:W-:Y:S01]  /*04e0*/  MOV R7, R5 ;  /* 0x0000000500077202 */ /* 0x000fe20000000f00 */
[----:B------:R-:W-:Y:S01]  /*04f0*/  IMAD.MOV.U32 R0, RZ, RZ, R4 ;  /* 0x000000ffff007224 */ /* 0x000fe200078e0004 */
[----:B------:R-:W-:Y:S01]  /*0500*/  MOV R6, 0x540 ;  /* 0x0000054000067802 */ /* 0x000fe20000000f00 */
[----:B-1----:R-:W-:Y:S01]  /*0510*/  IMAD.U32 R3, RZ, RZ, UR40 ;  /* 0x00000028ff037e24 */ /* 0x002fe2000f8e00ff */
[----:B------:R-:W-:-:S07]  /*0520*/  MOV R2, UR41 ;  /* 0x0000002900027c02 */ /* 0x000fce0008000f00 */
[----:B0-----:R-:W-:Y:S05]  /*0530*/  CALL.REL.NOINC `($__internal_20_$__cuda_sm20_div_s64) ;  /* 0x0000003000c47944 */ /* 0x001fea0003c00000 */
[----:B------:R-:W-:Y:S01]  /*0540*/  IADD3 R9, P0, PT, RZ, -R12, RZ ;  /* 0x8000000cff097210 */ /* 0x000fe20007f1e0ff */
[----:B------:R-:W-:Y:S01]  /*0550*/  IMAD.MOV.U32 R6, RZ, RZ, R5 ;  /* 0x000000ffff067224 */ /* 0x000fe200078e0005 */
[----:B------:R-:W-:Y:S01]  /*0560*/  MOV R2, UR14 ;  /* 0x0000000e00027c02 */ /* 0x000fe20008000f00 */
[--C-:B------:R-:W-:Y:S01]  /*0570*/  IMAD.MOV.U32 R13, RZ, RZ, R0.reuse ;  /* 0x000000ffff0d7224 */ /* 0x100fe200078e0000 */
[----:B------:R-:W-:Y:S01]  /*0580*/  MOV R3, UR15 ;  /* 0x0000000f00037c02 */ /* 0x000fe20008000f00 */
[----:B------:R-:W-:-:S04]  /*0590*/  IMAD.X R7, RZ, RZ, ~R0, P0 ;  /* 0x000000ffff077224 */ /* 0x000fc800000e0e00 */
[----:B------:R-:W-:Y:S01]  /*05a0*/  IMAD R8, R7, R2, RZ ;  /* 0x0000000207087224 */ /* 0x000fe200078e02ff */
[----:B------:R-:W-:-:S03]  /*05b0*/  MOV R7, R4 ;  /* 0x0000000400077202 */ /* 0x000fc60000000f00 */
[----:B------:R-:W-:-:S04]  /*05c0*/  IMAD.WIDE.U32 R6, R9, R2, R6 ;  /* 0x0000000209067225 */ /* 0x000fc800078e0006 */
[----:B------:R-:W-:Y:S02]  /*05d0*/  IMAD R9, R9, R3, R8 ;  /* 0x0000000309097224 */ /* 0x000fe400078e0208 */
[----:B------:R-:W-:-:S03]  /*05e0*/  IMAD.MOV.U32 R17, RZ, RZ, R6 ;  /* 0x000000ffff117224 */ /* 0x000fc600078e0006 */
[----:B------:R-:W-:-:S07]  /*05f0*/  IADD3 R8, PT, PT, R7, R9, RZ ;  /* 0x0000000907087210 */ /* 0x000fce0007ffe0ff */
.L_x_554:
[----:B0-----:R-:W-:Y:S05]  /*0600*/  BSYNC.RECONVERGENT B1 ;  /* 0x0000000000017941 */ /* 0x001fea0003800200 */
.L_x_552:
[-C--:B------:R-:W-:Y:S01]  /*0610*/  IMAD R0, R13, R2.reuse, RZ ;  /* 0x000000020d007224 */ /* 0x080fe200078e02ff */
[----:B------:R-:W-:Y:S01]  /*0620*/  BSSY.RECONVERGENT B1, `(.L_x_555) ;  /* 0x0000033000017945 */ /* 0x000fe20003800200 */
[----:B------:R-:W-:-:S04]  /*0630*/  IMAD.WIDE.U32 R6, R12, R2, RZ ;  /* 0x000000020c067225 */ /* 0x000fc800078e00ff */
[----:B------:R-:W-:Y:S01]  /*0640*/  IMAD R3, R12, R3, R0 ;  /* 0x000000030c037224 */ /* 0x000fe200078e0200 */
[----:B------:R-:W-:-:S04]  /*0650*/  LEA R16, P0, R6, R17, 0x2 ;  /* 0x0000001106107211 */ /* 0x000fc800078010ff */
[----:B------:R-:W-:Y:S01]  /*0660*/  IADD3 R7, PT, PT, R7, R3, RZ ;  /* 0x0000000307077210 */ /* 0x000fe20007ffe0ff */
[----:B------:R-:W-:-:S03]  /*0670*/  IMAD.U32 R3, RZ, RZ, UR6 ;  /* 0x00000006ff037e24 */ /* 0x000fc6000f8e00ff */
[----:B------:R-:W-:-:S04]  /*0680*/  LEA.HI.X R17, R6, R8, R7, 0x2, P0 ;  /* 0x0000000806117211 */ /* 0x000fc800000f1407 */
[----:B------:R-:W-:-:S04]  /*0690*/  LOP3.LUT R0, R17, R3, RZ, 0xfc, !PT ;  /* 0x0000000311007212 */ /* 0x000fc800078efcff */
[----:B------:R-:W-:-:S13]  /*06a0*/  ISETP.NE.U32.AND P0, PT, R0, RZ, PT ;  /* 0x000000ff0000720c */ /* 0x000fda0003f05070 */
[----:B------:R-:W-:Y:S05]  /*06b0*/  @P0 BRA `(.L_x_556) ;  /* 0x0000000000600947 */ /* 0x000fea0003800000 */
[----:B------:R-:W-:Y:S01]  /*06c0*/  MOV R7, UR7 ;  /* 0x0000000700077c02 */ /* 0x000fe20008000f00 */
[----:B------:R-:W-:Y:S02]  /*06d0*/  HFMA2 R13, -RZ, RZ, 0, 0 ;  /* 0x00000000ff0d7431 */ /* 0x000fe400000001ff */
[----:B------:R-:W-:Y:S01]  /*06e0*/  IMAD.MOV.U32 R6, RZ, RZ, RZ ;  /* 0x000000ffff067224 */ /* 0x000fe200078e00ff */
        /* <DEDUP_REMOVED lines=21> */
.L_x_556:
[----:B------:R-:W0:Y:S01]  /*0840*/  LDCU.64 UR40, c[0x0][0x390] ;  /* 0x00007200ff2877ac */ /* 0x000e220008000a00 */
[----:B------:R-:W-:Y:S01]  /*0850*/  IMAD.MOV.U32 R7, RZ, RZ, R16 ;  /* 0x000000ffff077224 */ /* 0x000fe200078e0010 */
[----:B------:R-:W-:Y:S02]  /*0860*/  MOV R0, R17 ;  /* 0x0000001100007202 */ /* 0x000fe40000000f00 */
[----:B------:R-:W-:Y:S02]  /*0870*/  MOV R6, 0x8b0 ;  /* 0x000008b000067802 */ /* 0x000fe40000000f00 */
[----:B0-----:R-:W-:Y:S01]  /*0880*/  MOV R3, UR40 ;  /* 0x0000002800037c02 */ /* 0x001fe20008000f00 */
[----:B------:R-:W-:-:S07]  /*0890*/  IMAD.U32 R2, RZ, RZ, UR41 ;  /* 0x00000029ff027e24 */ /* 0x000fce000f8e00ff */
[----:B------:R-:W-:Y:S05]  /*08a0*/  CALL.REL.NOINC `($__internal_20_$__cuda_sm20_div_s64) ;  /* 0x0000002c00e87944 */ /* 0x000fea0003c00000 */
[----:B------:R-:W-:Y:S01]  /*08b0*/  IADD3 R11, P0, PT, RZ, -R12, RZ ;  /* 0x8000000cff0b7210 */ /* 0x000fe20007f1e0ff */
[----:B------:R-:W-:Y:S01]  /*08c0*/  IMAD.U32 R7, RZ, RZ, UR44 ;  /* 0x0000002cff077e24 */ /* 0x000fe2000f8e00ff */
[-C--:B------:R-:W-:Y:S01]  /*08d0*/  MOV R13, R0.reuse ;  /* 0x00000000000d7202 */ /* 0x080fe20000000f00 */
[----:B------:R-:W-:Y:S01]  /*08e0*/  IMAD.U32 R3, RZ, RZ, UR45 ;  /* 0x0000002dff037e24 */ /* 0x000fe2000f8e00ff */
[----:B------:R-:W-:Y:S01]  /*08f0*/  IADD3.X R2, PT, PT, RZ, ~R0, RZ, P0, !PT ;  /* 0x80000000ff027210 */ /* 0x000fe200007fe4ff */
[----:B------:R-:W-:-:S04]  /*0900*/  IMAD.WIDE.U32 R8, R11, R7, R16 ;  /* 0x000000070b087225 */ /* 0x000fc800078e0010 */
[----:B------:R-:W-:-:S04]  /*0910*/  IMAD R2, R2, R7, RZ ;  /* 0x0000000702027224 */ /* 0x000fc800078e02ff */
[----:B------:R-:W-:Y:S01]  /*0920*/  IMAD R11, R11, R3, R2 ;  /* 0x000000030b0b7224 */ /* 0x000fe200078e0202 */
[----:B------:R-:W-:-:S03]  /*0930*/  MOV R2, R8 ;  /* 0x0000000800027202 */ /* 0x000fc60000000f00 */
[----:B------:R-:W-:-:S07]  /*0940*/  IMAD.IADD R6, R9, 0x1, R11 ;  /* 0x0000000109067824 */ /* 0x000fce00078e020b */
.L_x_557:
[----:B------:R-:W-:Y:S05]  /*0950*/  BSYNC.RECONVERGENT B1 ;  /* 0x0000000000017941 */ /* 0x000fea0003800200 */
.L_x_555:
        /* <DEDUP_REMOVED lines=16> */
[----:B--2---:R0:W-:-:S12]  /*0a60*/  STL [R1+0x14], R2 ;  /* 0x0000140201007387 */ /* 0x0041d80000100800 */
[----:B------:R-:W-:Y:S05]  /*0a70*/  @P0 BRA `(.L_x_559) ;  /* 0x00000000005c0947 */ /* 0x000fea0003800000 */
[----:B0-----:R-:W0:Y:S01]  /*0a80*/  I2F.U32.RP R2, R7 ;  /* 0x0000000700027306 */ /* 0x001e220000209000 */
[----:B------:R-:W-:Y:S01]  /*0a90*/  ISETP.NE.U32.AND P2, PT, R7, RZ, PT ;  /* 0x000000ff0700720c */ /* 0x000fe20003f45070 */
[----:B------:R-:W-:Y:S02]  /*0aa0*/  HFMA2 R13, -RZ, RZ, 0, 0 ;  /* 0x00000000ff0d7431 */ /* 0x000fe400000001ff */
[----:B------:R-:W-:-:S04]  /*0ab0*/  IMAD.MOV.U32 R6, RZ, RZ, RZ ;  /* 0x000000ffff067224 */ /* 0x000fc800078e00ff */
        /* <DEDUP_REMOVED lines=19> */
.L_x_559:
[----:B------:R-:W1:Y:S01]  /*0bf0*/  LDCU.64 UR40, c[0x0][0x390] ;  /* 0x00007200ff2877ac */ /* 0x000e620008000a00 */
[----:B------:R-:W-:Y:S01]  /*0c00*/  IMAD.MOV.U32 R7, RZ, RZ, R18 ;  /* 0x000000ffff077224 */ /* 0x000fe200078e0012 */
[----:B------:R-:W-:Y:S02]  /*0c10*/  MOV R0, R19 ;  /* 0x0000001300007202 */ /* 0x000fe40000000f00 */
[----:B------:R-:W-:Y:S02]  /*0c20*/  MOV R6, 0xc60 ;  /* 0x00000c6000067802 */ /* 0x000fe40000000f00 */
[----:B-1----:R-:W-:Y:S01]  /*0c30*/  MOV R3, UR40 ;  /* 0x0000002800037c02 */ /* 0x002fe20008000f00 */
[----:B0-----:R-:W-:-:S07]  /*0c40*/  IMAD.U32 R2, RZ, RZ, UR41 ;  /* 0x00000029ff027e24 */ /* 0x001fce000f8e00ff */
        /* <DEDUP_REMOVED lines=11> */
.L_x_560:
[----:B------:R-:W-:Y:S05]  /*0d00*/  BSYNC.RECONVERGENT B1 ;  /* 0x0000000000017941 */ /* 0x000fea0003800200 */
.L_x_558:
        /* <DEDUP_REMOVED lines=20> */
[----:B------:R-:W-:-:S06]  /*0e50*/  IMAD.MOV.U32 R6, RZ, RZ, RZ ;  /* 0x000000ffff067224 */ /* 0x000fcc00078e00ff */
[----:B0-----:R-:W0:Y:S02]  /*0e60*/  MUFU.RCP R2, R2 ;  /* 0x0000000200027308 */ /* 0x001e240000001000 */
[----:B0-----:R-:W-:-:S06]  /*0e70*/  VIADD R10, R2, 0xffffffe ;  /* 0x0ffffffe020a7836 */ /* 0x001fcc0000000000 */
        /* <DEDUP_REMOVED lines=18> */
.L_x_562:
        /* <DEDUP_REMOVED lines=15> */
[----:B------:R-:W-:Y:S01]  /*1090*/  IMAD.IADD R6, R13, 0x1, R11 ;  /* 0x000000010d067824 */ /* 0x000fe200078e020b */
[----:B------:R-:W-:-:S07]  /*10a0*/  MOV R13, R0 ;  /* 0x00000000000d7202 */ /* 0x000fce0000000f00 */
.L_x_563:
[----:B------:R-:W-:Y:S05]  /*10b0*/  BSYNC.RECONVERGENT B1 ;  /* 0x0000000000017941 */ /* 0x000fea0003800200 */
.L_x_561:
        /* <DEDUP_REMOVED lines=18> */
[----:B------:R-:W1:Y:S01]  /*11e0*/  I2F.U32.RP R6, R7 ;  /* 0x0000000700067306 */ /* 0x000e620000209000 */
[----:B------:R-:W-:-:S07]  /*11f0*/  ISETP.NE.U32.AND P2, PT, R7, RZ, PT ;  /* 0x000000ff0700720c */ /* 0x000fce0003f45070 */
[----:B-1----:R-:W1:Y:S02]  /*1200*/  MUFU.RCP R6, R6 ;  /* 0x0000000600067308 */ /* 0x002e640000001000 */
[----:B-1----:R-:W-:-:S06]  /*1210*/  VIADD R2, R6, 0xffffffe ;  /* 0x0ffffffe06027836 */ /* 0x002fcc0000000000 */
[----:B------:R1:W0:Y:S02]  /*1220*/  F2I.FTZ.U32.TRUNC.NTZ R3, R2 ;  /* 0x0000000200037305 */ /* 0x000224000021f000 */
[----:B-1----:R-:W-:Y:S01]  /*1230*/  IMAD.MOV.U32 R2, RZ, RZ, RZ ;  /* 0x000000ffff027224 */ /* 0x002fe200078e00ff */
[----:B0-----:R-:W-:-:S05]  /*1240*/  IADD3 R0, PT, PT, RZ, -R3, RZ ;  /* 0x80000003ff007210 */ /* 0x001fca0007ffe0ff */
[----:B------:R-:W-:-:S04]  /*1250*/  IMAD R13, R0, R7, RZ ;  /* 0x00000007000d7224 */ /* 0x000fc800078e02ff */
        /* <DEDUP_REMOVED lines=14> */
.L_x_565:
[----:B------:R-:W1:Y:S01]  /*1340*/  LDCU.64 UR40, c[0x0][0x390] ;  /* 0x00007200ff2877ac */ /* 0x000e620008000a00 */
[----:B------:R-:W-:Y:S01]  /*1350*/  MOV R7, R10 ;  /* 0x0000000a00077202 */ /* 0x000fe20000000f00 */
[----:B0-----:R-:W-:Y:S01]  /*1360*/  IMAD.MOV.U32 R0, RZ, RZ, R11 ;  /* 0x000000ffff007224 */ /* 0x001fe200078e000b */
[----:B------:R-:W-:Y:S01]  /*1370*/  MOV R6, 0x13b0 ;  /* 0x000013b000067802 */ /* 0x000fe20000000f00 */
[----:B-1----:R-:W-:Y:S01]  /*1380*/  IMAD.U32 R3, RZ, RZ, UR40 ;  /* 0x00000028ff037e24 */ /* 0x002fe2000f8e00ff */
[----:B------:R-:W-:-:S07]  /*1390*/  MOV R2, UR41 ;  /* 0x0000002900027c02 */ /* 0x000fce0008000f00 */
[----:B------:R-:W-:Y:S05]  /*13a0*/  CALL.REL.NOINC `($__internal_20_$__cuda_sm20_div_s64) ;  /* 0x0000002400287944 */ /* 0x000fea0003c00000 */
[----:B------:R-:W-:-:S04]  /*13b0*/  IADD3 R7, P0, PT, RZ, -R12, RZ ;  /* 0x8000000cff077210 */ /* 0x000fc80007f1e0ff */
[----:B------:R-:W-:-:S05]  /*13c0*/  IADD3.X R2, PT, PT, RZ, ~R0, RZ, P0, !PT ;  /* 0x80000000ff027210 */ /* 0x000fca00007fe4ff */
[----:B------:R-:W-:Y:S02]  /*13d0*/  IMAD R6, R2, UR44, RZ ;  /* 0x0000002c02067c24 */ /* 0x000fe4000f8e02ff */
[----:B------:R-:W-:-:S04]  /*13e0*/  IMAD.WIDE.U32 R2, R7, UR44, R10 ;  /* 0x0000002c07027c25 */ /* 0x000fc8000f8e000a */
[----:B------:R-:W-:Y:S02]  /*13f0*/  IMAD R13, R7, UR45, R6 ;  /* 0x0000002d070d7c24 */ /* 0x000fe4000f8e0206 */
[----:B------:R-:W-:-:S03]  /*1400*/  IMAD.MOV.U32 R7, RZ, RZ, R2 ;  /* 0x000000ffff077224 */ /* 0x000fc600078e0002 */
[----:B------:R-:W-:Y:S01]  /*1410*/  IADD3 R2, PT, PT, R13, R3, RZ ;  /* 0x000000030d027210 */ /* 0x000fe20007ffe0ff */
[----:B------:R-:W-:-:S07]  /*1420*/  IMAD.MOV.U32 R13, RZ, RZ, R0 ;  /* 0x000000ffff0d7224 */ /* 0x000fce00078e0000 */
.L_x_566:
[----:B------:R-:W-:Y:S05]  /*1430*/  BSYNC.RECONVERGENT B1 ;  /* 0x0000000000017941 */ /* 0x000fea0003800200 */
.L_x_564:
        /* <DEDUP_REMOVED lines=11> */
[----:B------:R-:W-:Y:S01]  /*14f0*/  MOV R3, UR8 ;  /* 0x0000000800037c02 */ /* 0x000fe20008000f00 */
[----:B------:R-:W-:Y:S03]  /*1500*/  BSSY.RECONVERGENT B1, `(.L_x_567) ;  /* 0x000002f000017945 */ /* 0x000fe60003800200 */
[----:B------:R-:W-:-:S04]  /*1510*/  LOP3.LUT R0, R17, R3, RZ, 0xfc, !PT ;  /* 0x0000000311007212 */ /* 0x000fc800078efcff */
[----:B------:R-:W-:Y:S01]  /*1520*/  ISETP.NE.U32.AND P0, PT, R0, RZ, PT ;  /* 0x000000ff0000720c */ /* 0x000fe20003f05070 */
[----:B--2---:R0:W-:-:S12]  /*1530*/  STL [R1+0x8], R2 ;  /* 0x0000080201007387 */ /* 0x0041d80000100800 */
[----:B------:R-:W-:Y:S05]  /*1540*/  @P0 BRA `(.L_x_568) ;  /* 0x00000000005c0947 */ /* 0x000fea0003800000 */
[----:B0-----:R-:W-:-:S04]  /*1550*/  IMAD.U32 R2, RZ, RZ, UR9 ;  /* 0x00000009ff027e24 */ /* 0x001fc8000f8e00ff */
        /* <DEDUP_REMOVED lines=22> */
.L_x_568:
        /* <DEDUP_REMOVED lines=9> */
[----:B------:R-:W-:Y:S01]  /*1750*/  MOV R6, R16 ;  /* 0x0000001000067202 */ /* 0x000fe20000000f00 */
[----:B------:R-:W-:Y:S01]  /*1760*/  IMAD.U32 R3, RZ, RZ, UR49 ;  /* 0x00000031ff037e24 */ /* 0x000fe2000f8e00ff */
[----:B------:R-:W-:-:S05]  /*1770*/  IADD3.X R7, PT, PT, RZ, ~R0, RZ, P0, !PT ;  /* 0x80000000ff077210 */ /* 0x000fca00007fe4ff */
[-C--:B------:R-:W-:Y:S02]  /*1780*/  IMAD R14, R7, R2.reuse, RZ ;  /* 0x00000002070e7224 */ /* 0x080fe400078e02ff */
[----:B------:R-:W-:Y:S02]  /*1790*/  IMAD.MOV.U32 R7, RZ, RZ, R17 ;  /* 0x000000ffff077224 */ /* 0x000fe400078e0011 */
[----:B------:R-:W-:-:S04]  /*17a0*/  IMAD.WIDE.U32 R6, R13, R2, R6 ;  /* 0x000000020d067225 */ /* 0x000fc800078e0006 */
[----:B------:R-:W-:Y:S01]  /*17b0*/  IMAD R13, R13, R3, R14 ;  /* 0x000000030d0d7224 */ /* 0x000fe200078e020e */
[----:B------:R-:W-:-:S03]  /*17c0*/  MOV R16, R6 ;  /* 0x0000000600107202 */ /* 0x000fc60000000f00 */
[----:B------:R-:W-:Y:S01]  /*17d0*/  IMAD.IADD R6, R7, 0x1, R13 ;  /* 0x0000000107067824 */ /* 0x000fe200078e020d */
[----:B------:R-:W-:-:S07]  /*17e0*/  MOV R13, R0 ;  /* 0x00000000000d7202 */ /* 0x000fce0000000f00 */
.L_x_569:
[----:B------:R-:W-:Y:S05]  /*17f0*/  BSYNC.RECONVERGENT B1 ;  /* 0x0000000000017941 */ /* 0x000fea0003800200 */
.L_x_567:
[----:B------:R-:W-:Y:S01]  /*1800*/  IMAD R15, R6, UR22, RZ ;  /* 0x00000016060f7c24 */ /* 0x000fe2000f8e02ff */
[----:B------:R-:W-:Y:S01]  /*1810*/  LOP3.LUT R0, R19, R3, RZ, 0xfc, !PT ;  /* 0x0000000313007212 */ /* 0x000fe200078efcff */
[----:B------:R-:W-:Y:S01]  /*1820*/  IMAD.WIDE.U32 R6, R16, UR22, RZ ;  /* 0x0000001610067c25 */ /* 0x000fe2000f8e00ff */
[----:B------:R-:W-:Y:S02]  /*1830*/  BSSY.RECONVERGENT B1, `(.L_x_570) ;  /* 0x0000030000017945 */ /* 0x000fe40003800200 */
[----:B------:R-:W-:Y:S01]  /*1840*/  ISETP.NE.U32.AND P0, PT, R0, RZ, PT ;  /* 0x000000ff0000720c */ /* 0x000fe20003f05070 */
[----:B------:R-:W-:Y:S02]  /*1850*/  IMAD R15, R16, UR23, R15 ;  /* 0x00000017100f7c24 */ /* 0x000fe4000f8e020f */
[----:B------:R-:W-:Y:S02]  /*1860*/  IMAD R13, R13, UR20, RZ ;  /* 0x000000140d0d7c24 */ /* 0x000fe4000f8e02ff */
[----:B------:R-:W-:-:S02]  /*1870*/  IMAD.IADD R7, R7, 0x1, R15 ;  /* 0x0000000107077824 */ /* 0x000fc400078e020f */
[C---:B------:R-:W-:Y:S02]  /*1880*/  IMAD R13, R12.reuse, UR21, R13 ;  /* 0x000000150c0d7c24 */ /* 0x040fe4000f8e020d */
[----:B------:R-:W-:-:S05]  /*1890*/  IMAD.WIDE.U32 R22, R12, UR20, R6 ;  /* 0x000000140c167c25 */ /* 0x000fca000f8e0006 */
[----:B------:R-:W-:-:S05]  /*18a0*/  IADD3 R0, PT, PT, R23, R13, RZ ;  /* 0x0000000d17007210 */ /* 0x000fca0007ffe0ff */
[----:B------:R0:W-:Y:S01]  /*18b0*/  STL [R1+0x1c], R0 ;  /* 0x00001c0001007387 */ /* 0x0001e20000100800 */
[----:B------:R-:W-:Y:S05]  /*18c0*/  @P0 BRA `(.L_x_571) ;  /* 0x0000000000580947 */ /* 0x000fea0003800000 */
[----:B0-----:R-:W0:Y:S01]  /*18d0*/  I2F.U32.RP R0, R2 ;  /* 0x0000000200007306 */ /* 0x001e220000209000 */
        /* <DEDUP_REMOVED lines=21> */
.L_x_571:
[----:B------:R-:W1:Y:S01]  /*1a30*/  LDCU.64 UR40, c[0x0][0x530] ;  /* 0x0000a600ff2877ac */ /* 0x000e620008000a00 */
[----:B------:R-:W-:Y:S01]  /*1a40*/  MOV R7, R18 ;  /* 0x0000001200077202 */ /* 0x000fe20000000f00 */
[----:B0-----:R-:W-:Y:S01]  /*1a50*/  IMAD.MOV.U32 R0, RZ, RZ, R19 ;  /* 0x000000ffff007224 */ /* 0x001fe200078e0013 */
[----:B------:R-:W-:Y:S01]  /*1a60*/  MOV R6, 0x1aa0 ;  /* 0x00001aa000067802 */ /* 0x000fe20000000f00 */
[----:B-1----:R-:W-:Y:S01]  /*1a70*/  IMAD.U32 R3, RZ, RZ, UR40 ;  /* 0x00000028ff037e24 */ /* 0x002fe2000f8e00ff */
[----:B------:R-:W-:-:S07]  /*1a80*/  MOV R2, UR41 ;  /* 0x0000002900027c02 */ /* 0x000fce0008000f00 */
[----:B------:R-:W-:Y:S05]  /*1a90*/  CALL.REL.NOINC `($__internal_20_$__cuda_sm20_div_s64) ;  /* 0x0000001c006c7944 */ /* 0x000fea0003c00000 */
[----:B------:R-:W-:Y:S02]  /*1aa0*/  IADD3 R7, P0, PT, RZ, -R12, RZ ;  /* 0x8000000cff077210 */ /* 0x000fe40007f1e0ff */
[----:B------:R-:W-:Y:S02]  /*1ab0*/  MOV R2, UR48 ;  /* 0x0000003000027c02 */ /* 0x000fe40008000f00 */
[----:B------:R-:W-:Y:S01]  /*1ac0*/  MOV R3, UR49 ;  /* 0x0000003100037c02 */ /* 0x000fe20008000f00 */
[----:B------:R-:W-:Y:S02]  /*1ad0*/  IMAD.X R13, RZ, RZ, ~R0, P0 ;  /* 0x000000ffff0d7224 */ /* 0x000fe400000e0e00 */
[----:B------:R-:W-:-:S04]  /*1ae0*/  IMAD.WIDE.U32 R18, R7, R2, R18 ;  /* 0x0000000207127225 */ /* 0x000fc800078e0012 */
[----:B------:R-:W-:Y:S01]  /*1af0*/  IMAD R6, R13, R2, RZ ;  /* 0x000000020d067224 */ /* 0x000fe200078e02ff */
[----:B------:R-:W-:-:S03]  /*1b00*/  MOV R13, R0 ;  /* 0x00000000000d7202 */ /* 0x000fc60000000f00 */
[----:B------:R-:W-:-:S04]  /*1b10*/  IMAD R7, R7, R3, R6 ;  /* 0x0000000307077224 */ /* 0x000fc800078e0206 */
[----:B------:R-:W-:-:S07]  /*1b20*/  IMAD.IADD R6, R7, 0x1, R19 ;  /* 0x0000000107067824 */ /* 0x000fce00078e0213 */
.L_x_572:
[----:B------:R-:W-:Y:S05]  /*1b30*/  BSYNC.RECONVERGENT B1 ;  /* 0x0000000000017941 */ /* 0x000fea0003800200 */
.L_x_570:
        /* <DEDUP_REMOVED lines=13> */
[----:B------:R-:W1:Y:S01]  /*1c10*/  I2F.U32.RP R9, R2 ;  /* 0x0000000200097306 */ /* 0x000e620000209000 */
[----:B------:R-:W-:-:S07]  /*1c20*/  ISETP.NE.U32.AND P2, PT, R2, RZ, PT ;  /* 0x000000ff0200720c */ /* 0x000fce0003f45070 */
[----:B-1----:R-:W1:Y:S02]  /*1c30*/  MUFU.RCP R9, R9 ;  /* 0x0000000900097308 */ /* 0x002e640000001000 */
[----:B-1----:R-:W-:Y:S02]  /*1c40*/  VIADD R6, R9, 0xffffffe ;  /* 0x0ffffffe09067836 */ /* 0x002fe40000000000 */
[----:B------:R-:W-:-:S04]  /*1c50*/  HFMA2 R9, -RZ, RZ, 0, 0 ;  /* 0x00000000ff097431 */ /* 0x000fc800000001ff */
[----:B------:R1:W2:Y:S02]  /*1c60*/  F2I.FTZ.U32.TRUNC.NTZ R7, R6 ;  /* 0x0000000600077305 */ /* 0x0002a4000021f000 */
[----:B-1----:R-:W-:Y:S01]  /*1c70*/  IMAD.MOV.U32 R6, RZ, RZ, RZ ;  /* 0x000000ffff067224 */ /* 0x002fe200078e00ff */
[----:B--2---:R-:W-:-:S05]  /*1c80*/  IADD3 R13, PT, PT, RZ, -R7, RZ ;  /* 0x80000007ff0d7210 */ /* 0x004fca0007ffe0ff */
[----:B------:R-:W-:-:S04]  /*1c90*/  IMAD R13, R13, R2, RZ ;  /* 0x000000020d0d7224 */ /* 0x000fc800078e02ff */
[----:B------:R-:W-:-:S06]  /*1ca0*/  IMAD.HI.U32 R13, R7, R13, R6 ;  /* 0x0000000d070d7227 */ /* 0x000fcc00078e0006 */
[----:B0-----:R-:W-:-:S05]  /*1cb0*/  IMAD.HI.U32 R0, R13, R8, RZ ;  /* 0x000000080d007227 */ /* 0x001fca00078e00ff */
        /* <DEDUP_REMOVED lines=9> */
[----:B------:R-:W-:Y:S02]  /*1d50*/  IMAD R13, R2, R13, R8 ;  /* 0x0000000d020d7224 */ /* 0x000fe400078e0208 */
[----:B------:R-:W-:Y:S01]  /*1d60*/  IMAD.MOV.U32 R8, RZ, RZ, R0 ;  /* 0x000000ffff087224 */ /* 0x000fe200078e0000 */
[----:B------:R-:W-:Y:S06]  /*1d70*/  BRA `(.L_x_575) ;  /* 0x0000000000487947 */ /* 0x000fec0003800000 */
.L_x_574:
[----:B------:R-:W1:Y:S01]  /*1d80*/  LDCU.64 UR40, c[0x0][0x530] ;  /* 0x0000a600ff2877ac */ /* 0x000e620008000a00 */
[----:B------:R-:W-:Y:S01]  /*1d90*/  IMAD.MOV.U32 R7, RZ, RZ, R8 ;  /* 0x000000ffff077224 */ /* 0x000fe200078e0008 */
[----:B0-----:R-:W-:Y:S02]  /*1da0*/  MOV R0, R9 ;  /* 0x0000000900007202 */ /* 0x001fe40000000f00 */
[----:B------:R-:W-:Y:S02]  /*1db0*/  MOV R6, 0x1df0 ;  /* 0x00001df000067802 */ /* 0x000fe40000000f00 */
[----:B-1----:R-:W-:Y:S01]  /*1dc0*/  MOV R3, UR40 ;  /* 0x0000002800037c02 */ /* 0x002fe20008000f00 */
[----:B------:R-:W-:-:S07]  /*1dd0*/  IMAD.U32 R2, RZ, RZ, UR41 ;  /* 0x00000029ff027e24 */ /* 0x000fce000f8e00ff */
[----:B------:R-:W-:Y:S05]  /*1de0*/  CALL.REL.NOINC `($__internal_20_$__cuda_sm20_div_s64) ;  /* 0x0000001800987944 */ /* 0x000fea0003c00000 */
[----:B------:R-:W-:Y:S01]  /*1df0*/  IADD3 R7, P0, PT, RZ, -R12, RZ ;  /* 0x8000000cff077210 */ /* 0x000fe20007f1e0ff */
[----:B------:R-:W-:Y:S02]  /*1e00*/  IMAD.U32 R2, RZ, RZ, UR48 ;  /* 0x00000030ff027e24 */ /* 0x000fe4000f8e00ff */
[----:B------:R-:W-:Y:S01]  /*1e10*/  IMAD.U32 R3, RZ, RZ, UR49 ;  /* 0x00000031ff037e24 */ /* 0x000fe2000f8e00ff */
[----:B------:R-:W-:Y:S01]  /*1e20*/  IADD3.X R13, PT, PT, RZ, ~R0, RZ, P0, !PT ;  /* 0x80000000ff0d7210 */ /* 0x000fe200007fe4ff */
[----:B------:R-:W-:-:S04]  /*1e30*/  IMAD.WIDE.U32 R8, R7, R2, R8 ;  /* 0x0000000207087225 */ /* 0x000fc800078e0008 */
[----:B------:R-:W-:Y:S01]  /*1e40*/  IMAD R6, R13, R2, RZ ;  /* 0x000000020d067224 */ /* 0x000fe200078e02ff */
[----:B------:R-:W-:Y:S02]  /*1e50*/  MOV R13, R8 ;  /* 0x00000008000d7202 */ /* 0x000fe40000000f00 */
[----:B------:R-:W-:Y:S01]  /*1e60*/  MOV R8, R12 ;  /* 0x0000000c00087202 */ /* 0x000fe20000000f00 */
[----:B------:R-:W-:-:S04]  /*1e70*/  IMAD R7, R7, R3, R6 ;  /* 0x0000000307077224 */ /* 0x000fc800078e0206 */
[----:B------:R-:W-:Y:S02]  /*1e80*/  IMAD.IADD R6, R7, 0x1, R9 ;  /* 0x0000000107067824 */ /* 0x000fe400078e0209 */
[----:B------:R-:W-:-:S07]  /*1e90*/  IMAD.MOV.U32 R9, RZ, RZ, R0 ;  /* 0x000000ffff097224 */ /* 0x000fce00078e0000 */
.L_x_575:
[----:B------:R-:W-:Y:S05]  /*1ea0*/  BSYNC.RECONVERGENT B1 ;  /* 0x0000000000017941 */ /* 0x000fea0003800200 */
.L_x_573:
[----:B------:R-:W-:Y:S01]  /*1eb0*/  IMAD R0, R6, UR22, RZ ;  /* 0x0000001606007c24 */ /* 0x000fe2000f8e02ff */
[----:B------:R-:W-:Y:S01]  /*1ec0*/  LOP3.LUT R3, R11, R3, RZ, 0xfc, !PT ;  /* 0x000000030b037212 */ /* 0x000fe200078efcff */
[----:B------:R-:W-:Y:S01]  /*1ed0*/  IMAD.WIDE.U32 R6, R13, UR22, RZ ;  /* 0x000000160d067c25 */ /* 0x000fe2000f8e00ff */
[----:B------:R-:W-:Y:S02]  /*1ee0*/  BSSY.RECONVERGENT B1, `(.L_x_576) ;  /* 0x000002f000017945 */ /* 0x000fe40003800200 */
[----:B------:R-:W-:Y:S01]  /*1ef0*/  ISETP.NE.U32.AND P0, PT, R3, RZ, PT ;  /* 0x000000ff0300720c */ /* 0x000fe20003f05070 */
[----:B------:R-:W-:Y:S02]  /*1f00*/  IMAD R13, R13, UR23, R0 ;  /* 0x000000170d0d7c24 */ /* 0x000fe4000f8e0200 */
[----:B------:R-:W-:-:S03]  /*1f10*/  IMAD R9, R9, UR20, RZ ;  /* 0x0000001409097c24 */ /* 0x000fc6000f8e02ff */
[----:B------:R-:W-:Y:S01]  /*1f20*/  IADD3 R7, PT, PT, R7, R13, RZ ;  /* 0x0000000d07077210 */ /* 0x000fe20007ffe0ff */
[C---:B------:R-:W-:Y:S02]  /*1f30*/  IMAD R3, R8.reuse, UR21, R9 ;  /* 0x0000001508037c24 */ /* 0x040fe4000f8e0209 */
[----:B------:R-:W-:-:S04]  /*1f40*/  IMAD.WIDE.U32 R8, R8, UR20, R6 ;  /* 0x0000001408087c25 */ /* 0x000fc8000f8e0006 */
[----:B------:R-:W-:-:S05]  /*1f50*/  IMAD.IADD R0, R9, 0x1, R3 ;  /* 0x0000000109007824 */ /* 0x000fca00078e0203 */
[----:B------:R0:W-:Y:S01]  /*1f60*/  STL [R1+0x4], R0 ;  /* 0x0000040001007387 */ /* 0x0001e20000100800 */
[----:B------:R-:W-:Y:S05]  /*1f70*/  @P0 BRA `(.L_x_577) ;  /* 0x00000000005c0947 */ /* 0x000fea0003800000 */
[----:B0-----:R-:W0:Y:S01]  /*1f80*/  I2F.U32.RP R0, R2 ;  /* 0x0000000200007306 */ /* 0x001e220000209000 */
        /* <DEDUP_REMOVED lines=22> */
.L_x_577:
        /* <DEDUP_REMOVED lines=8> */
[-C--:B------:R-:W-:Y:S02]  /*2170*/  MOV R13, R0.reuse ;  /* 0x00000000000d7202 */ /* 0x080fe40000000f00 */
[----:B------:R-:W-:Y:S01]  /*2180*/  IADD3.X R2, PT, PT, RZ, ~R0, RZ, P0, !PT ;  /* 0x80000000ff027210 */ /* 0x000fe200007fe4ff */
[----:B------:R-:W-:-:S04]  /*2190*/  IMAD.WIDE.U32 R10, R3, UR48, R10 ;  /* 0x00000030030a7c25 */ /* 0x000fc8000f8e000a */
[----:B------:R-:W-:-:S04]  /*21a0*/  IMAD R2, R2, UR48, RZ ;  /* 0x0000003002027c24 */ /* 0x000fc8000f8e02ff */
[----:B------:R-:W-:-:S04]  /*21b0*/  IMAD R3, R3, UR49, R2 ;  /* 0x0000003103037c24 */ /* 0x000fc8000f8e0202 */
[----:B------:R-:W-:-:S07]  /*21c0*/  IMAD.IADD R3, R3, 0x1, R11 ;  /* 0x0000000103037824 */ /* 0x000fce00078e020b */
.L_x_578:
[----:B------:R-:W-:Y:S05]  /*21d0*/  BSYNC.RECONVERGENT B1 ;  /* 0x0000000000017941 */ /* 0x000fea0003800200 */
.L_x_576:
[----:B------:R-:W-:Y:S01]  /*21e0*/  IMAD R7, R3, UR22, RZ ;  /* 0x0000001603077c24 */ /* 0x000fe2000f8e02ff */
[----:B------:R-:W-:Y:S01]  /*21f0*/  LOP3.LUT R0, R4, UR73, RZ, 0xfc, !PT ;  /* 0x0000004904007c12 */ /* 0x000fe2000f8efcff */
        /* <DEDUP_REMOVED lines=9> */
[----:B------:R0:W-:Y:S01]  /*2290*/  STL [R1], R0 ;  /* 0x0000000001007387 */ /* 0x0001e20000100800 */
[----:B------:R-:W-:Y:S05]  /*22a0*/  @P0 BRA `(.L_x_580) ;  /* 0x0000000000580947 */ /* 0x000fea0003800000 */
[----:B0-----:R-:W0:Y:S01]  /*22b0*/  I2F.U32.RP R0, UR72 ;  /* 0x0000004800007d06 */ /* 0x001e220008209000 */
[----:B------:R-:W-:Y:S01]  /*22c0*/  ISETP.NE.U32.AND P2, PT, RZ, UR72, PT ;  /* 0x00000048ff007c0c */ /* 0x000fe2000bf45070 */
[----:B------:R-:W-:-:S06]  /*22d0*/  HFMA2 R13, -RZ, RZ, 0, 0 ;  /* 0x00000000ff0d7431 */ /* 0x000fcc00000001ff */
        /* <DEDUP_REMOVED lines=19> */
.L_x_580:
[----:B------:R-:W1:Y:S01]  /*2410*/  LDCU.64 UR40, c[0x0][0x6d0] ;  /* 0x0000da00ff2877ac */ /* 0x000e620008000a00 */
[----:B------:R-:W-:Y:S02]  /*2420*/  MOV R7, R5 ;  /* 0x0000000500077202 */ /* 0x000fe40000000f00 */
[----:B0-----:R-:W-:Y:S02]  /*2430*/  MOV R0, R4 ;  /* 0x0000000400007202 */ /* 0x001fe40000000f00 */
[----:B------:R-:W-:Y:S01]  /*2440*/  MOV R6, 0x2480 ;  /* 0x0000248000067802 */ /* 0x000fe20000000f00 */
[----:B-1----:R-:W-:Y:S01]  /*2450*/  IMAD.U32 R3, RZ, RZ, UR40 ;  /* 0x00000028ff037e24 */ /* 0x002fe2000f8e00ff */
[----:B------:R-:W-:-:S07]  /*2460*/  MOV R2, UR41 ;  /* 0x0000002900027c02 */ /* 0x000fce0008000f00 */
[----:B------:R-:W-:Y:S05]  /*2470*/  CALL.REL.NOINC `($__internal_20_$__cuda_sm20_div_s64) ;  /* 0x0000001000f47944 */ /* 0x000fea0003c00000 */
[----:B------:R-:W-:Y:S02]  /*2480*/  IADD3 R7, P0, PT, RZ, -R12, RZ ;  /* 0x8000000cff077210 */ /* 0x000fe40007f1e0ff */
        /* <DEDUP_REMOVED lines=9> */
.L_x_581:
[----:B------:R-:W-:Y:S05]  /*2520*/  BSYNC.RECONVERGENT B1 ;  /* 0x0000000000017941 */ /* 0x000fea0003800200 */
.L_x_579:
        /* <DEDUP_REMOVED lines=17> */
[----:B------:R-:W-:-:S06]  /*2640*/  HFMA2 R13, -RZ, RZ, 0, 0 ;  /* 0x00000000ff0d7431 */ /* 0x000fcc00000001ff */
        /* <DEDUP_REMOVED lines=13> */
[----:B------:R-:W-:Y:S02]  /*2720*/  ISETP.GE.U32.AND P1, PT, R3, UR70, PT ;  /* 0x0000004603007c0c */ /* 0x000fe4000bf26070 */
[----:B------:R-:W-:-:S11]  /*2730*/  MOV R3, RZ ;  /* 0x000000ff00037202 */ /* 0x000fd60000000f00 */
[----:B------:R-:W-:Y:S02]  /*2740*/  @P1 IADD3 R12, PT, PT, R12, 0x1, RZ ;  /* 0x000000010c0c1810 */ /* 0x000fe40007ffe0ff */
[----:B------:R-:W-:-:S05]  /*2750*/  @!P2 LOP3.LUT R12, RZ, UR70, RZ, 0x33, !PT ;  /* 0x00000046ff0cac12 */ /* 0x000fca000f8e33ff */
[----:B------:R-:W-:-:S04]  /*2760*/  IMAD.MOV R2, RZ, RZ, -R12 ;  /* 0x000000ffff027224 */ /* 0x000fc800078e0a0c */
[----:B------:R-:W-:Y:S01]  /*2770*/  IMAD R2, R2, UR70, R5 ;  /* 0x0000004602027c24 */ /* 0x000fe2000f8e0205 */
[----:B------:R-:W-:Y:S06]  /*2780*/  BRA `(.L_x_584) ;  /* 0x0000000000407947 */ /* 0x000fec0003800000 */
.L_x_583:
[----:B------:R-:W0:Y:S01]  /*2790*/  LDCU.64 UR40, c[0x0][0x870] ;  /* 0x00010e00ff2877ac */ /* 0x000e220008000a00 */
[----:B------:R-:W-:Y:S01]  /*27a0*/  IMAD.MOV.U32 R7, RZ, RZ, R5 ;  /* 0x000000ffff077224 */ /* 0x000fe200078e0005 */
[----:B------:R-:W-:Y:S01]  /*27b0*/  MOV R6, 0x2800 ;  /* 0x0000280000067802 */ /* 0x000fe20000000f00 */
[----:B------:R-:W-:Y:S01]  /*27c0*/  IMAD.MOV.U32 R0, RZ, RZ, R4 ;  /* 0x000000ffff007224 */ /* 0x000fe200078e0004 */
[----:B0-----:R-:W-:Y:S02]  /*27d0*/  MOV R3, UR40 ;  /* 0x0000002800037c02 */ /* 0x001fe40008000f00 */
[----:B------:R-:W-:-:S07]  /*27e0*/  MOV R2, UR41 ;  /* 0x0000002900027c02 */ /* 0x000fce0008000f00 */
[----:B-----5:R-:W-:Y:S05]  /*27f0*/  CALL.REL.NOINC `($__internal_20_$__cuda_sm20_div_s64) ;  /* 0x0000001000147944 */ /* 0x020fea0003c00000 */
[----:B------:R-:W-:Y:S01]  /*2800*/  IADD3 R13, P0, PT, RZ, -R12, RZ ;  /* 0x8000000cff0d7210 */ /* 0x000fe20007f1e0ff */
[----:B------:R-:W-:-:S03]  /*2810*/  IMAD.MOV.U32 R3, RZ, RZ, R4 ;  /* 0x000000ffff037224 */ /* 0x000fc600078e0004 */
[----:B------:R-:W-:-:S05]  /*2820*/  IADD3.X R2, PT, PT, RZ, ~R0, RZ, P0, !PT ;  /* 0x80000000ff027210 */ /* 0x000fca00007fe4ff */
[----:B------:R-:W-:-:S04]  /*2830*/  IMAD R2, R2, UR60, RZ ;  /* 0x0000003c02027c24 */ /* 0x000fc8000f8e02ff */
[----:B------:R-:W-:Y:S01]  /*2840*/  IMAD R7, R13, UR61, R2 ;  /* 0x0000003d0d077c24 */ /* 0x000fe2000f8e0202 */
[----:B------:R-:W-:-:S05]  /*2850*/  MOV R2, R5 ;  /* 0x0000000500027202 */ /* 0x000fca0000000f00 */
[----:B------:R-:W-:Y:S01]  /*2860*/  IMAD.WIDE.U32 R2, R13, UR60, R2 ;  /* 0x0000003c0d027c25 */ /* 0x000fe2000f8e0002 */
[----:B------:R-:W-:-:S04]  /*2870*/  MOV R13, R0 ;  /* 0x00000000000d7202 */ /* 0x000fc80000000f00 */
[----:B------:R-:W-:-:S07]  /*2880*/  IADD3 R3, PT, PT, R3, R7, RZ ;  /* 0x0000000703037210 */ /* 0x000fce0007ffe0ff */
.L_x_584:
[----:B------:R-:W-:Y:S05]  /*2890*/  BSYNC.RECONVERGENT B1 ;  /* 0x0000000000017941 */ /* 0x000fea0003800200 */
.L_x_582:
[----:B------:R-:W-:-:S04]  /*28a0*/  IMAD R3, R3, UR30, RZ ;  /* 0x0000001e03037c24 */ /* 0x000fc8000f8e02ff */
[C---:B------:R-:W-:Y:S02]  /*28b0*/  IMAD R7, R2.reuse, UR31, R3 ;  /* 0x0000001f02077c24 */ /* 0x040fe4000f8e0203 */
[----:B------:R-:W-:-:S04]  /*28c0*/  IMAD.WIDE.U32 R2, R2, UR30, RZ ;  /* 0x0000001e02027c25 */ /* 0x000fc8000f8e00ff */
[----:B------:R-:W-:Y:S02]  /*28d0*/  IMAD.IADD R3, R3, 0x1, R7 ;  /* 0x0000000103037824 */ /* 0x000fe400078e0207 */
[----:B------:R-:W-:Y:S02]  /*28e0*/  IMAD R7, R13, UR28, RZ ;  /* 0x0000001c0d077c24 */ /* 0x000fe4000f8e02ff */
[----:B------:R-:W-:-:S04]  /*28f0*/  IMAD.WIDE.U32 R2, R12, UR28, R2 ;  /* 0x0000001c0c027c25 */ /* 0x000fc8000f8e0002 */
[----:B------:R-:W-:Y:S01]  /*2900*/  IMAD R7, R12, UR29, R7 ;  /* 0x0000001d0c077c24 */ /* 0x000fe2000f8e0207 */
[----:B------:R-:W-:-:S04]  /*2910*/  LEA R6, P0, R2, UR62, 0x1 ;  /* 0x0000003e02067c11 */ /* 0x000fc8000f8008ff */
[----:B------:R-:W-:-:S04]  /*2920*/  IADD3 R3, PT, PT, R3, R7, RZ ;  /* 0x0000000703037210 */ /* 0x000fc80007ffe0ff */
        /* <DEDUP_REMOVED lines=29> */
.L_x_586:
        /* <DEDUP_REMOVED lines=16> */
.L_x_587:
[----:B------:R-:W-:Y:S05]  /*2c00*/  BSYNC.RECONVERGENT B1 ;  /* 0x0000000000017941 */ /* 0x000fea0003800200 */
.L_x_585:
[----:B------:R-:W-:Y:S01]  /*2c10*/  IMAD R3, R3, UR34, RZ ;  /* 0x0000002203037c24 */ /* 0x000fe2000f8e02ff */
[----:B------:R-:W-:Y:S01]  /*2c20*/  UISETP.NE.U32.AND UP0, UPT, UR50, URZ, UPT ;  /* 0x000000ff3200728c */ /* 0x000fe2000bf05070 */
[----:B------:R-:W-:Y:S02]  /*2c30*/  HFMA2 R26, -RZ, RZ, 0, 0 ;  /* 0x00000000ff1a7431 */ /* 0x000fe400000001ff */
[C---:B------:R-:W-:Y:S01]  /*2c40*/  IMAD R7, R2.reuse, UR35, R3 ;  /* 0x0000002302077c24 */ /* 0x040fe2000f8e0203 */
[----:B------:R-:W-:Y:S01]  /*2c50*/  UISETP.NE.AND.EX UP0, UPT, UR51, URZ, UPT, UP0 ;  /* 0x000000ff3300728c */ /* 0x000fe2000bf05300 */
[----:B------:R-:W-:-:S04]  /*2c60*/  IMAD.WIDE.U32 R2, R2, UR34, RZ ;  /* 0x0000002202027c25 */ /* 0x000fc8000f8e00ff */
[----:B------:R-:W-:Y:S02]  /*2c70*/  IMAD.IADD R3, R3, 0x1, R7 ;  /* 0x0000000103037824 */ /* 0x000fe400078e0207 */
[----:B------:R-:W-:Y:S02]  /*2c80*/  IMAD R7, R13, UR32, RZ ;  /* 0x000000200d077c24 */ /* 0x000fe4000f8e02ff */
[----:B------:R-:W-:-:S04]  /*2c90*/  IMAD.WIDE.U32 R18, R12, UR32, R2 ;  /* 0x000000200c127c25 */ /* 0x000fc8000f8e0002 */
[----:B------:R-:W-:-:S05]  /*2ca0*/  IMAD R7, R12, UR33, R7 ;  /* 0x000000210c077c24 */ /* 0x000fca000f8e0207 */
[----:B------:R-:W-:Y:S01]  /*2cb0*/  IADD3 R27, PT, PT, R19, R7, RZ ;  /* 0x00000007131b7210 */ /* 0x000fe20007ffe0ff */
[----:B------:R-:W-:Y:S06]  /*2cc0*/  BRA.U !UP0, `(.L_x_588) ;  /* 0x0000000108e07547 */ /* 0x000fec000b800000 */
[----:B------:R-:W-:Y:S01]  /*2cd0*/  LOP3.LUT R0, R4, UR11, RZ, 0xfc, !PT ;  /* 0x0000000b04007c12 */ /* 0x000fe2000f8efcff */
[----:B------:R-:W-:Y:S03]  /*2ce0*/  BSSY.RECONVERGENT B1, `(.L_x_589) ;  /* 0x000002a000017945 */ /* 0x000fe60003800200 */
[----:B------:R-:W-:-:S13]  /*2cf0*/  ISETP.NE.U32.AND P0, PT, R0, RZ, PT ;  /* 0x000000ff0000720c */ /* 0x000fda0003f05070 */
[----:B------:R-:W-:Y:S05]  /*2d00*/  @P0 BRA `(.L_x_590) ;  /* 0x00000000005c0947 */ /* 0x000fea0003800000 */
[----:B------:R-:W0:Y:S01]  /*2d10*/  I2F.U32.RP R0, UR12 ;  /* 0x0000000c00007d06 */ /* 0x000e220008209000 */
[----:B------:R-:W-:Y:S01]  /*2d20*/  ISETP.NE.U32.AND P2, PT, RZ, UR12, PT ;  /* 0x0000000cff007c0c */ /* 0x000fe2000bf45070 */
[----:B------:R-:W-:-:S06]  /*2d30*/  IMAD.MOV.U32 R13, RZ, RZ, RZ ;  /* 0x000000ffff0d7224 */ /* 0x000fcc00078e00ff */
[----:B0-----:R-:W0:Y:S02]  /*2d40*/  MUFU.RCP R0, R0 ;  /* 0x0000000000007308 */ /* 0x001e240000001000 */
[----:B0-----:R-:W-:-:S06]  /*2d50*/  VIADD R2, R0, 0xffffffe ;  /* 0x0ffffffe00027836 */ /* 0x001fcc0000000000 */
[----:B------:R0:W1:Y:S02]  /*2d60*/  F2I.FTZ.U32.TRUNC.NTZ R3, R2 ;  /* 0x0000000200037305 */ /* 0x000064000021f000 */
[----:B0-----:R-:W-:Y:S02]  /*2d70*/  MOV R2, RZ ;  /* 0x000000ff00027202 */ /* 0x001fe40000000f00 */
        /* <DEDUP_REMOVED lines=9> */
[----:B------:R-:W-:Y:S01]  /*2e10*/  ISETP.GE.U32.AND P1, PT, R3, UR12, PT ;  /* 0x0000000c03007c0c */ /* 0x000fe2000bf26070 */
[----:B------:R-:W-:-:S12]  /*2e20*/  HFMA2 R3, -RZ, RZ, 0, 0 ;  /* 0x00000000ff037431 */ /* 0x000fd800000001ff */
[----:B------:R-:W-:Y:S01]  /*2e30*/  @P1 VIADD R12, R12, 0x1 ;  /* 0x000000010c0c1836 */ /* 0x000fe20000000000 */
[----:B------:R-:W-:-:S04]  /*2e40*/  @!P2 LOP3.LUT R12, RZ, UR12, RZ, 0x33, !PT ;  /* 0x0000000cff0cac12 */ /* 0x000fc8000f8e33ff */
[----:B------:R-:W-:-:S05]  /*2e50*/  IADD3 R2, PT, PT, -R12, RZ, RZ ;  /* 0x000000ff0c027210 */ /* 0x000fca0007ffe1ff */
[----:B------:R-:W-:Y:S01]  /*2e60*/  IMAD R2, R2, UR12, R5 ;  /* 0x0000000c02027c24 */ /* 0x000fe2000f8e0205 */
[----:B------:R-:W-:Y:S06]  /*2e70*/  BRA `(.L_x_591) ;  /* 0x0000000000407947 */ /* 0x000fec0003800000 */
.L_x_590:
[----:B------:R-:W0:Y:S01]  /*2e80*/  LDCU.64 UR40, c[0x0][0xa10] ;  /* 0x00014200ff2877ac */ /* 0x000e220008000a00 */
[----:B------:R-:W-:Y:S02]  /*2e90*/  MOV R7, R5 ;  /* 0x0000000500077202 */ /* 0x000fe40000000f00 */
[----:B------:R-:W-:Y:S02]  /*2ea0*/  MOV R0, R4 ;  /* 0x0000000400007202 */ /* 0x000fe40000000f00 */
[----:B------:R-:W-:Y:S02]  /*2eb0*/  MOV R6, 0x2ef0 ;  /* 0x00002ef000067802 */ /* 0x000fe40000000f00 */
[----:B0-----:R-:W-:Y:S01]  /*2ec0*/  MOV R3, UR40 ;  /* 0x0000002800037c02 */ /* 0x001fe20008000f00 */
[----:B------:R-:W-:-:S07]  /*2ed0*/  IMAD.U32 R2, RZ, RZ, UR41 ;  /* 0x00000029ff027e24 */ /* 0x000fce000f8e00ff */
[----:B-----5:R-:W-:Y:S05]  /*2ee0*/  CALL.REL.NOINC `($__internal_20_$__cuda_sm20_div_s64) ;  /* 0x0000000800587944 */ /* 0x020fea0003c00000 */
[----:B------:R-:W-:Y:S01]  /*2ef0*/  IADD3 R7, P0, PT, RZ, -R12, RZ ;  /* 0x8000000cff077210 */ /* 0x000fe20007f1e0ff */
[----:B------:R-:W-:Y:S01]  /*2f00*/  IMAD.MOV.U32 R2, RZ, RZ, R5 ;  /* 0x000000ffff027224 */ /* 0x000fe200078e0005 */
[----:B------:R-:W-:Y:S01]  /*2f10*/  MOV R3, R4 ;  /* 0x0000000400037202 */ /* 0x000fe20000000f00 */
[----:B------:R-:W-:Y:S01]  /*2f20*/  IMAD.MOV.U32 R13, RZ, RZ, R0 ;  /* 0x000000ffff0d7224 */ /* 0x000fe200078e0000 */
[----:B------:R-:W-:Y:S01]  /*2f30*/  IADD3.X R6, PT, PT, RZ, ~R0, RZ, P0, !PT ;  /* 0x80000000ff067210 */ /* 0x000fe200007fe4ff */
[----:B------:R-:W-:-:S04]  /*2f40*/  IMAD.WIDE.U32 R2, R7, UR66, R2 ;  /* 0x0000004207027c25 */ /* 0x000fc8000f8e0002 */
[----:B------:R-:W-:-:S04]  /*2f50*/  IMAD R6, R6, UR66, RZ ;  /* 0x0000004206067c24 */ /* 0x000fc8000f8e02ff */
[----:B------:R-:W-:-:S05]  /*2f60*/  IMAD R6, R7, UR67, R6 ;  /* 0x0000004307067c24 */ /* 0x000fca000f8e0206 */
[----:B------:R-:W-:-:S07]  /*2f70*/  IADD3 R3, PT, PT, R3, R6, RZ ;  /* 0x0000000603037210 */ /* 0x000fce0007ffe0ff */
.L_x_591:
[----:B------:R-:W-:Y:S05]  /*2f80*/  BSYNC.RECONVERGENT B1 ;  /* 0x0000000000017941 */ /* 0x000fea0003800200 */
.L_x_589:
[----:B------:R-:W-:Y:S02]  /*2f90*/  IMAD R3, R3, UR38, RZ ;  /* 0x0000002603037c24 */ /* 0x000fe4000f8e02ff */
[----:B------:R-:W-:Y:S02]  /*2fa0*/  IMAD R0, R13, UR36, RZ ;  /* 0x000000240d007c24 */ /* 0x000fe4000f8e02ff */
[C---:B------:R-:W-:Y:S02]  /*2fb0*/  IMAD R7, R2.reuse, UR39, R3 ;  /* 0x0000002702077c24 */ /* 0x040fe4000f8e0203 */
[----:B------:R-:W-:-:S04]  /*2fc0*/  IMAD.WIDE.U32 R2, R2, UR38, RZ ;  /* 0x0000002602027c25 */ /* 0x000fc8000f8e00ff */
[----:B------:R-:W-:Y:S01]  /*2fd0*/  IMAD R13, R12, UR37, R0 ;  /* 0x000000250c0d7c24 */ /* 0x000fe2000f8e0200 */
[----:B------:R-:W-:-:S03]  /*2fe0*/  IADD3 R3, PT, PT, R3, R7, RZ ;  /* 0x0000000703037210 */ /* 0x000fc60007ffe0ff */
[----:B------:R-:W-:-:S05]  /*2ff0*/  IMAD.WIDE.U32 R2, R12, UR36, R2 ;  /* 0x000000240c027c25 */ /* 0x000fca000f8e0002 */
[----:B------:R-:W-:Y:S02]  /*3000*/  IADD3 R3, PT, PT, R3, R13, RZ ;  /* 0x0000000d03037210 */ /* 0x000fe40007ffe0ff */
[----:B------:R-:W-:-:S04]  /*3010*/  LEA R6, P0, R2, UR50, 0x1 ;  /* 0x0000003202067c11 */ /* 0x000fc8000f8008ff */
[----:B------:R-:W-:-:S05]  /*3020*/  LEA.HI.X R7, R2, UR51, R3, 0x1, P0 ;  /* 0x0000003302077c11 */ /* 0x000fca00080f0c03 */
[----:B------:R-:W2:Y:S02]  /*3030*/  LDG.E.U16 R6, desc[UR74][R6.64] ;  /* 0x0000004a06067981 */ /* 0x000ea4000c1e1500 */
[----:B--2---:R-:W-:-:S07]  /*3040*/  IMAD.U32 R26, R6, 0x10000, RZ ;  /* 0x00010000061a7824 */ /* 0x004fce00078e00ff */
.L_x_588:
[----:B------:R-:W-:Y:S01]  /*3050*/  UISETP.NE.U32.AND UP0, UPT, UR52, URZ, UPT ;  /* 0x000000ff3400728c */ /* 0x000fe2000bf05070 */
[----:B------:R-:W-:-:S03]  /*3060*/  MOV R2, RZ ;  /* 0x000000ff00027202 */ /* 0x000fc60000000f00 */
[----:B------:R-:W-:-:S09]  /*3070*/  UISETP.NE.AND.EX UP0, UPT, UR53, URZ, UPT, UP0 ;  /* 0x000000ff3500728c */ /* 0x000fd2000bf05300 */
[----:B------:R-:W-:Y:S05]  /*3080*/  BRA.U !UP0, `(.L_x_592) ;  /* 0x0000000108e87547 */ /* 0x000fea000b800000 */
[----:B------:R-:W-:Y:S01]  /*3090*/  LOP3.LUT R0, R4, UR13, RZ, 0xfc, !PT ;  /* 0x0000000d04007c12 */ /* 0x000fe2000f8efcff */
[----:B------:R-:W-:Y:S03]  /*30a0*/  BSSY.RECONVERGENT B1, `(.L_x_593) ;  /* 0x000002b000017945 */ /* 0x000fe60003800200 */
[----:B------:R-:W-:-:S13]  /*30b0*/  ISETP.NE.U32.AND P0, PT, R0, RZ, PT ;  /* 0x000000ff0000720c */ /* 0x000fda0003f05070 */
[----:B------:R-:W-:Y:S05]  /*30c0*/  @P0 BRA `(.L_x_594) ;  /* 0x00000000005c0947 */ /* 0x000fea0003800000 */
        /* <DEDUP_REMOVED lines=23> */
.L_x_594:
[----:B------:R-:W0:Y:S01]  /*3240*/  LDCU.64 UR40, c[0x0][0xbb0] ;  /* 0x00017600ff2877ac */ /* 0x000e220008000a00 */
[----:B------:R-:W-:Y:S01]  /*3250*/  IMAD.MOV.U32 R7, RZ, RZ, R5 ;  /* 0x000000ffff077224 */ /* 0x000fe200078e0005 */
[----:B------:R-:W-:Y:S01]  /*3260*/  MOV R6, 0x32b0 ;  /* 0x000032b000067802 */ /* 0x000fe20000000f00 */
[----:B------:R-:W-:Y:S01]  /*3270*/  IMAD.MOV.U32 R0, RZ, RZ, R4 ;  /* 0x000000ffff007224 */ /* 0x000fe200078e0004 */
[----:B0-----:R-:W-:Y:S02]  /*3280*/  MOV R3, UR40 ;  /* 0x0000002800037c02 */ /* 0x001fe40008000f00 */
[----:B------:R-:W-:-:S07]  /*3290*/  MOV R2, UR41 ;  /* 0x0000002900027c02 */ /* 0x000fce0008000f00 */
[----:B-----5:R-:W-:Y:S05]  /*32a0*/  CALL.REL.NOINC `($__internal_20_$__cuda_sm20_div_s64) ;  /* 0x0000000400687944 */ /* 0x020fea0003c00000 */
[----:B------:R-:W0:Y:S01]  /*32b0*/  LDCU.64 UR40, c[0x0][0xbb0] ;  /* 0x00017600ff2877ac */ /* 0x000e220008000a00 */
[----:B------:R-:W-:Y:S01]  /*32c0*/  IADD3 R7, P0, PT, RZ, -R12, RZ ;  /* 0x8000000cff077210 */ /* 0x000fe20007f1e0ff */
[----:B------:R-:W-:Y:S01]  /*32d0*/  IMAD.MOV.U32 R3, RZ, RZ, R4 ;  /* 0x000000ffff037224 */ /* 0x000fe200078e0004 */
[----:B------:R-:W-:Y:S02]  /*32e0*/  MOV R2, R5 ;  /* 0x0000000500027202 */ /* 0x000fe40000000f00 */
[-C--:B------:R-:W-:Y:S02]  /*32f0*/  IADD3.X R6, PT, PT, RZ, ~R0.reuse, RZ, P0, !PT ;  /* 0x80000000ff067210 */ /* 0x080fe400007fe4ff */
[----:B------:R-:W-:-:S03]  /*3300*/  MOV R13, R0 ;  /* 0x00000000000d7202 */ /* 0x000fc60000000f00 */
[----:B0-----:R-:W-:Y:S02]  /*3310*/  IMAD R6, R6, UR40, RZ ;  /* 0x0000002806067c24 */ /* 0x001fe4000f8e02ff */
[----:B------:R-:W-:-:S04]  /*3320*/  IMAD.WIDE.U32 R2, R7, UR40, R2 ;  /* 0x0000002807027c25 */ /* 0x000fc8000f8e0002 */
[----:B------:R-:W-:-:S05]  /*3330*/  IMAD R6, R7, UR41, R6 ;  /* 0x0000002907067c24 */ /* 0x000fca000f8e0206 */
[----:B------:R-:W-:-:S07]  /*3340*/  IADD3 R3, PT, PT, R3, R6, RZ ;  /* 0x0000000603037210 */ /* 0x000fce0007ffe0ff */
.L_x_595:
[----:B------:R-:W-:Y:S05]  /*3350*/  BSYNC.RECONVERGENT B1 ;  /* 0x0000000000017941 */ /* 0x000fea0003800200 */
.L_x_593:
[----:B------:R-:W0:Y:S02]  /*3360*/  LDCU.128 UR40, c[0x0][0xc70] ;  /* 0x00018e00ff2877ac */ /* 0x000e240008000c00 */
[----:B0-----:R-:W-:-:S04]  /*3370*/  IMAD R3, R3, UR42, RZ ;  /* 0x0000002a03037c24 */ /* 0x001fc8000f8e02ff */
        /* <DEDUP_REMOVED lines=9> */
[----:B------:R-:W2:Y:S02]  /*3410*/  LDG.E.U16 R6, desc[UR74][R6.64] ;  /* 0x0000004a06067981 */ /* 0x000ea4000c1e1500 */
[----:B--2---:R-:W-:-:S07]  /*3420*/  SHF.L.U32 R2, R6, 0x10, RZ ;  /* 0x0000001006027819 */ /* 0x004fce00000006ff */
.L_x_592:
[----:B------:R-:W2:Y:S01]  /*3430*/  LDL.LU R0, [R1+0x8] ;  /* 0x0000080001007983 */ /* 0x000ea20000300800 */
[----:B-----5:R-:W-:Y:S01]  /*3440*/  IMAD.U32 R28, R28, 0x10000, RZ ;  /* 0x000100001c1c7824 */ /* 0x020fe200078e00ff */
[----:B------:R-:W0:Y:S02]  /*3450*/  LDCU.64 UR40, c[0x0][0x520] ;  /* 0x0000a400ff2877ac */ /* 0x000e240008000a00 */
[----:B------:R-:W3:Y:S01]  /*3460*/  LDL.LU R15, [R1+0x14] ;  /* 0x00001400010f7983 */ /* 0x000ee20000300800 */
[----:B------:R-:W-:Y:S01]  /*3470*/  SHF.L.U32 R29, R29, 0x10, RZ ;  /* 0x000000101d1d7819 */ /* 0x000fe200000006ff */
[----:B------:R-:W1:Y:S02]  /*3480*/  LDCU.64 UR42, c[0x0][0xd40] ;  /* 0x0001a800ff2a77ac */ /* 0x000e640008000a00 */
[----:B------:R-:W4:Y:S04]  /*3490*/  LDL.LU R13, [R1+0xc] ;  /* 0x00000c00010d7983 */ /* 0x000f280000300800 */
[----:B------:R-:W4:Y:S04]  /*34a0*/  LDL.LU R6, [R1+0x10] ;  /* 0x0000100001067983 */ /* 0x000f280000300800 */
[----:B------:R-:W4:Y:S01]  /*34b0*/  LDL.LU R12, [R1+0x1c] ;  /* 0x00001c00010c7983 */ /* 0x000f220000300800 */
[----:B------:R-:W0:Y:S03]  /*34c0*/  MUFU.TANH R3, R28 ;  /* 0x0000001c00037308 */ /* 0x000e260000002400 */
[----:B------:R-:W4:Y:S04]  /*34d0*/  LDL.LU R14, [R1+0x18] ;  /* 0x00001800010e7983 */ /* 0x000f280000300800 */
[----:B------:R-:W4:Y:S04]  /*34e0*/  LDL.LU R24, [R1+0x4] ;  /* 0x0000040001187983 */ /* 0x000f280000300800 */
[----:B------:R-:W4:Y:S01]  /*34f0*/  LDL.LU R21, [R1] ;  /* 0x0000000001157983 */ /* 0x000f220000300800 */
[C---:B0-----:R-:W-:Y:S01]  /*3500*/  FMUL.FTZ R20, R3.reuse, R26 ;  /* 0x0000001a03147220 */ /* 0x041fe20000410000 */
[----:B------:R-:W-:Y:S01]  /*3510*/  FFMA.FTZ R3, -R3, R3, 1 ;  /* 0x3f80000003037423 */ /* 0x000fe20000010103 */
[----:B------:R-:W0:Y:S01]  /*3520*/  LDCU UR76, c[0x0][0x370] ;  /* 0x00006e00ff4c77ac */ /* 0x000e220008000800 */
[----:B--2---:R-:W-:-:S05]  /*3530*/  SHF.L.U32 R0, R0, 0x10, RZ ;  /* 0x0000001000007819 */ /* 0x004fca00000006ff */
[----:B------:R-:W-:-:S04]  /*3540*/  FMUL.FTZ R7, R0, R26 ;  /* 0x0000001a00077220 */ /* 0x000fc80000410000 */
[----:B------:R-:W-:Y:S01]  /*3550*/  FFMA.FTZ R2, R7, R3, R2 ;  /* 0x0000000307027223 */ /* 0x000fe20000010002 */
[----:B---3--:R-:W-:Y:S01]  /*3560*/  SHF.L.U32 R3, R15, 0x10, RZ ;  /* 0x000000100f037819 */ /* 0x008fe200000006ff */
[----:B----4-:R-:W-:Y:S01]  /*3570*/  IMAD.U32 R9, R13, 0x10000, RZ ;  /* 0x000100000d097824 */ /* 0x010fe200078e00ff */
[----:B------:R-:W-:Y:S01]  /*3580*/  SHF.L.U32 R11, R6, 0x10, RZ ;  /* 0x00000010060b7819 */ /* 0x000fe200000006ff */
[----:B------:R-:W-:Y:S02]  /*3590*/  FADD.FTZ R7, -R0, 1 ;  /* 0x3f80000000077421 */ /* 0x000fe40000010100 */
[----:B------:R-:W-:Y:S01]  /*35a0*/  FADD.FTZ R6, -R3, 1 ;  /* 0x3f80000003067421 */ /* 0x000fe20000010100 */
[C---:B------:R-:W-:Y:S01]  /*35b0*/  FMUL.FTZ R17, R2.reuse, R9 ;  /* 0x0000000902117220 */ /* 0x040fe20000410000 */
[----:B------:R-:W-:Y:S01]  /*35c0*/  FMUL.FTZ R19, R2, R29 ;  /* 0x0000001d02137220 */ /* 0x000fe20000410000 */
[----:B------:R-:W-:Y:S02]  /*35d0*/  FMUL.FTZ R20, R20, R7 ;  /* 0x0000000714147220 */ /* 0x000fe40000410000 */
[----:B------:R-:W-:Y:S01]  /*35e0*/  FMUL.FTZ R17, R17, R6 ;  /* 0x0000000611117220 */ /* 0x000fe20000410000 */
[----:B------:R-:W-:Y:S01]  /*35f0*/  FADD.FTZ R6, -R11, 1 ;  /* 0x3f8000000b067421 */ /* 0x000fe20000010100 */
[----:B------:R-:W-:-:S02]  /*3600*/  FMUL.FTZ R20, R0, R20 ;  /* 0x0000001400147220 */ /* 0x000fc40000410000 */
[----:B------:R-:W0:Y:S01]  /*3610*/  LDC R0, c[0x0][0x360] ;  /* 0x0000d800ff007b82 */ /* 0x000e220000000800 */
[----:B------:R-:W-:Y:S01]  /*3620*/  FMUL.FTZ R19, R19, R6 ;  /* 0x0000000613137220 */ /* 0x000fe20000410000 */
[----:B------:R-:W-:-:S04]  /*3630*/  LEA R6, P0, R22, UR40, 0x1 ;  /* 0x0000002816067c11 */ /* 0x000fc8000f8008ff */
[----:B------:R-:W-:Y:S02]  /*3640*/  LEA.HI.X R7, R22, UR41, R12, 0x1, P0 ;  /* 0x0000002916077c11 */ /* 0x000fe400080f0c0c */
[----:B------:R-:W-:-:S04]  /*3650*/  LEA R12, P0, R16, UR40, 0x1 ;  /* 0x00000028100c7c11 */ /* 0x000fc8000f8008ff */
[----:B------:R-:W-:Y:S02]  /*3660*/  LEA.HI.X R13, R16, UR41, R14, 0x1, P0 ;  /* 0x00000029100d7c11 */ /* 0x000fe400080f0c0e */
[----:B------:R-:W-:Y:S01]  /*3670*/  LEA R14, P0, R8, UR40, 0x1 ;  /* 0x00000028080e7c11 */ /* 0x000fe2000f8008ff */
[----:B------:R-:W-:Y:S01]  /*3680*/  FMUL.FTZ R17, R3, R17 ;  /* 0x0000001103117220 */ /* 0x000fe20000410000 */
[----:B------:R-:W-:Y:S02]  /*3690*/  FMUL.FTZ R3, R2, R3 ;  /* 0x0000000302037220 */ /* 0x000fe40000410000 */
[----:B------:R-:W-:Y:S01]  /*36a0*/  LEA.HI.X R15, R8, UR41, R24, 0x1, P0 ;  /* 0x00000029080f7c11 */ /* 0x000fe200080f0c18 */
[----:B------:R-:W-:Y:S01]  /*36b0*/  FFMA.FTZ R24, -R9, R9, 1 ;  /* 0x3f80000009187423 */ /* 0x000fe20000010109 */
[----:B------:R-:W-:Y:S01]  /*36c0*/  FMUL.FTZ R22, R11, R19 ;  /* 0x000000130b167220 */ /* 0x000fe20000410000 */
[----:B------:R-:W-:Y:S02]  /*36d0*/  LEA R16, P0, R10, UR40, 0x1 ;  /* 0x000000280a107c11 */ /* 0x000fe4000f8008ff */
[----:B------:R-:W-:-:S02]  /*36e0*/  FMUL.FTZ R3, R3, R24 ;  /* 0x0000001803037220 */ /* 0x000fc40000410000 */
[----:B------:R-:W-:Y:S01]  /*36f0*/  F2FP.BF16.F32.PACK_AB R22, R22, R17 ;  /* 0x000000111616723e */ /* 0x000fe200000010ff */
[----:B------:R-:W-:Y:S01]  /*3700*/  FMUL.FTZ R2, R2, R11 ;  /* 0x0000000b02027220 */ /* 0x000fe20000410000 */
[----:B0-----:R-:W-:Y:S01]  /*3710*/  IMAD R0, R0, UR76, RZ ;  /* 0x0000004c00007c24 */ /* 0x001fe2000f8e02ff */
[----:B------:R-:W-:Y:S02]  /*3720*/  F2FP.BF16.F32.PACK_AB R3, R20, R3 ;  /* 0x000000031403723e */ /* 0x000fe400000010ff */
[----:B-1----:R-:W-:Y:S02]  /*3730*/  LEA R8, P1, R18, UR42, 0x1 ;  /* 0x0000002a12087c11 */ /* 0x002fe4000f8208ff */
[----:B------:R-:W-:Y:S01]  /*3740*/  LEA.HI.X R17, R10, UR41, R21, 0x1, P0 ;  /* 0x000000290a117c11 */ /* 0x000fe200080f0c15 */
[----:B------:R0:W-:Y:S01]  /*3750*/  STG.E.U16 desc[UR74][R6.64], R22 ;  /* 0x0000001606007986 */ /* 0x0001e2000c10154a */
[----:B------:R-:W-:Y:S02]  /*3760*/  PRMT R10, R22, 0x7632, R10 ;  /* 0x00007632160a7816 */ /* 0x000fe4000000000a */
[----:B------:R-:W-:-:S02]  /*3770*/  LEA.HI.X R9, R18, UR43, R27, 0x1, P1 ;  /* 0x0000002b12097c11 */ /* 0x000fc400088f0c1b */
[----:B------:R-:W-:Y:S02]  /*3780*/  F2FP.BF16.F32.PACK_AB R2, RZ, R2 ;  /* 0x00000002ff02723e */ /* 0x000fe400000010ff */
[----:B------:R-:W-:Y:S01]  /*3790*/  IADD3 R5, P0, PT, R0, R5, RZ ;  /* 0x0000000500057210 */ /* 0x000fe20007f1e0ff */
[----:B------:R1:W-:Y:S01]  /*37a0*/  STG.E.U16 desc[UR74][R12.64], R10 ;  /* 0x0000000a0c007986 */ /* 0x0003e2000c10154a */
[----:B0-----:R-:W-:-:S03]  /*37b0*/  PRMT R7, R3, 0x7632, R7 ;  /* 0x0000763203077816 */ /* 0x001fc60000000007 */
[----:B------:R1:W-:Y:S01]  /*37c0*/  STG.E.U16 desc[UR74][R14.64], R3 ;  /* 0x000000030e007986 */ /* 0x0003e2000c10154a */
[----:B------:R-:W-:Y:S01]  /*37d0*/  IMAD.X R4, RZ, RZ, R4, P0 ;  /* 0x000000ffff047224 */ /* 0x000fe200000e0604 */
[----:B------:R-:W-:Y:S02]  /*37e0*/  ISETP.GE.U32.AND P0, PT, R5, UR54, PT ;  /* 0x0000003605007c0c */ /* 0x000fe4000bf06070 */
[----:B------:R1:W-:Y:S04]  /*37f0*/  STG.E.U16 desc[UR74][R16.64], R7 ;  /* 0x0000000710007986 */ /* 0x0003e8000c10154a */
[----:B------:R1:W-:Y:S01]  /*3800*/  STG.E.U16 desc[UR74][R8.64], R2 ;  /* 0x0000000208007986 */ /* 0x0003e2000c10154a */
[----:B------:R-:W-:-:S13]  /*3810*/  ISETP.GE.AND.EX P0, PT, R4, UR55, PT, P0 ;  /* 0x0000003704007c0c */ /* 0x000fda000bf06300 */
[----:B-1----:R-:W-:Y:S05]  /*3820*/  @!P0 BRA `(.L_x_596) ;  /* 0xffffffc800b48947 */ /* 0x002fea000383ffff */
[----:B------:R-:W-:Y:S05]  /*3830*/  BSYNC.RECONVERGENT B0 ;  /* 0x0000000000007941 */ /* 0x000fea0003800200 */
.L_x_551:
[----:B------:R-:W-:Y:S05]  /*3840*/  EXIT ;  /* 0x000000000000794d */ /* 0x000fea0003800000 */
        .weak           $__internal_20_$__cuda_sm20_div_s64
        .type           $__internal_20_$__cuda_sm20_div_s64,@function
        .size           $__internal_20_$__cuda_sm20_div_s64,(.L_x_1374 - $__internal_20_$__cuda_sm20_div_s64)
$__internal_20_$__cuda_sm20_div_s64:
        /* <DEDUP_REMOVED lines=36> */
[----:B------:R-:W-:Y:S02]  /*3a90*/  IADD3.X R25, PT, PT, R14, R20, RZ, P1, !PT ;  /* 0x000000140e197210 */ /* 0x000fe40000ffe4ff */
[-C--:B------:R-:W-:Y:S02]  /*3aa0*/  IADD3.X R20, PT, PT, RZ, ~R0.reuse, RZ, P3, !PT ;  /* 0x80000000ff147210 */ /* 0x080fe40001ffe4ff */
[----:B------:R-:W-:Y:S01]  /*3ab0*/  IADD3 R21, P1, PT, R21, R15, RZ ;  /* 0x0000000f15157210 */ /* 0x000fe20007f3e0ff */
[----:B------:R-:W-:Y:S01]  /*3ac0*/  IMAD.MOV.U32 R15, RZ, RZ, RZ ;  /* 0x000000ffff0f7224 */ /* 0x000fe200078e00ff */
[-C--:B------:R-:W-:Y:S02]  /*3ad0*/  SEL R20, R20, R0.reuse, !P2 ;  /* 0x0000000014147207 */ /* 0x080fe40005000000 */
[----:B------:R-:W-:Y:S01]  /*3ae0*/  LOP3.LUT R0, R2, R0, RZ, 0x3c, !PT ;  /* 0x0000000002007212 */ /* 0x000fe200078e3cff */
        /* <DEDUP_REMOVED lines=10> */
[----:B------:R-:W-:Y:S02]  /*3b90*/  IADD3 R14, P2, PT, -R14, R24, RZ ;  /* 0x000000180e0e7210 */ /* 0x000fe40007f5e1ff */
[----:B------:R-:W-:Y:S02]  /*3ba0*/  IADD3.X R15, PT, PT, RZ, R15, RZ, P1, !PT ;  /* 0x0000000fff0f7210 */ /* 0x000fe40000ffe4ff */
[----:B------:R-:W-:-:S03]  /*3bb0*/  ISETP.GE.U32.AND P0, PT, R14, R12, PT ;  /* 0x0000000c0e00720c */ /* 0x000fc60003f06070 */
[----:B------:R-:W-:-:S04]  /*3bc0*/  IMAD R21, R15, R12, R25 ;  /* 0x0000000c0f157224 */ /* 0x000fc800078e0219 */
[----:B------:R-:W-:Y:S01]  /*3bd0*/  IMAD.X R20, R20, 0x1, ~R21, P2 ;  /* 0x0000000114147824 */ /* 0x000fe200010e0e15 */
[----:B------:R-:W-:-:S04]  /*3be0*/  IADD3 R21, P2, PT, R14, -R12, RZ ;  /* 0x8000000c0e157210 */ /* 0x000fc80007f5e0ff */
[----:B------:R-:W-:-:S04]  /*3bf0*/  ISETP.GE.U32.AND.EX P0, PT, R20, R13, PT, P0 ;  /* 0x0000000d1400720c */ /* 0x000fc80003f06100 */
[----:B------:R-:W-:-:S04]  /*3c00*/  SEL R14, R21, R14, P0 ;  /* 0x0000000e150e7207 */ /* 0x000fc80000000000 */
[----:B------:R-:W-:Y:S02]  /*3c10*/  ISETP.GE.U32.AND P1, PT, R14, R12, PT ;  /* 0x0000000c0e00720c */ /* 0x000fe40003f26070 */
[----:B------:R-:W-:-:S04]  /*3c20*/  IADD3.X R12, PT, PT, R20, ~R13, RZ, P2, !PT ;  /* 0x8000000d140c7210 */ /* 0x000fc800017fe4ff */
[----:B------:R-:W-:-:S04]  /*3c30*/  SEL R12, R12, R20, P0 ;  /* 0x000000140c0c7207 */ /* 0x000fc80000000000 */
[----:B------:R-:W-:Y:S02]  /*3c40*/  ISETP.GE.U32.AND.EX P1, PT, R12, R13, PT, P1 ;  /* 0x0000000d0c00720c */ /* 0x000fe40003f26110 */
[----:B------:R-:W-:-:S04]  /*3c50*/  IADD3 R12, P2, PT, R7, 0x1, RZ ;  /* 0x00000001070c7810 */ /* 0x000fc80007f5e0ff */
[----:B------:R-:W-:Y:S02]  /*3c60*/  SEL R7, R12, R7, P0 ;  /* 0x000000070c077207 */ /* 0x000fe40000000000 */
[-C--:B------:R-:W-:Y:S02]  /*3c70*/  IADD3.X R12, PT, PT, RZ, R15.reuse, RZ, P2, !PT ;  /* 0x0000000fff0c7210 */ /* 0x080fe400017fe4ff */
[----:B------:R-:W-:Y:S02]  /*3c80*/  IADD3 R13, P2, PT, R7, 0x1, RZ ;  /* 0x00000001070d7810 */ /* 0x000fe40007f5e0ff */
[----:B------:R-:W-:Y:S02]  /*3c90*/  SEL R12, R12, R15, P0 ;  /* 0x0000000f0c0c7207 */ /* 0x000fe40000000000 */
[----:B------:R-:W-:Y:S02]  /*3ca0*/  SEL R13, R13, R7, P1 ;  /* 0x000000070d0d7207 */ /* 0x000fe40000800000 */
[----:B------:R-:W-:Y:S01]  /*3cb0*/  ISETP.NE.U32.AND P0, PT, R3, RZ, PT ;  /* 0x000000ff0300720c */ /* 0x000fe20003f05070 */
[----:B------:R-:W-:-:S03]  /*3cc0*/  IMAD.X R7, RZ, RZ, R12, P2 ;  /* 0x000000ffff077224 */ /* 0x000fc600010e060c */
[----:B------:R-:W-:Y:S02]  /*3cd0*/  ISETP.NE.AND.EX P0, PT, R2, RZ, PT, P0 ;  /* 0x000000ff0200720c */ /* 0x000fe40003f05300 */
[----:B------:R-:W-:Y:S02]  /*3ce0*/  SEL R7, R7, R12, P1 ;  /* 0x0000000c07077207 */ /* 0x000fe40000800000 */
[----:B------:R-:W-:Y:S02]  /*3cf0*/  IADD3 R12, P2, PT, RZ, -R13, RZ ;  /* 0x8000000dff0c7210 */ /* 0x000fe40007f5e0ff */
[----:B------:R-:W-:Y:S02]  /*3d00*/  ISETP.GE.AND P1, PT, R0, RZ, PT ;  /* 0x000000ff0000720c */ /* 0x000fe40003f26270 */
[----:B------:R-:W-:Y:S02]  /*3d10*/  IADD3.X R0, PT, PT, RZ, ~R7, RZ, P2, !PT ;  /* 0x80000007ff007210 */ /* 0x000fe400017fe4ff */
[----:B------:R-:W-:-:S02]  /*3d20*/  SEL R12, R12, R13, !P1 ;  /* 0x0000000d0c0c7207 */ /* 0x000fc40004800000 */
[----:B------:R-:W-:Y:S01]  /*3d30*/  SEL R0, R0, R7, !P1 ;  /* 0x0000000700007207 */ /* 0x000fe20004800000 */
[----:B------:R-:W-:Y:S01]  /*3d40*/  HFMA2 R7, -RZ, RZ, 0, 0 ;  /* 0x00000000ff077431 */ /* 0x000fe200000001ff */
[----:B------:R-:W-:Y:S02]  /*3d50*/  SEL R12, R12, 0xffffffff, P0 ;  /* 0xffffffff0c0c7807 */ /* 0x000fe40000000000 */
[----:B------:R-:W-:Y:S01]  /*3d60*/  SEL R0, R0, 0xffffffff, P0 ;  /* 0xffffffff00007807 */ /* 0x000fe20000000000 */
[----:B------:R-:W-:Y:S06]  /*3d70*/  RET.REL.NODEC R6 `(_ZN2at6native38_GLOBAL__N__9a469cfd_6_RNN_cu_eca79a6d6kernel18lstm_cell_backwardIN3c108BFloat16EflLi2EEEvNS_4cuda6detail10TensorInfoIT_T1_EESB_SB_SB_SB_SB_SB_SA_SA_) ;  /* 0xffffffc006a07950 */ /* 0x000fec0003c3ffff */
.L_x_597:
        /* <DEDUP_REMOVED lines=16> */
.L_x_1374:


//--------------------- .text._ZN2at6native38_GLOBAL__N__9a469cfd_6_RNN_cu_eca79a6d6kernel18lstm_cell_backwardIN3c108BFloat16EflLi1EEEvNS_4cuda6detail10TensorInfoIT_T1_EESB_SB_SB_SB_SB_SB_SA_SA_ --------------------------
	.section	.text._ZN2at6native38_GLOBAL__N__9a469cfd_6_RNN_cu_eca79a6d6kernel18lstm_cell_backwardIN3c108BFloat16EflLi1EEEvNS_4cuda6detail10TensorInfoIT_T1_EESB_SB_SB_SB_SB_SB_SA_SA_,"ax",@progbits
	.align	128
.text._ZN2at6native38_GLOBAL__N__9a469cfd_6_RNN_cu_eca79a6d6kernel18lstm_cell_backwardIN3c108BFloat16EflLi1EEEvNS_4cuda6detail10TensorInfoIT_T1_EESB_SB_SB_SB_SB_SB_SA_SA_:
        .type           _ZN2at6native38_GLOBAL__N__9a469cfd_6_RNN_cu_eca79a6d6kernel18lstm_cell_backwardIN3c108BFloat16EflLi1EEEvNS_4cuda6detail10TensorInfoIT_T1_EESB_SB_SB_SB_SB_SB_SA_SA_,@function
        .size           _ZN2at6native38_GLOBAL__N__9a469cfd_6_RNN_cu_eca79a6d6kernel18lstm_cell_backwardIN3c108BFloat16EflLi1EEEvNS_4cuda6detail10TensorInfoIT_T1_EESB_SB_SB_SB_SB_SB_SA_SA_,(.L_x_1376 - _ZN2at6native38_GLOBAL__N__9a469cfd_6_RNN_cu_eca79a6d6kernel18lstm_cell_backwardIN3c108BFloat16EflLi1EEEvNS_4cuda6detail10TensorInfoIT_T1_EESB_SB_SB_SB_SB_SB_SA_SA_)
        .other          _ZN2at6native38_GLOBAL__N__9a469cfd_6_RNN_cu_eca79a6d6kernel18lstm_cell_backwardIN3c108BFloat16EflLi1EEEvNS_4cuda6detail10TensorInfoIT_T1_EESB_SB_SB_SB_SB_SB_SA_SA_,@"STO_CUDA_ENTRY STV_DEFAULT"
_ZN2at6native38_GLOBAL__N__9a469cfd_6_RNN_cu_eca79a6d6kernel18lstm_cell_backwardIN3c108BFloat16EflLi1EEEvNS_4cuda6detail10TensorInfoIT_T1_EESB_SB_SB_SB_SB_SB_SA_SA_:
        /* <DEDUP_REMOVED lines=11> */
[----:B------:R-:W1:Y:S01]  /*00b0*/  LDCU UR4, c[0x0][0x370] ;  /* 0x00006e00ff0477ac */ /* 0x000e620008000800 */
[----:B------:R-:W2:Y:S01]  /*00c0*/  LDCU.64 UR8, c[0x0][0x358] ;  /* 0x00006b00ff0877ac */ /* 0x000ea20008000a00 */
[----:B------:R-:W3:Y:S01]  /*00d0*/  LDCU.64 UR10, c[0x0][0xee0] ;  /* 0x0001dc00ff0a77ac */ /* 0x000ee20008000a00 */
[----:B0-----:R-:W-:-:S04]  /*00e0*/  UISETP.NE.U32.AND UP0, UPT, UR12, URZ, UPT ;  /* 0x000000ff0c00728c */ /* 0x001fc8000bf05070 */
[----:B------:R-:W-:Y:S01]  /*00f0*/  UISETP.NE.AND.EX UP0, UPT, UR13, URZ, UPT, UP0 ;  /* 0x000000ff0d00728c */ /* 0x000fe2000bf05300 */
[----:B-1----:R-:W-:-:S08]  /*0100*/  IMAD R4, R4, UR4, RZ ;  /* 0x0000000404047c24 */ /* 0x002fd0000f8e02ff */
[----:B--23--:R-:W-:Y:S05]  /*0110*/  BRA.U UP0, `(.L_x_598) ;  /* 0x0000003100b47547 */ /* 0x00cfea000b800000 */
[----:B------:R-:W0:Y:S02]  /*0120*/  LDCU.64 UR12, c[0x0][0xba0] ;  /* 0x00017400ff0c77ac */ /* 0x000e240008000a00 */
[----:B0-----:R-:W-:-:S04]  /*0130*/  UISETP.NE.U32.AND UP0, UPT, UR12, URZ, UPT ;  /* 0x000000ff0c00728c */ /* 0x001fc8000bf05070 */
[----:B------:R-:W-:-:S09]  /*0140*/  UISETP.NE.AND.EX UP0, UPT, UR13, URZ, UPT, UP0 ;  /* 0x000000ff0d00728c */ /* 0x000fd2000bf05300 */
[----:B------:R-:W-:Y:S05]  /*0150*/  BRA.U !UP0, `(.L_x_599) ;  /* 0x0000000d08947547 */ /* 0x000fea000b800000 */
[----:B------:R-:W0:Y:S01]  /*0160*/  LDCU.64 UR14, c[0x0][0xc70] ;  /* 0x00018e00ff0e77ac */ /* 0x000e220008000a00 */
[----:B------:R-:W-:Y:S01]  /*0170*/  BSSY.RECONVERGENT B0, `(.L_x_600) ;  /* 0x00000e2000007945 */ /* 0x000fe20003800200 */
[----:B------:R-:W1:Y:S01]  /*0180*/  LDCU.64 UR16, c[0x0][0xe10] ;  /* 0x0001c200ff1077ac */ /* 0x000e620008000a00 */
[----:B------:R-:W2:Y:S01]  /*0190*/  LDCU.64 UR20, c[0x0][0x930] ;  /* 0x00012600ff1477ac */ /* 0x000ea20008000a00 */
[----:B------:R-:W3:Y:S01]  /*01a0*/  LDCU.64 UR24, c[0x0][0x790] ;  /* 0x0000f200ff1877ac */ /* 0x000ee20008000a00 */
[----:B------:R-:W4:Y:S01]  /*01b0*/  LDCU.64 UR18, c[0x0][0xd40] ;  /* 0x0001a800ff1277ac */ /* 0x000f220008000a00 */
[----:B0-----:R-:W-:Y:S01]  /*01c0*/  IMAD R3, R22, UR14, RZ ;  /* 0x0000000e16037c24 */ /* 0x001fe2000f8e02ff */
[----:B------:R-:W0:Y:S01]  /*01d0*/  LDCU.64 UR22, c[0x0][0x860] ;  /* 0x00010c00ff1677ac */ /* 0x000e220008000a00 */
[----:B------:R-:W-:Y:S01]  /*01e0*/  IMAD.WIDE.U32 R6, R0, UR14, RZ ;  /* 0x0000000e00067c25 */ /* 0x000fe2000f8e00ff */
[----:B------:R-:W5:Y:S03]  /*01f0*/  LDCU.64 UR26, c[0x0][0x6c0] ;  /* 0x0000d800ff1a77ac */ /* 0x000f660008000a00 */
[----:B-1----:R-:W-:Y:S01]  /*0200*/  IMAD R5, R22, UR16, RZ ;  /* 0x0000001016057c24 */ /* 0x002fe2000f8e02ff */
[----:B------:R-:W-:Y:S01]  /*0210*/  LEA R2, P0, R6, UR12, 0x1 ;  /* 0x0000000c06027c11 */ /* 0x000fe2000f8008ff */
[C---:B------:R-:W-:Y:S01]  /*0220*/  IMAD R15, R0.reuse, UR15, R3 ;  /* 0x0000000f000f7c24 */ /* 0x040fe2000f8e0203 */
[----:B------:R-:W1:Y:S01]  /*0230*/  LDCU UR6, c[0x0][0x370] ;  /* 0x00006e00ff0677ac */ /* 0x000e620008000800 */
[----:B------:R-:W-:-:S02]  /*0240*/  IMAD R17, R0, UR17, R5 ;  /* 0x0000001100117c24 */ /* 0x000fc4000f8e0205 */
[C---:B--2---:R-:W-:Y:S01]  /*0250*/  IMAD R3, R22.reuse, UR20, RZ ;  /* 0x0000001416037c24 */ /* 0x044fe2000f8e02ff */
[----:B------:R-:W1:Y:S01]  /*0260*/  LDCU UR4, c[0x0][0x360] ;  /* 0x00006c00ff0477ac */ /* 0x000e620008000800 */
[----:B---3--:R-:W-:Y:S02]  /*0270*/  IMAD R5, R22, UR24, RZ ;  /* 0x0000001816057c24 */ /* 0x008fe4000f8e02ff */
[C---:B------:R-:W-:Y:S01]  /*0280*/  IMAD.WIDE.U32 R12, R0.reuse, UR16, RZ ;  /* 0x00000010000c7c25 */ /* 0x040fe2000f8e00ff */
[----:B------:R-:W2:Y:S03]  /*0290*/  LDCU UR7, c[0x0][0xee4] ;  /* 0x0001dc80ff0777ac */ /* 0x000ea60008000800 */
[C---:B------:R-:W-:Y:S01]  /*02a0*/  IMAD.WIDE.U32 R8, R0.reuse, UR20, RZ ;  /* 0x0000001400087c25 */ /* 0x040fe2000f8e00ff */
[----:B------:R-:W3:Y:S03]  /*02b0*/  LDCU UR32, c[0x0][0xee0] ;  /* 0x0001dc00ff2077ac */ /* 0x000ee60008000800 */
[----:B------:R-:W-:Y:S01]  /*02c0*/  IMAD R19, R0, UR21, R3 ;  /* 0x0000001500137c24 */ /* 0x000fe2000f8e0203 */
[----:B----4-:R-:W-:Y:S01]  /*02d0*/  LEA R3, P1, R12, UR18, 0x1 ;  /* 0x000000120c037c11 */ /* 0x010fe2000f8208ff */
[----:B------:R-:W-:Y:S01]  /*02e0*/  IMAD.WIDE.U32 R10, R0, UR24, RZ ;  /* 0x00000018000a7c25 */ /* 0x000fe2000f8e00ff */
[----:B0-----:R-:W-:Y:S01]  /*02f0*/  LEA R4, P2, R8, UR22, 0x1 ;  /* 0x0000001608047c11 */ /* 0x001fe2000f8408ff */
[----:B------:R-:W0:Y:S02]  /*0300*/  LDCU.64 UR34, c[0x0][0xee0] ;  /* 0x0001dc00ff2277ac */ /* 0x000e240008000a00 */
[----:B------:R-:W-:Y:S01]  /*0310*/  IMAD R21, R0, UR25, R5 ;  /* 0x0000001900157c24 */ /* 0x000fe2000f8e0205 */
[----:B-----5:R-:W-:Y:S01]  /*0320*/  LEA R5, P3, R10, UR26, 0x1 ;  /* 0x0000001a0a057c11 */ /* 0x020fe2000f8608ff */
[----:B------:R-:W-:Y:S01]  /*0330*/  IMAD.IADD R15, R7, 0x1, R15 ;  /* 0x00000001070f7824 */ /* 0x000fe200078e020f */
[----:B------:R-:W-:Y:S01]  /*0340*/  IADD3 R7, PT, PT, R13, R17, RZ ;  /* 0x000000110d077210 */ /* 0x000fe20007ffe0ff */
[----:B------:R-:W-:Y:S01]  /*0350*/  IMAD.IADD R13, R9, 0x1, R19 ;  /* 0x00000001090d7824 */ /* 0x000fe200078e0213 */
[----:B------:R-:W-:Y:S01]  /*0360*/  IADD3 R9, PT, PT, R11, R21, RZ ;  /* 0x000000150b097210 */ /* 0x000fe20007ffe0ff */
[----:B------:R-:W4:Y:S01]  /*0370*/  LDCU.64 UR28, c[0x0][0x450] ;  /* 0x00008a00ff1c77ac */ /* 0x000f220008000a00 */
[----:B------:R-:W-:-:S02]  /*0380*/  LEA.HI.X R6, R6, UR13, R15, 0x1, P0 ;  /* 0x0000000d06067c11 */ /* 0x000fc400080f0c0f */
[----:B------:R-:W-:Y:S01]  /*0390*/  LEA.HI.X R7, R12, UR19, R7, 0x1, P1 ;  /* 0x000000130c077c11 */ /* 0x000fe200088f0c07 */
[----:B------:R-:W0:Y:S01]  /*03a0*/  LDCU.64 UR30, c[0x0][0x380] ;  /* 0x00007000ff1e77ac */ /* 0x000e220008000a00 */
[----:B------:R-:W-:Y:S02]  /*03b0*/  LEA.HI.X R8, R8, UR23, R13, 0x1, P2 ;  /* 0x0000001708087c11 */ /* 0x000fe400090f0c0d */
[----:B------:R-:W-:Y:S01]  /*03c0*/  LEA.HI.X R9, R10, UR27, R9, 0x1, P3 ;  /* 0x0000001b0a097c11 */ /* 0x000fe200098f0c09 */
[----:B------:R-:W0:Y:S01]  /*03d0*/  LDCU.64 UR14, c[0x0][0x5f0] ;  /* 0x0000be00ff0e77ac */ /* 0x000e220008000a00 */
[----:B------:R-:W0:Y:S01]  /*03e0*/  LDCU.64 UR16, c[0x0][0x520] ;  /* 0x0000a400ff1077ac */ /* 0x000e220008000a00 */
[----:B------:R-:W0:Y:S01]  /*03f0*/  LDCU.64 UR20, c[0x0][0xee8] ;  /* 0x0001dd00ff1477ac */ /* 0x000e220008000a00 */
[----:B-123--:R-:W-:-:S12]  /*0400*/  UIMAD UR6, UR6, UR4, URZ ;  /* 0x00000004060672a4 */ /* 0x00efd8000f8e02ff */
.L_x_604:
        /* <DEDUP_REMOVED lines=25> */
[----:B------:R-:W-:Y:S02]  /*05a0*/  IADD3 R13, PT, PT, -R11, RZ, RZ ;  /* 0x000000ff0b0d7210 */ /* 0x000fe40007ffe1ff */
[----:B------:R-:W-:-:S03]  /*05b0*/  MOV R12, R11 ;  /* 0x0000000b000c7202 */ /* 0x000fc60000000f00 */
[----:B------:R-:W-:Y:S02]  /*05c0*/  IMAD R14, R16, R13, R0 ;  /* 0x0000000d100e7224 */ /* 0x000fe400078e0200 */
[----:B------:R-:W-:Y:S01]  /*05d0*/  IMAD.MOV.U32 R13, RZ, RZ, RZ ;  /* 0x000000ffff0d7224 */ /* 0x000fe200078e00ff */
[----:B------:R-:W-:Y:S06]  /*05e0*/  BRA `(.L_x_603) ;  /* 0x00000000003c7947 */ /* 0x000fec0003800000 */
.L_x_602:
[----:B------:R-:W-:Y:S02]  /*05f0*/  MOV R11, R22 ;  /* 0x00000016000b7202 */ /* 0x000fe40000000f00 */
[----:B------:R-:W-:-:S07]  /*0600*/  MOV R10, 0x620 ;  /* 0x00000620000a7802 */ /* 0x000fce0000000f00 */
[----:B0---4-:R-:W-:Y:S05]  /*0610*/  CALL.REL.NOINC `($__internal_21_$__cuda_sm20_div_s64) ;  /* 0x0000004800e07944 */ /* 0x011fea0003c00000 */
[----:B------:R-:W-:Y:S01]  /*0620*/  IADD3 R19, P0, PT, RZ, -R13, RZ ;  /* 0x8000000dff137210 */ /* 0x000fe20007f1e0ff */
[----:B------:R-:W-:Y:S01]  /*0630*/  IMAD.U32 R16, RZ, RZ, UR34 ;  /* 0x00000022ff107e24 */ /* 0x000fe2000f8e00ff */
[----:B------:R-:W-:Y:S01]  /*0640*/  MOV R14, R0 ;  /* 0x00000000000e7202 */ /* 0x000fe20000000f00 */
[----:B------:R-:W-:Y:S01]  /*0650*/  IMAD.U32 R17, RZ, RZ, UR35 ;  /* 0x00000023ff117e24 */ /* 0x000fe2000f8e00ff */
[-C--:B------:R-:W-:Y:S01]  /*0660*/  IADD3.X R15, PT, PT, RZ, ~R11.reuse, RZ, P0, !PT ;  /* 0x8000000bff0f7210 */ /* 0x080fe200007fe4ff */
[----:B------:R-:W-:Y:S01]  /*0670*/  IMAD.MOV.U32 R12, RZ, RZ, R13 ;  /* 0x000000ffff0c7224 */ /* 0x000fe200078e000d */
[----:B------:R-:W-:-:S03]  /*0680*/  MOV R13, R11 ;  /* 0x0000000b000d7202 */ /* 0x000fc60000000f00 */
[-C--:B------:R-:W-:Y:S02]  /*0690*/  IMAD R10, R15, R16.reuse, RZ ;  /* 0x000000100f0a7224 */ /* 0x080fe400078e02ff */
[----:B------:R-:W-:Y:S02]  /*06a0*/  IMAD.MOV.U32 R15, RZ, RZ, R22 ;  /* 0x000000ffff0f7224 */ /* 0x000fe400078e0016 */
[----:B------:R-:W-:-:S04]  /*06b0*/  IMAD.WIDE.U32 R14, R19, R16, R14 ;  /* 0x00000010130e7225 */ /* 0x000fc800078e000e */
[----:B------:R-:W-:-:S05]  /*06c0*/  IMAD R19, R19, R17, R10 ;  /* 0x0000001113137224 */ /* 0x000fca00078e020a */
[----:B------:R-:W-:-:S07]  /*06d0*/  IADD3 R15, PT, PT, R15, R19, RZ ;  /* 0x000000130f0f7210 */ /* 0x000fce0007ffe0ff */
.L_x_603:
[----:B0---4-:R-:W-:Y:S05]  /*06e0*/  BSYNC.RECONVERGENT B1 ;  /* 0x0000000000017941 */ /* 0x011fea0003800200 */
.L_x_601:
[-C--:B------:R-:W-:Y:S02]  /*06f0*/  IMAD R13, R13, R16.reuse, RZ ;  /* 0x000000100d0d7224 */ /* 0x080fe400078e02ff */
[----:B------:R-:W-:-:S04]  /*0700*/  IMAD.WIDE.U32 R10, R12, R16, RZ ;  /* 0x000000100c0a7225 */ /* 0x000fc800078e00ff */
[----:B------:R-:W-:Y:S01]  /*0710*/  IMAD R13, R12, R17, R13 ;  /* 0x000000110c0d7224 */ /* 0x000fe200078e020d */
[----:B------:R-:W-:-:S03]  /*0720*/  LEA R26, P0, R10, R14, 0x2 ;  /* 0x0000000e0a1a7211 */ /* 0x000fc600078010ff */
[----:B------:R-:W-:Y:S02]  /*0730*/  IMAD.IADD R25, R11, 0x1, R13 ;  /* 0x000000010b197824 */ /* 0x000fe400078e020d */
[----:B------:R-:W-:-:S03]  /*0740*/  IMAD.WIDE.U32 R12, R26, UR28, RZ ;  /* 0x0000001c1a0c7c25 */ /* 0x000fc6000f8e00ff */
[----:B------:R-:W-:Y:S02]  /*0750*/  LEA.HI.X R25, R10, R15, R25, 0x2, P0 ;  /* 0x0000000f0a197211 */ /* 0x000fe400000f1419 */
[----:B------:R-:W-:-:S03]  /*0760*/  IADD3 R14, P0, PT, R26, R16, RZ ;  /* 0x000000101a0e7210 */ /* 0x000fc60007f1e0ff */
[C---:B------:R-:W-:Y:S01]  /*0770*/  IMAD R11, R25.reuse, UR28, RZ ;  /* 0x0000001c190b7c24 */ /* 0x040fe2000f8e02ff */
[----:B------:R-:W-:Y:S02]  /*0780*/  IADD3.X R15, PT, PT, R25, R17, RZ, P0, !PT ;  /* 0x00000011190f7210 */ /* 0x000fe400007fe4ff */
[----:B------:R-:W-:Y:S01]  /*0790*/  LEA R28, P0, R12, UR30, 0x1 ;  /* 0x0000001e0c1c7c11 */ /* 0x000fe2000f8008ff */
[----:B------:R-:W-:Y:S01]  /*07a0*/  IMAD R11, R26, UR29, R11 ;  /* 0x0000001d1a0b7c24 */ /* 0x000fe2000f8e020b */
[C---:B------:R-:W-:Y:S01]  /*07b0*/  IADD3 R18, P1, PT, R14.reuse, R16, RZ ;  /* 0x000000100e127210 */ /* 0x040fe20007f3e0ff */
[----:B------:R-:W-:Y:S02]  /*07c0*/  IMAD R19, R15, UR28, RZ ;  /* 0x0000001c0f137c24 */ /* 0x000fe4000f8e02ff */
[----:B------:R-:W-:Y:S02]  /*07d0*/  IMAD.IADD R13, R13, 0x1, R11 ;  /* 0x000000010d0d7824 */ /* 0x000fe400078e020b */
[----:B------:R-:W-:-:S03]  /*07e0*/  IMAD.WIDE.U32 R10, R14, UR28, RZ ;  /* 0x0000001c0e0a7c25 */ /* 0x000fc6000f8e00ff */
[----:B------:R-:W-:Y:S01]  /*07f0*/  LEA.HI.X R29, R12, UR31, R13, 0x1, P0 ;  /* 0x0000001f0c1d7c11 */ /* 0x000fe200080f0c0d */
[----:B------:R-:W-:Y:S01]  /*0800*/  IMAD R21, R14, UR29, R19 ;  /* 0x0000001d0e157c24 */ /* 0x000fe2000f8e0213 */
[----:B------:R-:W-:Y:S02]  /*0810*/  IADD3.X R19, PT, PT, R15, R17, RZ, P1, !PT ;  /* 0x000000110f137210 */ /* 0x000fe40000ffe4ff */
[----:B------:R-:W-:Y:S01]  /*0820*/  LEA R20, P0, R10, UR30, 0x1 ;  /* 0x0000001e0a147c11 */ /* 0x000fe2000f8008ff */
[----:B------:R-:W-:Y:S01]  /*0830*/  IMAD.IADD R11, R11, 0x1, R21 ;  /* 0x000000010b0b7824 */ /* 0x000fe200078e0215 */
[----:B------:R0:W2:Y:S01]  /*0840*/  LDG.E.U16 R23, desc[UR8][R28.64] ;  /* 0x000000081c177981 */ /* 0x0000a2000c1e1500 */
[----:B------:R-:W-:-:S03]  /*0850*/  IMAD R13, R19, UR28, RZ ;  /* 0x0000001c130d7c24 */ /* 0x000fc6000f8e02ff */
[----:B------:R-:W-:Y:S01]  /*0860*/  LEA.HI.X R21, R10, UR31, R11, 0x1, P0 ;  /* 0x0000001f0a157c11 */ /* 0x000fe200080f0c0b */
[C---:B------:R-:W-:Y:S01]  /*0870*/  IMAD R11, R18.reuse, UR29, R13 ;  /* 0x0000001d120b7c24 */ /* 0x040fe2000f8e020d */
[C---:B------:R-:W-:Y:S01]  /*0880*/  IADD3 R16, P0, PT, R18.reuse, R16, RZ ;  /* 0x0000001012107210 */ /* 0x040fe20007f1e0ff */
[----:B------:R-:W-:Y:S02]  /*0890*/  IMAD.WIDE.U32 R12, R18, UR28, RZ ;  /* 0x0000001c120c7c25 */ /* 0x000fe4000f8e00ff */
[----:B------:R-:W3:Y:S01]  /*08a0*/  LDG.E.U16 R20, desc[UR8][R20.64] ;  /* 0x0000000814147981 */ /* 0x000ee2000c1e1500 */
[----:B------:R-:W-:Y:S01]  /*08b0*/  IADD3.X R17, PT, PT, R19, R17, RZ, P0, !PT ;  /* 0x0000001113117210 */ /* 0x000fe200007fe4ff */
[----:B------:R-:W-:Y:S01]  /*08c0*/  IMAD.IADD R11, R13, 0x1, R11 ;  /* 0x000000010d0b7824 */ /* 0x000fe200078e020b */
[----:B------:R-:W-:-:S03]  /*08d0*/  LEA R10, P0, R12, UR30, 0x1 ;  /* 0x0000001e0c0a7c11 */ /* 0x000fc6000f8008ff */
[----:B------:R-:W-:Y:S01]  /*08e0*/  IMAD R13, R17, UR28, RZ ;  /* 0x0000001c110d7c24 */ /* 0x000fe2000f8e02ff */
[----:B------:R-:W-:-:S03]  /*08f0*/  LEA.HI.X R11, R12, UR31, R11, 0x1, P0 ;  /* 0x0000001f0c0b7c11 */ /* 0x000fc600080f0c0b */
[C---:B------:R-:W-:Y:S02]  /*0900*/  IMAD R27, R16.reuse, UR29, R13 ;  /* 0x0000001d101b7c24 */ /* 0x040fe4000f8e020d */
[----:B------:R-:W-:-:S05]  /*0910*/  IMAD.WIDE.U32 R12, R16, UR28, RZ ;  /* 0x0000001c100c7c25 */ /* 0x000fca000f8e00ff */
[----:B------:R-:W-:Y:S02]  /*0920*/  IADD3 R13, PT, PT, R13, R27, RZ ;  /* 0x0000001b0d0d7210 */ /* 0x000fe40007ffe0ff */
[----:B0-----:R-:W-:-:S04]  /*0930*/  LEA R28, P0, R12, UR30, 0x1 ;  /* 0x0000001e0c1c7c11 */ /* 0x001fc8000f8008ff */
[----:B------:R-:W-:Y:S01]  /*0940*/  LEA.HI.X R29, R12, UR31, R13, 0x1, P0 ;  /* 0x0000001f0c1d7c11 */ /* 0x000fe200080f0c0d */
[----:B------:R-:W-:Y:S01]  /*0950*/  IMAD.MOV.U32 R12, RZ, RZ, R4 ;  /* 0x000000ffff0c7224 */ /* 0x000fe200078e0004 */
[----:B------:R-:W-:-:S03]  /*0960*/  MOV R13, R8 ;  /* 0x00000008000d7202 */ /* 0x000fc60000000f00 */
[----:B------:R-:W4:Y:S04]  /*0970*/  LDG.E.U16 R24, desc[UR8][R28.64] ;  /* 0x000000081c187981 */ /* 0x000f28000c1e1500 */
[----:B------:R0:W5:Y:S02]  /*0980*/  LDG.E.U16 R27, desc[UR8][R12.64] ;  /* 0x000000080c1b7981 */ /* 0x000164000c1e1500 */
[----:B0-----:R-:W-:Y:S01]  /*0990*/  MOV R13, R6 ;  /* 0x00000006000d7202 */ /* 0x001fe20000000f00 */
[----:B------:R-:W-:-:S05]  /*09a0*/  IMAD.MOV.U32 R12, RZ, RZ, R2 ;  /* 0x000000ffff0c7224 */ /* 0x000fca00078e0002 */
[----:B------:R5:W2:Y:S02]  /*09b0*/  LDG.E.U16 R13, desc[UR8][R12.64] ;  /* 0x000000080c0d7981 */ /* 0x000aa4000c1e1500 */
[----:B-----5:R-:W-:-:S06]  /*09c0*/  IMAD.U32 R12, R27, 0x10000, RZ ;  /* 0x000100001b0c7824 */ /* 0x020fcc00078e00ff */
[----:B------:R-:W0:Y:S01]  /*09d0*/  MUFU.TANH R12, R12 ;  /* 0x0000000c000c7308 */ /* 0x000e220000002400 */
[----:B----4-:R-:W-:Y:S02]  /*09e0*/  SHF.L.U32 R21, R24, 0x10, RZ ;  /* 0x0000001018157819 */ /* 0x010fe400000006ff */
[----:B------:R1:W4:Y:S01]  /*09f0*/  LDG.E.U16 R24, desc[UR8][R10.64] ;  /* 0x000000080a187981 */ /* 0x000322000c1e1500 */
[----:B--2---:R-:W-:Y:S02]  /*0a00*/  IMAD.U32 R27, R13, 0x10000, RZ ;  /* 0x000100000d1b7824 */ /* 0x004fe400078e00ff */
[----:B-1----:R-:W-:Y:S01]  /*0a10*/  FMUL.FTZ R10, RZ, R21 ;  /* 0x00000015ff0a7220 */ /* 0x002fe20000410000 */
[----:B0-----:R-:W-:-:S04]  /*0a20*/  FFMA.FTZ R11, -R12, R12, 1 ;  /* 0x3f8000000c0b7423 */ /* 0x001fc8000001010c */
[----:B------:R-:W-:Y:S01]  /*0a30*/  FFMA.FTZ R27, R10, R11, R27 ;  /* 0x0000000b0a1b7223 */ /* 0x000fe2000001001b */
[----:B------:R-:W-:Y:S01]  /*0a40*/  MOV R10, R5 ;  /* 0x00000005000a7202 */ /* 0x000fe20000000f00 */
[----:B------:R-:W-:-:S05]  /*0a50*/  IMAD.MOV.U32 R11, RZ, RZ, R9 ;  /* 0x000000ffff0b7224 */ /* 0x000fca00078e0009 */
[----:B------:R-:W2:Y:S01]  /*0a60*/  LDG.E.U16 R29, desc[UR8][R10.64] ;  /* 0x000000080a1d7981 */ /* 0x000ea2000c1e1500 */
[----:B------:R-:W-:Y:S01]  /*0a70*/  SHF.L.U32 R28, R23, 0x10, RZ ;  /* 0x00000010171c7819 */ /* 0x000fe200000006ff */
[----:B---3--:R-:W-:Y:S02]  /*0a80*/  IMAD.U32 R13, R20, 0x10000, RZ ;  /* 0x00010000140d7824 */ /* 0x008fe400078e00ff */
[----:B------:R-:W-:Y:S02]  /*0a90*/  IMAD R15, R15, UR14, RZ ;  /* 0x0000000e0f0f7c24 */ /* 0x000fe4000f8e02ff */
[----:B------:R-:W-:-:S04]  /*0aa0*/  IMAD R19, R19, UR14, RZ ;  /* 0x0000000e13137c24 */ /* 0x000fc8000f8e02ff */
[----:B------:R-:W-:Y:S02]  /*0ab0*/  IMAD R19, R18, UR15, R19 ;  /* 0x0000000f12137c24 */ /* 0x000fe4000f8e0213 */
[----:B------:R-:W-:Y:S02]  /*0ac0*/  IMAD R17, R17, UR14, RZ ;  /* 0x0000000e11117c24 */ /* 0x000fe4000f8e02ff */
[----:B----4-:R-:W-:-:S04]  /*0ad0*/  IMAD.U32 R23, R24, 0x10000, RZ ;  /* 0x0001000018177824 */ /* 0x010fc800078e00ff */
[----:B------:R-:W-:Y:S01]  /*0ae0*/  FMUL.FTZ R20, R27, R23 ;  /* 0x000000171b147220 */ /* 0x000fe20000410000 */
[----:B--2---:R-:W-:Y:S01]  /*0af0*/  SHF.L.U32 R24, R29, 0x10, RZ ;  /* 0x000000101d187819 */ /* 0x004fe200000006ff */
[----:B------:R-:W-:-:S04]  /*0b00*/  FADD.FTZ R29, -R28, 1 ;  /* 0x3f8000001c1d7421 */ /* 0x000fc80000010100 */
[----:B------:R-:W-:Y:S01]  /*0b10*/  FMUL.FTZ R29, R20, R29 ;  /* 0x0000001d141d7220 */ /* 0x000fe20000410000 */
[----:B------:R-:W-:Y:S01]  /*0b20*/  FMUL.FTZ R24, R27, R24 ;  /* 0x000000181b187220 */ /* 0x000fe20000410000 */
[----:B------:R-:W-:-:S04]  /*0b30*/  FADD.FTZ R20, -R13, 1 ;  /* 0x3f8000000d147421 */ /* 0x000fc80000010100 */
[----:B------:R-:W-:Y:S01]  /*0b40*/  FMUL.FTZ R11, R24, R20 ;  /* 0x00000014180b7220 */ /* 0x000fe20000410000 */
[----:B------:R-:W-:Y:S01]  /*0b50*/  FMUL.FTZ R10, R28, R29 ;  /* 0x0000001d1c0a7220 */ /* 0x000fe20000410000 */
[----:B------:R-:W-:Y:S02]  /*0b60*/  FMUL.FTZ R20, R27, R13 ;  /* 0x0000000d1b147220 */ /* 0x000fe40000410000 */
[----:B------:R-:W-:Y:S01]  /*0b70*/  FMUL.FTZ R11, R13, R11 ;  /* 0x0000000b0d0b7220 */ /* 0x000fe20000410000 */
[----:B------:R-:W-:Y:S02]  /*0b80*/  IMAD R13, R25, UR14, RZ ;  /* 0x0000000e190d7c24 */ /* 0x000fe4000f8e02ff */
[----:B------:R-:W-:Y:S02]  /*0b90*/  FMUL.FTZ R24, R27, R28 ;  /* 0x0000001c1b187220 */ /* 0x000fe40000410000 */
[----:B------:R-:W-:Y:S01]  /*0ba0*/  F2FP.BF16.F32.PACK_AB R25, R11, R10 ;  /* 0x0000000a0b19723e */ /* 0x000fe200000010ff */
[----:B------:R-:W-:Y:S01]  /*0bb0*/  FMUL.FTZ R10, RZ, R12 ;  /* 0x0000000cff0a7220 */ /* 0x000fe20000410000 */
[----:B------:R-:W-:-:S02]  /*0bc0*/  IMAD R27, R26, UR15, R13 ;  /* 0x0000000f1a1b7c24 */ /* 0x000fc4000f8e020d */
[----:B------:R-:W-:Y:S01]  /*0bd0*/  FADD.FTZ R11, -R21, 1 ;  /* 0x3f800000150b7421 */ /* 0x000fe20000010100 */
[----:B------:R-:W-:-:S04]  /*0be0*/  IMAD.WIDE.U32 R12, R26, UR14, RZ ;  /* 0x0000000e1a0c7c25 */ /* 0x000fc8000f8e00ff */
[----:B------:R-:W-:Y:S01]  /*0bf0*/  FMUL.FTZ R26, R10, R11 ;  /* 0x0000000b0a1a7220 */ /* 0x000fe20000410000 */
[----:B------:R-:W-:Y:S01]  /*0c00*/  IADD3 R11, PT, PT, R13, R27, RZ ;  /* 0x0000001b0d0b7210 */ /* 0x000fe20007ffe0ff */
[----:B------:R-:W-:Y:S01]  /*0c10*/  IMAD R13, R14, UR15, R15 ;  /* 0x0000000f0e0d7c24 */ /* 0x000fe2000f8e020f */
[----:B------:R-:W-:Y:S01]  /*0c20*/  LEA R10, P0, R12, UR16, 0x1 ;  /* 0x000000100c0a7c11 */ /* 0x000fe2000f8008ff */
[----:B------:R-:W-:-:S03]  /*0c30*/  IMAD.WIDE.U32 R14, R14, UR14, RZ ;  /* 0x0000000e0e0e7c25 */ /* 0x000fc6000f8e00ff */
[----:B------:R-:W-:Y:S01]  /*0c40*/  LEA.HI.X R11, R12, UR17, R11, 0x1, P0 ;  /* 0x000000110c0b7c11 */ /* 0x000fe200080f0c0b */
[----:B------:R-:W-:Y:S01]  /*0c50*/  IMAD.IADD R13, R15, 0x1, R13 ;  /* 0x000000010f0d7824 */ /* 0x000fe200078e020d */
[----:B------:R-:W-:-:S04]  /*0c60*/  LEA R12, P0, R14, UR16, 0x1 ;  /* 0x000000100e0c7c11 */ /* 0x000fc8000f8008ff */
[----:B------:R-:W-:Y:S01]  /*0c70*/  LEA.HI.X R13, R14, UR17, R13, 0x1, P0 ;  /* 0x000000110e0d7c11 */ /* 0x000fe200080f0c0d */
[----:B------:R-:W-:-:S04]  /*0c80*/  IMAD.WIDE.U32 R14, R18, UR14, RZ ;  /* 0x0000000e120e7c25 */ /* 0x000fc8000f8e00ff */
[----:B------:R-:W-:Y:S01]  /*0c90*/  FMUL.FTZ R26, R21, R26 ;  /* 0x0000001a151a7220 */ /* 0x000fe20000410000 */
[----:B------:R-:W-:Y:S02]  /*0ca0*/  IADD3 R15, PT, PT, R15, R19, RZ ;  /* 0x000000130f0f7210 */ /* 0x000fe40007ffe0ff */
[C---:B------:R-:W-:Y:S02]  /*0cb0*/  LEA R18, P0, R14.reuse, UR16, 0x1 ;  /* 0x000000100e127c11 */ /* 0x040fe4000f8008ff */
[----:B------:R-:W-:Y:S02]  /*0cc0*/  PRMT R21, R25, 0x7632, R21 ;  /* 0x0000763219157816 */ /* 0x000fe40000000015 */
[----:B------:R-:W-:Y:S01]  /*0cd0*/  LEA.HI.X R19, R14, UR17, R15, 0x1, P0 ;  /* 0x000000110e137c11 */ /* 0x000fe200080f0c0f */
[C---:B------:R-:W-:Y:S02]  /*0ce0*/  IMAD R15, R16.reuse, UR15, R17 ;  /* 0x0000000f100f7c24 */ /* 0x040fe4000f8e0211 */
[----:B------:R-:W-:Y:S01]  /*0cf0*/  IMAD.WIDE.U32 R16, R16, UR14, RZ ;  /* 0x0000000e10107c25 */ /* 0x000fe2000f8e00ff */
[----:B------:R0:W-:Y:S03]  /*0d00*/  STG.E.U16 desc[UR8][R10.64], R25 ;  /* 0x000000190a007986 */ /* 0x0001e6000c101508 */
[----:B------:R-:W-:Y:S01]  /*0d10*/  IMAD.IADD R17, R17, 0x1, R15 ;  /* 0x0000000111117824 */ /* 0x000fe200078e020f */
[----:B------:R1:W-:Y:S01]  /*0d20*/  STG.E.U16 desc[UR8][R12.64], R21 ;  /* 0x000000150c007986 */ /* 0x0003e2000c101508 */
[----:B------:R-:W-:Y:S01]  /*0d30*/  LEA R28, P0, R16, UR16, 0x1 ;  /* 0x00000010101c7c11 */ /* 0x000fe2000f8008ff */
[----:B------:R-:W2:Y:S01]  /*0d40*/  LDC.64 R14, c[0x0][0x930] ;  /* 0x00024c00ff0e7b82 */ /* 0x000ea20000000a00 */
[----:B------:R-:W-:-:S07]  /*0d50*/  FFMA.FTZ R23, -R23, R23, 1 ;  /* 0x3f80000017177423 */ /* 0x000fce0000010117 */
[----:B0-----:R-:W0:Y:S01]  /*0d60*/  LDC.64 R10, c[0x0][0xc70] ;  /* 0x00031c00ff0a7b82 */ /* 0x001e220000000a00 */
[----:B------:R-:W-:-:S07]  /*0d70*/  LEA.HI.X R29, R16, UR17, R17, 0x1, P0 ;  /* 0x00000011101d7c11 */ /* 0x000fce00080f0c11 */
[----:B-1----:R-:W1:Y:S01]  /*0d80*/  LDC.64 R12, c[0x0][0xe10] ;  /* 0x00038400ff0c7b82 */ /* 0x002e620000000a00 */
[----:B------:R-:W-:-:S07]  /*0d90*/  FMUL.FTZ R24, R24, R23 ;  /* 0x0000001718187220 */ /* 0x000fce0000410000 */
[----:B------:R-:W3:Y:S01]  /*0da0*/  LDC.64 R16, c[0x0][0x790] ;  /* 0x0001e400ff107b82 */ /* 0x000ee20000000a00 */
[----:B------:R-:W-:Y:S02]  /*0db0*/  F2FP.BF16.F32.PACK_AB R24, R26, R24 ;  /* 0x000000181a18723e */ /* 0x000fe400000010ff */
[----:B------:R-:W-:Y:S02]  /*0dc0*/  F2FP.BF16.F32.PACK_AB R20, RZ, R20 ;  /* 0x00000014ff14723e */ /* 0x000fe400000010ff */
[----:B------:R-:W-:Y:S01]  /*0dd0*/  IADD3 R0, P0, PT, R0, UR6, RZ ;  /* 0x0000000600007c10 */ /* 0x000fe2000ff1e0ff */
[----:B------:R-:W-:Y:S01]  /*0de0*/  IMAD.MOV.U32 R21, RZ, RZ, R7 ;  /* 0x000000ffff157224 */ /* 0x000fe200078e0007 */
[----:B------:R-:W-:Y:S02]  /*0df0*/  PRMT R25, R24, 0x7632, R25 ;  /* 0x0000763218197816 */ /* 0x000fe40000000019 */
[----:B------:R-:W-:Y:S02]  /*0e00*/  PRMT R26, R20, 0x7610, R26 ;  /* 0x00007610141a7816 */ /* 0x000fe4000000001a */
[----:B------:R-:W-:-:S02]  /*0e10*/  MOV R20, R3 ;  /* 0x0000000300147202 */ /* 0x000fc40000000f00 */
[----:B------:R-:W-:Y:S02]  /*0e20*/  IADD3.X R22, PT, PT, RZ, R22, RZ, P0, !PT ;  /* 0x00000016ff167210 */ /* 0x000fe400007fe4ff */
[----:B------:R-:W-:Y:S01]  /*0e30*/  ISETP.GE.U32.AND P0, PT, R0, UR20, PT ;  /* 0x0000001400007c0c */ /* 0x000fe2000bf06070 */
[----:B------:R0:W-:Y:S03]  /*0e40*/  STG.E.U16 desc[UR8][R18.64], R24 ;  /* 0x0000001812007986 */ /* 0x0001e6000c101508 */
[----:B------:R-:W-:Y:S01]  /*0e50*/  ISETP.GE.AND.EX P0, PT, R22, UR21, PT, P0 ;  /* 0x0000001516007c0c */ /* 0x000fe2000bf06300 */
[----:B------:R-:W-:Y:S04]  /*0e60*/  STG.E.U16 desc[UR8][R28.64], R25 ;  /* 0x000000191c007986 */ /* 0x000fe8000c101508 */
[----:B------:R1:W-:Y:S01]  /*0e70*/  STG.E.U16 desc[UR8][R20.64], R26 ;  /* 0x0000001a14007986 */ /* 0x0003e2000c101508 */
[----:B0-----:R-:W-:-:S04]  /*0e80*/  IMAD.WIDE.U32 R18, R10, UR6, RZ ;  /* 0x000000060a127c25 */ /* 0x001fc8000f8e00ff */
[----:B------:R-:W-:Y:S02]  /*0e90*/  IMAD R23, R11, UR6, R19 ;  /* 0x000000060b177c24 */ /* 0x000fe4000f8e0213 */
[----:B-1----:R-:W-:-:S04]  /*0ea0*/  IMAD.WIDE.U32 R20, R12, UR6, RZ ;  /* 0x000000060c147c25 */ /* 0x002fc8000f8e00ff */
[----:B--2---:R-:W-:-:S04]  /*0eb0*/  IMAD.WIDE.U32 R10, R14, UR6, RZ ;  /* 0x000000060e0a7c25 */ /* 0x004fc8000f8e00ff */
[----:B------:R-:W-:Y:S02]  /*0ec0*/  IMAD R14, R13, UR6, R21 ;  /* 0x000000060d0e7c24 */ /* 0x000fe4000f8e0215 */
[----:B---3--:R-:W-:Y:S01]  /*0ed0*/  IMAD.WIDE.U32 R12, R16, UR6, RZ ;  /* 0x00000006100c7c25 */ /* 0x008fe2000f8e00ff */
[----:B------:R-:W-:Y:S02]  /*0ee0*/  LEA R2, P1, R18, R2, 0x1 ;  /* 0x0000000212027211 */ /* 0x000fe400078208ff */
[----:B------:R-:W-:Y:S01]  /*0ef0*/  LEA R3, P2, R20, R3, 0x1 ;  /* 0x0000000314037211 */ /* 0x000fe200078408ff */
[----:B------:R-:W-:Y:S01]  /*0f00*/  IMAD R15, R15, UR6, R11 ;  /* 0x000000060f0f7c24 */ /* 0x000fe2000f8e020b */
[----:B------:R-:W-:Y:S01]  /*0f10*/  LEA R4, P3, R10, R4, 0x1 ;  /* 0x000000040a047211 */ /* 0x000fe200078608ff */
[----:B------:R-:W-:Y:S01]  /*0f20*/  IMAD R17, R17, UR6, R13 ;  /* 0x0000000611117c24 */ /* 0x000fe2000f8e020d */
[----:B------:R-:W-:Y:S02]  /*0f30*/  LEA R5, P4, R12, R5, 0x1 ;  /* 0x000000050c057211 */ /* 0x000fe400078808ff */
[----:B------:R-:W-:-:S02]  /*0f40*/  LEA.HI.X R6, R18, R6, R23, 0x1, P1 ;  /* 0x0000000612067211 */ /* 0x000fc400008f0c17 */
[----:B------:R-:W-:Y:S02]  /*0f50*/  LEA.HI.X R7, R20, R7, R14, 0x1, P2 ;  /* 0x0000000714077211 */ /* 0x000fe400010f0c0e */
[----:B------:R-:W-:Y:S02]  /*0f60*/  LEA.HI.X R8, R10, R8, R15, 0x1, P3 ;  /* 0x000000080a087211 */ /* 0x000fe400018f0c0f */
[----:B------:R-:W-:Y:S01]  /*0f70*/  LEA.HI.X R9, R12, R9, R17, 0x1, P4 ;  /* 0x000000090c097211 */ /* 0x000fe200020f0c11 */
[----:B------:R-:W-:Y:S06]  /*0f80*/  @!P0 BRA `(.L_x_604) ;  /* 0xfffffff400208947 */ /* 0x000fec000383ffff */
[----:B------:R-:W-:Y:S05]  /*0f90*/  BSYNC.RECONVERGENT B0 ;  /* 0x0000000000007941 */ /* 0x000fea0003800200 */
.L_x_600:
[----:B------:R-:W-:Y:S05]  /*0fa0*/  EXIT ;  /* 0x000000000000794d */ /* 0x000fea0003800000 */
.L_x_599:
[----:B------:R-:W-:Y:S01]  /*0fb0*/  IADD3 R5, P0, PT, R4, R0, RZ ;  /* 0x0000000004057210 */ /* 0x000fe20007f1e0ff */
[----:B------:R-:W-:Y:S03]  /*0fc0*/  BSSY.RECONVERGENT B0, `(.L_x_605) ;  /* 0x0000025000007945 */ /* 0x000fe60003800200 */
[C---:B------:R-:W-:Y:S01]  /*0fd0*/  ISETP.GT.U32.AND P1, PT, R5.reuse, UR6, PT ;  /* 0x0000000605007c0c */ /* 0x040fe2000bf24070 */
[----:B------:R-:W-:Y:S01]  /*0fe0*/  IMAD.X R7, RZ, RZ, R22, P0 ;  /* 0x000000ffff077224 */ /* 0x000fe200000e0616 */
[----:B------:R-:W-:-:S04]  /*0ff0*/  ISETP.GE.U32.AND P0, PT, R5, UR6, PT ;  /* 0x0000000605007c0c */ /* 0x000fc8000bf06070 */
[C---:B------:R-:W-:Y:S02]  /*1000*/  ISETP.GT.U32.AND.EX P1, PT, R7.reuse, UR7, PT, P1 ;  /* 0x0000000707007c0c */ /* 0x040fe4000bf24110 */
[----:B------:R-:W-:Y:S02]  /*1010*/  ISETP.GE.U32.AND.EX P0, PT, R7, UR7, PT, P0 ;  /* 0x0000000707007c0c */ /* 0x000fe4000bf06100 */
[----:B------:R-:W-:Y:S02]  /*1020*/  SEL R2, R5, UR6, P1 ;  /* 0x0000000605027c07 */ /* 0x000fe40008800000 */
[----:B------:R-:W-:Y:S02]  /*1030*/  SEL R3, RZ, 0x1, P0 ;  /* 0x00000001ff037807 */ /* 0x000fe40000000000 */
[----:B------:R-:W-:Y:S02]  /*1040*/  SEL R6, R7, UR7, P1 ;  /* 0x0000000707067c07 */ /* 0x000fe40008800000 */
[----:B------:R-:W-:-:S04]  /*1050*/  IADD3 R5, P0, P1, R2, -R5, -R3 ;  /* 0x8000000502057210 */ /* 0x000fc8000791e803 */
[----:B------:R-:W-:-:S04]  /*1060*/  IADD3.X R6, PT, PT, R6, -0x1, ~R7, P0, P1 ;  /* 0xffffffff06067810 */ /* 0x000fc800007e2c07 */
[----:B------:R-:W-:-:S13]  /*1070*/  ISETP.NE.U32.AND P0, PT, R6, RZ, PT ;  /* 0x000000ff0600720c */ /* 0x000fda0003f05070 */
[----:B------:R-:W-:Y:S05]  /*1080*/  @P0 BRA `(.L_x_606) ;  /* 0x0000000000500947 */ /* 0x000fea0003800000 */
[----:B------:R-:W0:Y:S01]  /*1090*/  I2F.U32.RP R2, R4 ;  /* 0x0000000400027306 */ /* 0x000e220000209000 */
[----:B------:R-:W-:Y:S01]  /*10a0*/  IMAD.MOV R9, RZ, RZ, -R4 ;  /* 0x000000ffff097224 */ /* 0x000fe200078e0a04 */
[----:B------:R-:W-:-:S06]  /*10b0*/  ISETP.NE.U32.AND P2, PT, R4, RZ, PT ;  /* 0x000000ff0400720c */ /* 0x000fcc0003f45070 */
[----:B0-----:R-:W0:Y:S02]  /*10c0*/  MUFU.RCP R2, R2 ;  /* 0x0000000200027308 */ /* 0x001e240000001000 */
[----:B0-----:R-:W-:-:S06]  /*10d0*/  IADD3 R6, PT, PT, R2, 0xffffffe, RZ ;  /* 0x0ffffffe02067810 */ /* 0x001fcc0007ffe0ff */
[----:B------:R0:W1:Y:S02]  /*10e0*/  F2I.FTZ.U32.TRUNC.NTZ R7, R6 ;  /* 0x0000000600077305 */ /* 0x000064000021f000 */
[----:B0-----:R-:W-:Y:S02]  /*10f0*/  HFMA2 R6, -RZ, RZ, 0, 0 ;  /* 0x00000000ff067431 */ /* 0x001fe400000001ff */
[----:B-1----:R-:W-:-:S04]  /*1100*/  IMAD R9, R9, R7, RZ ;  /* 0x0000000709097224 */ /* 0x002fc800078e02ff */
[----:B------:R-:W-:-:S06]  /*1110*/  IMAD.HI.U32 R8, R7, R9, R6 ;  /* 0x0000000907087227 */ /* 0x000fcc00078e0006 */
[----:B------:R-:W-:-:S04]  /*1120*/  IMAD.HI.U32 R6, R8, R5, RZ ;  /* 0x0000000508067227 */ /* 0x000fc800078e00ff */
[----:B------:R-:W-:-:S04]  /*1130*/  IMAD.MOV R7, RZ, RZ, -R6 ;  /* 0x000000ffff077224 */ /* 0x000fc800078e0a06 */
[----:B------:R-:W-:Y:S02]  /*1140*/  IMAD R5, R4, R7, R5 ;  /* 0x0000000704057224 */ /* 0x000fe400078e0205 */
[----:B------:R-:W-:-:S03]  /*1150*/  IMAD.MOV.U32 R7, RZ, RZ, RZ ;  /* 0x000000ffff077224 */ /* 0x000fc600078e00ff */
[----:B------:R-:W-:-:S13]  /*1160*/  ISETP.GE.U32.AND P0, PT, R5, R4, PT ;  /* 0x000000040500720c */ /* 0x000fda0003f06070 */
[----:B------:R-:W-:Y:S01]  /*1170*/  @P0 IADD3 R5, PT, PT, -R4, R5, RZ ;  /* 0x0000000504050210 */ /* 0x000fe20007ffe1ff */
[----:B------:R-:W-:-:S03]  /*1180*/  @P0 VIADD R6, R6, 0x1 ;  /* 0x0000000106060836 */ /* 0x000fc60000000000 */
[----:B------:R-:W-:-:S13]  /*1190*/  ISETP.GE.U32.AND P1, PT, R5, R4, PT ;  /* 0x000000040500720c */ /* 0x000fda0003f26070 */
[----:B------:R-:W-:Y:S02]  /*11a0*/  @P1 IADD3 R6, PT, PT, R6, 0x1, RZ ;  /* 0x0000000106061810 */ /* 0x000fe40007ffe0ff */
[----:B------:R-:W-:Y:S01]  /*11b0*/  @!P2 LOP3.LUT R6, RZ, R4, RZ, 0x33, !PT ;  /* 0x00000004ff06a212 */ /* 0x000fe200078e33ff */
[----:B------:R-:W-:Y:S06]  /*11c0*/  BRA `(.L_x_607) ;  /* 0x0000000000107947 */ /* 0x000fec0003800000 */
.L_x_606:
[----:B------:R-:W-:-:S07]  /*11d0*/  MOV R2, 0x11f0 ;  /* 0x000011f000027802 */ /* 0x000fce0000000f00 */
[----:B------:R-:W-:Y:S05]  /*11e0*/  CALL.REL.NOINC `($__internal_22_$__cuda_sm20_div_u64) ;  /* 0x00000044003c7944 */ /* 0x000fea0003c00000 */
[----:B------:R-:W-:Y:S01]  /*11f0*/  MOV R6, R5 ;  /* 0x0000000500067202 */ /* 0x000fe20000000f00 */
[----:B------:R-:W-:-:S07]  /*1200*/  IMAD.MOV.U32 R7, RZ, RZ, R8 ;  /* 0x000000ffff077224 */ /* 0x000fce00078e0008 */
.L_x_607:
[----:B------:R-:W-:Y:S05]  /*1210*/  BSYNC.RECONVERGENT B0 ;  /* 0x0000000000007941 */ /* 0x000fea0003800200 */
.L_x_605:
[----:B------:R-:W-:Y:S01]  /*1220*/  IADD3 R3, P1, PT, R6, R3, RZ ;  /* 0x0000000306037210 */ /* 0x000fe20007f3e0ff */
[----:B------:R-:W-:Y:S03]  /*1230*/  BSSY.RECONVERGENT B0, `(.L_x_608) ;  /* 0x00000b7000007945 */ /* 0x000fe60003800200 */
[----:B------:R-:W-:-:S04]  /*1240*/  LOP3.LUT R2, R3, 0x1, RZ, 0xc0, !PT ;  /* 0x0000000103027812 */ /* 0x000fc800078ec0ff */
[----:B------:R-:W-:Y:S02]  /*1250*/  ISETP.NE.U32.AND P0, PT, R2, 0x1, PT ;  /* 0x000000010200780c */ /* 0x000fe40003f05070 */
[----:B------:R-:W-:Y:S02]  /*1260*/  IADD3.X R2, PT, PT, RZ, R7, RZ, P1, !PT ;  /* 0x00000007ff027210 */ /* 0x000fe40000ffe4ff */
[----:B------:R-:W-:-:S13]  /*1270*/  ISETP.NE.U32.AND.EX P0, PT, RZ, RZ, PT, P0 ;  /* 0x000000ffff00720c */ /* 0x000fda0003f05100 */
[----:B------:R-:W-:Y:S05]  /*1280*/  @!P0 BRA `(.L_x_609) ;  /* 0x0000000800c48947 */ /* 0x000fea0003800000 */
[----:B------:R-:W0:Y:S02]  /*1290*/  LDCU UR4, c[0x0][0xee4] ;  /* 0x0001dc80ff0477ac */ /* 0x000e240008000800 */
[----:B0-----:R-:W-:-:S05]  /*12a0*/  IMAD.U32 R26, RZ, RZ, UR4 ;  /* 0x00000004ff1a7e24 */ /* 0x001fca000f8e00ff */
[----:B------:R-:W-:-:S13]  /*12b0*/  ISETP.NE.U32.AND P0, PT, R26, RZ, PT ;  /* 0x000000ff1a00720c */ /* 0x000fda0003f05070 */
[----:B------:R-:W-:Y:S05]  /*12c0*/  @P0 BRA `(.L_x_610) ;  /* 0x0000000000640947 */ /* 0x000fea0003800000 */
[----:B------:R-:W0:Y:S01]  /*12d0*/  LDCU UR4, c[0x0][0xee0] ;  /* 0x0001dc00ff0477ac */ /* 0x000e220008000800 */
[----:B------:R-:W-:Y:S01]  /*12e0*/  HFMA2 R11, -RZ, RZ, 0, 0 ;  /* 0x00000000ff0b7431 */ /* 0x000fe200000001ff */
[----:B0-----:R-:W-:-:S04]  /*12f0*/  MOV R5, UR4 ;  /* 0x0000000400057c02 */ /* 0x001fc80008000f00 */
[----:B------:R-:W0:Y:S01]  /*1300*/  I2F.U32.RP R8, R5 ;  /* 0x0000000500087306 */ /* 0x000e220000209000 */
[----:B------:R-:W-:-:S07]  /*1310*/  ISETP.NE.U32.AND P2, PT, R5, RZ, PT ;  /* 0x000000ff0500720c */ /* 0x000fce0003f45070 */
[----:B0-----:R-:W0:Y:S02]  /*1320*/  MUFU.RCP R8, R8 ;  /* 0x0000000800087308 */ /* 0x001e240000001000 */
[----:B0-----:R-:W-:Y:S02]  /*1330*/  VIADD R7, R8, 0xffffffe ;  /* 0x0ffffffe08077836 */ /* 0x001fe40000000000 */
[----:B------:R-:W-:-:S04]  /*1340*/  IMAD.MOV.U32 R8, RZ, RZ, RZ ;  /* 0x000000ffff087224 */ /* 0x000fc800078e00ff */
[----:B------:R-:W0:Y:S02]  /*1350*/  F2I.FTZ.U32.TRUNC.NTZ R7, R7 ;  /* 0x0000000700077305 */ /* 0x000e24000021f000 */
[----:B0-----:R-:W-:-:S05]  /*1360*/  IMAD R6, R7, R5, RZ ;  /* 0x0000000507067224 */ /* 0x001fca00078e02ff */
[----:B------:R-:W-:Y:S01]  /*1370*/  IADD3 R9, PT, PT, -R6, RZ, RZ ;  /* 0x000000ff06097210 */ /* 0x000fe20007ffe1ff */
        /* <DEDUP_REMOVED lines=14> */
.L_x_610:
[----:B------:R-:W-:Y:S02]  /*1460*/  MOV R11, R22 ;  /* 0x00000016000b7202 */ /* 0x000fe40000000f00 */
[----:B------:R-:W-:-:S07]  /*1470*/  MOV R10, 0x1490 ;  /* 0x00001490000a7802 */ /* 0x000fce0000000f00 */
[----:B------:R-:W-:Y:S05]  /*1480*/  CALL.REL.NOINC `($__internal_21_$__cuda_sm20_div_s64) ;  /* 0x0000003c00447944 */ /* 0x000fea0003c00000 */
[----:B------:R-:W0:Y:S01]  /*1490*/  LDCU.64 UR4, c[0x0][0xee0] ;  /* 0x0001dc00ff0477ac */ /* 0x000e220008000a00 */
[-C--:B------:R-:W-:Y:S02]  /*14a0*/  IADD3 R9, P0, PT, RZ, -R13.reuse, RZ ;  /* 0x8000000dff097210 */ /* 0x080fe40007f1e0ff */
[----:B------:R-:W-:Y:S02]  /*14b0*/  MOV R7, R22 ;  /* 0x0000001600077202 */ /* 0x000fe40000000f00 */
[----:B------:R-:W-:Y:S01]  /*14c0*/  MOV R10, R13 ;  /* 0x0000000d000a7202 */ /* 0x000fe20000000f00 */
[----:B------:R-:W-:Y:S01]  /*14d0*/  IMAD.X R6, RZ, RZ, ~R11, P0 ;  /* 0x000000ffff067224 */ /* 0x000fe200000e0e0b */
[----:B0-----:R-:W-:Y:S02]  /*14e0*/  MOV R5, UR4 ;  /* 0x0000000400057c02 */ /* 0x001fe40008000f00 */
[----:B------:R-:W-:-:S03]  /*14f0*/  MOV R26, UR5 ;  /* 0x00000005001a7c02 */ /* 0x000fc60008000f00 */
[-C--:B------:R-:W-:Y:S02]  /*1500*/  IMAD R8, R6, R5.reuse, RZ ;  /* 0x0000000506087224 */ /* 0x080fe400078e02ff */
[----:B------:R-:W-:Y:S02]  /*1510*/  IMAD.MOV.U32 R6, RZ, RZ, R0 ;  /* 0x000000ffff067224 */ /* 0x000fe400078e0000 */
[C---:B------:R-:W-:Y:S02]  /*1520*/  IMAD R15, R9.reuse, R26, R8 ;  /* 0x0000001a090f7224 */ /* 0x040fe400078e0208 */
[----:B------:R-:W-:-:S04]  /*1530*/  IMAD.WIDE.U32 R6, R9, R5, R6 ;  /* 0x0000000509067225 */ /* 0x000fc800078e0006 */
[----:B------:R-:W-:Y:S01]  /*1540*/  IMAD.IADD R8, R15, 0x1, R7 ;  /* 0x000000010f087824 */ /* 0x000fe200078e0207 */
[----:B------:R-:W-:-:S07]  /*1550*/  MOV R9, R6 ;  /* 0x0000000600097202 */ /* 0x000fce0000000f00 */
.L_x_611:
[----:B------:R-:W0:Y:S01]  /*1560*/  LDCU.64 UR14, c[0x0][0x930] ;  /* 0x00012600ff0e77ac */ /* 0x000e220008000a00 */
[-C--:B------:R-:W-:Y:S02]  /*1570*/  IMAD R11, R11, R5.reuse, RZ ;  /* 0x000000050b0b7224 */ /* 0x080fe400078e02ff */
[C---:B------:R-:W-:Y:S01]  /*1580*/  IMAD.WIDE.U32 R6, R10.reuse, R5, RZ ;  /* 0x000000050a067225 */ /* 0x040fe200078e00ff */
[----:B------:R-:W1:Y:S03]  /*1590*/  LDCU.64 UR4, c[0x0][0x450] ;  /* 0x00008a00ff0477ac */ /* 0x000e660008000a00 */
[----:B------:R-:W-:Y:S01]  /*15a0*/  IMAD R11, R10, R26, R11 ;  /* 0x0000001a0a0b7224 */ /* 0x000fe200078e020b */
[C---:B------:R-:W-:Y:S01]  /*15b0*/  LEA R20, P0, R6.reuse, R9, 0x2 ;  /* 0x0000000906147211 */ /* 0x040fe200078010ff */
[----:B------:R-:W2:Y:S03]  /*15c0*/  LDCU.64 UR6, c[0x0][0x380] ;  /* 0x00007000ff0677ac */ /* 0x000ea60008000a00 */
[----:B------:R-:W-:Y:S01]  /*15d0*/  IADD3 R9, PT, PT, R7, R11, RZ ;  /* 0x0000000b07097210 */ /* 0x000fe20007ffe0ff */
[----:B------:R-:W3:Y:S03]  /*15e0*/  LDCU.64 UR16, c[0x0][0x860] ;  /* 0x00010c00ff1077ac */ /* 0x000ee60008000a00 */
[----:B------:R-:W-:Y:S01]  /*15f0*/  LEA.HI.X R9, R6, R8, R9, 0x2, P0 ;  /* 0x0000000806097211 */ /* 0x000fe200000f1409 */
[----:B------:R-:W4:Y:S01]  /*1600*/  LDCU.64 UR12, c[0x0][0x790] ;  /* 0x0000f200ff0c77ac */ /* 0x000f220008000a00 */
[----:B0-----:R-:W-:Y:S01]  /*1610*/  IMAD R7, R22, UR14, RZ ;  /* 0x0000000e16077c24 */ /* 0x001fe2000f8e02ff */
[----:B------:R-:W-:Y:S01]  /*1620*/  IADD3 R8, P0, PT, R20, R5, RZ ;  /* 0x0000000514087210 */ /* 0x000fe20007f1e0ff */
[----:B------:R-:W-:-:S03]  /*1630*/  IMAD.WIDE.U32 R12, R0, UR14, RZ ;  /* 0x0000000e000c7c25 */ /* 0x000fc6000f8e00ff */
[----:B------:R-:W-:Y:S01]  /*1640*/  IADD3 R24, P1, PT, R8, R5, RZ ;  /* 0x0000000508187210 */ /* 0x000fe20007f3e0ff */
[----:B------:R-:W-:Y:S01]  /*1650*/  IMAD R17, R0, UR15, R7 ;  /* 0x0000000f00117c24 */ /* 0x000fe2000f8e0207 */
[----:B------:R-:W0:Y:S01]  /*1660*/  LDCU.64 UR14, c[0x0][0x6c0] ;  /* 0x0000d800ff0e77ac */ /* 0x000e220008000a00 */
[C---:B-1----:R-:W-:Y:S02]  /*1670*/  IMAD R11, R9.reuse, UR4, RZ ;  /* 0x00000004090b7c24 */ /* 0x042fe4000f8e02ff */
[----:B------:R-:W-:Y:S01]  /*1680*/  IMAD.X R7, R9, 0x1, R26, P0 ;  /* 0x0000000109077824 */ /* 0x000fe200000e061a */
[----:B------:R-:W-:Y:S01]  /*1690*/  IADD3 R17, PT, PT, R13, R17, RZ ;  /* 0x000000110d117210 */ /* 0x000fe20007ffe0ff */
[----:B------:R-:W-:Y:S01]  /*16a0*/  IMAD.WIDE.U32 R14, R20, UR4, RZ ;  /* 0x00000004140e7c25 */ /* 0x000fe2000f8e00ff */
[----:B---3--:R-:W-:Y:S02]  /*16b0*/  LEA R16, P2, R12, UR16, 0x1 ;  /* 0x000000100c107c11 */ /* 0x008fe4000f8408ff */
[-C--:B------:R-:W-:Y:S01]  /*16c0*/  IADD3.X R21, PT, PT, R7, R26.reuse, RZ, P1, !PT ;  /* 0x0000001a07157210 */ /* 0x080fe20000ffe4ff */
[----:B------:R-:W-:Y:S01]  /*16d0*/  IMAD R11, R20, UR5, R11 ;  /* 0x00000005140b7c24 */ /* 0x000fe2000f8e020b */
[----:B--2---:R-:W-:Y:S01]  /*16e0*/  LEA R10, P0, R14, UR6, 0x1 ;  /* 0x000000060e0a7c11 */ /* 0x004fe2000f8008ff */
[----:B----4-:R-:W-:Y:S01]  /*16f0*/  IMAD R23, R22, UR12, RZ ;  /* 0x0000000c16177c24 */ /* 0x010fe2000f8e02ff */
[----:B------:R-:W-:Y:S01]  /*1700*/  IADD3 R6, P1, PT, R24, R5, RZ ;  /* 0x0000000518067210 */ /* 0x000fe20007f3e0ff */
[----:B------:R-:W-:Y:S01]  /*1710*/  IMAD.IADD R11, R15, 0x1, R11 ;  /* 0x000000010f0b7824 */ /* 0x000fe200078e020b */
[----:B------:R-:W-:Y:S01]  /*1720*/  LEA.HI.X R17, R12, UR17, R17, 0x1, P2 ;  /* 0x000000110c117c11 */ /* 0x000fe200090f0c11 */
[C---:B------:R-:W-:Y:S01]  /*1730*/  IMAD R13, R21.reuse, UR4, RZ ;  /* 0x00000004150d7c24 */ /* 0x040fe2000f8e02ff */
[----:B------:R-:W-:Y:S01]  /*1740*/  IADD3.X R5, PT, PT, R21, R26, RZ, P1, !PT ;  /* 0x0000001a15057210 */ /* 0x000fe20000ffe4ff */
[----:B------:R-:W-:Y:S01]  /*1750*/  IMAD.WIDE.U32 R18, R0, UR12, RZ ;  /* 0x0000000c00127c25 */ /* 0x000fe2000f8e00ff */
[----:B------:R-:W-:-:S03]  /*1760*/  LEA.HI.X R11, R14, UR7, R11, 0x1, P0 ;  /* 0x000000070e0b7c11 */ /* 0x000fc600080f0c0b */
[----:B------:R-:W-:-:S04]  /*1770*/  IMAD.WIDE.U32 R14, R24, UR4, RZ ;  /* 0x00000004180e7c25 */ /* 0x000fc8000f8e00ff */
[----:B------:R-:W-:Y:S01]  /*1780*/  IMAD R13, R24, UR5, R13 ;  /* 0x00000005180d7c24 */ /* 0x000fe2000f8e020d */
[----:B------:R-:W-:Y:S01]  /*1790*/  LEA R12, P0, R14, UR6, 0x1 ;  /* 0x000000060e0c7c11 */ /* 0x000fe2000f8008ff */
[----:B------:R-:W-:Y:S01]  /*17a0*/  IMAD R25, R0, UR13, R23 ;  /* 0x0000000d00197c24 */ /* 0x000fe2000f8e0217 */
[----:B------:R-:W1:Y:S01]  /*17b0*/  LDCU.64 UR12, c[0x0][0xe10] ;  /* 0x0001c200ff0c77ac */ /* 0x000e620008000a00 */
[----:B------:R2:W3:Y:S01]  /*17c0*/  LDG.E.U16 R23, desc[UR8][R16.64] ;  /* 0x0000000810177981 */ /* 0x0004e2000c1e1500 */
[----:B------:R-:W-:Y:S01]  /*17d0*/  IADD3 R13, PT, PT, R15, R13, RZ ;  /* 0x0000000d0f0d7210 */ /* 0x000fe20007ffe0ff */
[----:B------:R-:W-:Y:S02]  /*17e0*/  IMAD R15, R5, UR4, RZ ;  /* 0x00000004050f7c24 */ /* 0x000fe4000f8e02ff */
[----:B------:R-:W-:Y:S01]  /*17f0*/  IMAD.IADD R25, R19, 0x1, R25 ;  /* 0x0000000113197824 */ /* 0x000fe200078e0219 */
[----:B------:R-:W-:Y:S01]  /*1800*/  LEA.HI.X R13, R14, UR7, R13, 0x1, P0 ;  /* 0x000000070e0d7c11 */ /* 0x000fe200080f0c0d */
[----:B------:R-:W-:Y:S01]  /*1810*/  IMAD R19, R6, UR5, R15 ;  /* 0x0000000506137c24 */ /* 0x000fe2000f8e020f */
[----:B0-----:R-:W-:Y:S01]  /*1820*/  LEA R14, P0, R18, UR14, 0x1 ;  /* 0x0000000e120e7c11 */ /* 0x001fe2000f8008ff */
[----:B--2---:R-:W-:-:S03]  /*1830*/  IMAD.WIDE.U32 R16, R6, UR4, RZ ;  /* 0x0000000406107c25 */ /* 0x004fc6000f8e00ff */
[----:B------:R-:W-:Y:S01]  /*1840*/  LEA.HI.X R15, R18, UR15, R25, 0x1, P0 ;  /* 0x0000000f120f7c11 */ /* 0x000fe200080f0c19 */
[----:B------:R-:W0:Y:S01]  /*1850*/  LDCU.64 UR14, c[0x0][0xd40] ;  /* 0x0001a800ff0e77ac */ /* 0x000e220008000a00 */
[----:B------:R2:W4:Y:S01]  /*1860*/  LDG.E.U16 R25, desc[UR8][R10.64] ;  /* 0x000000080a197981 */ /* 0x000522000c1e1500 */
[----:B------:R-:W-:Y:S02]  /*1870*/  LEA R18, P0, R16, UR6, 0x1 ;  /* 0x0000000610127c11 */ /* 0x000fe4000f8008ff */
[----:B------:R-:W-:Y:S01]  /*1880*/  IADD3 R19, PT, PT, R17, R19, RZ ;  /* 0x0000001311137210 */ /* 0x000fe20007ffe0ff */
[----:B------:R-:W-:-:S03]  /*1890*/  IMAD R17, R7, UR4, RZ ;  /* 0x0000000407117c24 */ /* 0x000fc6000f8e02ff */
[----:B------:R-:W-:Y:S01]  /*18a0*/  LEA.HI.X R19, R16, UR7, R19, 0x1, P0 ;  /* 0x0000000710137c11 */ /* 0x000fe200080f0c13 */
[C---:B------:R-:W-:Y:S02]  /*18b0*/  IMAD R17, R8.reuse, UR5, R17 ;  /* 0x0000000508117c24 */ /* 0x040fe4000f8e0211 */
[----:B--2---:R-:W-:Y:S01]  /*18c0*/  IMAD.WIDE.U32 R10, R8, UR4, RZ ;  /* 0x00000004080a7c25 */ /* 0x004fe2000f8e00ff */
[----:B------:R-:W2:Y:S01]  /*18d0*/  LDCU.64 UR4, c[0x0][0x5f0] ;  /* 0x0000be00ff0477ac */ /* 0x000ea20008000a00 */
[----:B------:R-:W5:Y:S01]  /*18e0*/  LDG.E.U16 R18, desc[UR8][R18.64] ;  /* 0x0000000812127981 */ /* 0x000f62000c1e1500 */
[----:B------:R-:W-:Y:S02]  /*18f0*/  LEA R16, P0, R10, UR6, 0x1 ;  /* 0x000000060a107c11 */ /* 0x000fe4000f8008ff */
[----:B------:R-:W-:-:S04]  /*1900*/  IADD3 R17, PT, PT, R11, R17, RZ ;  /* 0x000000110b117210 */ /* 0x000fc80007ffe0ff */
[----:B------:R-:W-:Y:S01]  /*1910*/  LEA.HI.X R17, R10, UR7, R17, 0x1, P0 ;  /* 0x000000070a117c11 */ /* 0x000fe200080f0c11 */
[----:B------:R-:W5:Y:S01]  /*1920*/  LDG.E.U16 R19, desc[UR8][R12.64] ;  /* 0x000000080c137981 */ /* 0x000f62000c1e1500 */
[----:B------:R-:W0:Y:S03]  /*1930*/  LDCU.64 UR6, c[0x0][0x520] ;  /* 0x0000a400ff0677ac */ /* 0x000e260008000a00 */
[----:B------:R-:W5:Y:S04]  /*1940*/  LDG.E.U16 R16, desc[UR8][R16.64] ;  /* 0x0000000810107981 */ /* 0x000f68000c1e1500 */
[----:B------:R0:W5:Y:S01]  /*1950*/  LDG.E.U16 R17, desc[UR8][R14.64] ;  /* 0x000000080e117981 */ /* 0x000162000c1e1500 */
[----:B--2---:R-:W-:-:S02]  /*1960*/  IMAD R9, R9, UR4, RZ ;  /* 0x0000000409097c24 */ /* 0x004fc4000f8e02ff */
[----:B------:R-:W-:-:S04]  /*1970*/  IMAD.WIDE.U32 R10, R20, UR4, RZ ;  /* 0x00000004140a7c25 */ /* 0x000fc8000f8e00ff */
[----:B------:R-:W-:Y:S02]  /*1980*/  IMAD R9, R20, UR5, R9 ;  /* 0x0000000514097c24 */ /* 0x000fe4000f8e0209 */
[----:B-1----:R-:W-:Y:S02]  /*1990*/  IMAD R29, R22, UR12, RZ ;  /* 0x0000000c161d7c24 */ /* 0x002fe4000f8e02ff */
[----:B------:R-:W-:Y:S01]  /*19a0*/  IMAD R27, R7, UR4, RZ ;  /* 0x00000004071b7c24 */ /* 0x000fe2000f8e02ff */
[----:B0-----:R-:W-:Y:S01]  /*19b0*/  IADD3 R15, PT, PT, R11, R9, RZ ;  /* 0x000000090b0f7210 */ /* 0x001fe20007ffe0ff */
[----:B------:R-:W-:Y:S01]  /*19c0*/  IMAD.WIDE.U32 R12, R0, UR12, RZ ;  /* 0x0000000c000c7c25 */ /* 0x000fe2000f8e00ff */
[----:B------:R-:W-:-:S03]  /*19d0*/  LEA R14, P0, R10, UR6, 0x1 ;  /* 0x000000060a0e7c11 */ /* 0x000fc6000f8008ff */
[----:B------:R-:W-:Y:S02]  /*19e0*/  IMAD R7, R0, UR13, R29 ;  /* 0x0000000d00077c24 */ /* 0x000fe4000f8e021d */
[C---:B------:R-:W-:Y:S02]  /*19f0*/  IMAD R11, R8.reuse, UR5, R27 ;  /* 0x00000005080b7c24 */ /* 0x040fe4000f8e021b */
[----:B------:R-:W-:Y:S01]  /*1a00*/  IMAD.WIDE.U32 R8, R8, UR4, RZ ;  /* 0x0000000408087c25 */ /* 0x000fe2000f8e00ff */
[----:B------:R-:W-:Y:S02]  /*1a10*/  IADD3 R13, PT, PT, R13, R7, RZ ;  /* 0x000000070d0d7210 */ /* 0x000fe40007ffe0ff */
[----:B------:R-:W-:Y:S01]  /*1a20*/  LEA.HI.X R15, R10, UR7, R15, 0x1, P0 ;  /* 0x000000070a0f7c11 */ /* 0x000fe200080f0c0f */
[----:B------:R-:W-:Y:S01]  /*1a30*/  IMAD.IADD R7, R9, 0x1, R11 ;  /* 0x0000000109077824 */ /* 0x000fe200078e020b */
[----:B------:R-:W-:Y:S02]  /*1a40*/  LEA R26, P0, R8, UR6, 0x1 ;  /* 0x00000006081a7c11 */ /* 0x000fe4000f8008ff */
[----:B------:R-:W-:-:S02]  /*1a50*/  LEA R10, P1, R12, UR14, 0x1 ;  /* 0x0000000e0c0a7c11 */ /* 0x000fc4000f8208ff */
[----:B------:R-:W-:Y:S02]  /*1a60*/  LEA.HI.X R27, R8, UR7, R7, 0x1, P0 ;  /* 0x00000007081b7c11 */ /* 0x000fe400080f0c07 */
[----:B------:R-:W-:Y:S01]  /*1a70*/  LEA.HI.X R11, R12, UR15, R13, 0x1, P1 ;  /* 0x0000000f0c0b7c11 */ /* 0x000fe200088f0c0d */
[----:B------:R-:W-:Y:S02]  /*1a80*/  IMAD R21, R21, UR4, RZ ;  /* 0x0000000415157c24 */ /* 0x000fe4000f8e02ff */
[----:B---3--:R-:W-:-:S04]  /*1a90*/  IMAD.U32 R23, R23, 0x10000, RZ ;  /* 0x0001000017177824 */ /* 0x008fc800078e00ff */
[----:B------:R-:W0:Y:S01]  /*1aa0*/  MUFU.TANH R20, R23 ;  /* 0x0000001700147308 */ /* 0x000e220000002400 */
[----:B----4-:R-:W-:Y:S01]  /*1ab0*/  SHF.L.U32 R8, R25, 0x10, RZ ;  /* 0x0000001019087819 */ /* 0x010fe200000006ff */
[-C--:B0-----:R-:W-:Y:S01]  /*1ac0*/  FFMA.FTZ R28, -R20, R20.reuse, 1 ;  /* 0x3f800000141c7423 */ /* 0x081fe20000010114 */
[----:B-----5:R-:W-:Y:S01]  /*1ad0*/  SHF.L.U32 R18, R18, 0x10, RZ ;  /* 0x0000001012127819 */ /* 0x020fe200000006ff */
[----:B------:R-:W-:-:S04]  /*1ae0*/  FMUL.FTZ R12, RZ, R20 ;  /* 0x00000014ff0c7220 */ /* 0x000fc80000410000 */
[----:B------:R-:W-:Y:S01]  /*1af0*/  FMUL.FTZ R7, RZ, R18 ;  /* 0x00000012ff077220 */ /* 0x000fe20000410000 */
[----:B------:R-:W-:-:S03]  /*1b00*/  FADD.FTZ R13, -R18, 1 ;  /* 0x3f800000120d7421 */ /* 0x000fc60000010100 */
[----:B------:R-:W-:Y:S01]  /*1b10*/  FFMA.FTZ R9, R7, R28, RZ ;  /* 0x0000001c07097223 */ /* 0x000fe200000100ff */
[----:B------:R-:W-:Y:S02]  /*1b20*/  IMAD.U32 R20, R19, 0x10000, RZ ;  /* 0x0001000013147824 */ /* 0x000fe400078e00ff */
[----:B------:R-:W-:Y:S01]  /*1b30*/  FMUL.FTZ R7, R12, R13 ;  /* 0x0000000d0c077220 */ /* 0x000fe20000410000 */
[----:B------:R-:W-:Y:S01]  /*1b40*/  FADD.FTZ R13, -R8, 1 ;  /* 0x3f800000080d7421 */ /* 0x000fe20000010100 */
[----:B------:R-:W-:Y:S01]  /*1b50*/  SHF.L.U32 R16, R16, 0x10, RZ ;  /* 0x0000001010107819 */ /* 0x000fe200000006ff */
[----:B------:R-:W-:Y:S01]  /*1b60*/  FMUL.FTZ R12, R9, R20 ;  /* 0x00000014090c7220 */ /* 0x000fe20000410000 */
[----:B------:R-:W-:-:S03]  /*1b70*/  SHF.L.U32 R28, R17, 0x10, RZ ;  /* 0x00000010111c7819 */ /* 0x000fc600000006ff */
[----:B------:R-:W-:Y:S01]  /*1b80*/  FMUL.FTZ R17, R12, R13 ;  /* 0x0000000d0c117220 */ /* 0x000fe20000410000 */
[----:B------:R-:W-:Y:S01]  /*1b90*/  FADD.FTZ R13, -R16, 1 ;  /* 0x3f800000100d7421 */ /* 0x000fe20000010100 */
[----:B------:R-:W-:-:S04]  /*1ba0*/  FMUL.FTZ R28, R9, R28 ;  /* 0x0000001c091c7220 */ /* 0x000fc80000410000 */
[----:B------:R-:W-:Y:S01]  /*1bb0*/  FMUL.FTZ R19, R28, R13 ;  /* 0x0000000d1c137220 */ /* 0x000fe20000410000 */
[----:B------:R-:W-:Y:S02]  /*1bc0*/  IMAD R13, R24, UR5, R21 ;  /* 0x00000005180d7c24 */ /* 0x000fe4000f8e0215 */
[----:B------:R-:W-:Y:S02]  /*1bd0*/  IMAD R21, R5, UR4, RZ ;  /* 0x0000000405157c24 */ /* 0x000fe4000f8e02ff */
[----:B------:R-:W-:Y:S01]  /*1be0*/  FMUL.FTZ R12, R16, R19 ;  /* 0x00000013100c7220 */ /* 0x000fe20000410000 */
[----:B------:R-:W-:Y:S01]  /*1bf0*/  FMUL.FTZ R17, R8, R17 ;  /* 0x0000001108117220 */ /* 0x000fe20000410000 */
[----:B------:R-:W-:Y:S01]  /*1c00*/  FMUL.FTZ R5, R18, R7 ;  /* 0x0000000712057220 */ /* 0x000fe20000410000 */
[----:B------:R-:W-:Y:S02]  /*1c10*/  IMAD R19, R6, UR5, R21 ;  /* 0x0000000506137c24 */ /* 0x000fe4000f8e0215 */
[----:B------:R-:W-:Y:S01]  /*1c20*/  FFMA.FTZ R21, -R20, R20, 1 ;  /* 0x3f80000014157423 */ /* 0x000fe20000010114 */
[----:B------:R-:W-:Y:S01]  /*1c30*/  FMUL.FTZ R8, R9, R8 ;  /* 0x0000000809087220 */ /* 0x000fe20000410000 */
[----:B------:R-:W-:-:S04]  /*1c40*/  IMAD.WIDE.U32 R6, R6, UR4, RZ ;  /* 0x0000000406067c25 */ /* 0x000fc8000f8e00ff */
[----:B------:R-:W-:Y:S01]  /*1c50*/  FMUL.FTZ R8, R8, R21 ;  /* 0x0000001508087220 */ /* 0x000fe20000410000 */
[----:B------:R-:W-:Y:S01]  /*1c60*/  IMAD.WIDE.U32 R24, R24, UR4, RZ ;  /* 0x0000000418187c25 */ /* 0x000fe2000f8e00ff */
[----:B------:R-:W-:Y:S02]  /*1c70*/  IADD3 R19, PT, PT, R7, R19, RZ ;  /* 0x0000001307137210 */ /* 0x000fe40007ffe0ff */
[----:B------:R-:W-:Y:S01]  /*1c80*/  LEA R18, P1, R6, UR6, 0x1 ;  /* 0x0000000606127c11 */ /* 0x000fe2000f8208ff */
[----:B------:R-:W-:Y:S01]  /*1c90*/  IMAD.IADD R13, R25, 0x1, R13 ;  /* 0x00000001190d7824 */ /* 0x000fe200078e020d */
[----:B------:R-:W-:Y:S01]  /*1ca0*/  F2FP.BF16.F32.PACK_AB R17, R12, R17 ;  /* 0x000000110c11723e */ /* 0x000fe200000010ff */
[----:B------:R-:W-:Y:S01]  /*1cb0*/  FMUL.FTZ R9, R9, R16 ;  /* 0x0000001009097220 */ /* 0x000fe20000410000 */
[----:B------:R-:W-:Y:S02]  /*1cc0*/  LEA R12, P0, R24, UR6, 0x1 ;  /* 0x00000006180c7c11 */ /* 0x000fe4000f8008ff */
[----:B------:R-:W-:-:S02]  /*1cd0*/  F2FP.BF16.F32.PACK_AB R5, R5, R8 ;  /* 0x000000080505723e */ /* 0x000fc400000010ff */
[----:B------:R-:W-:Y:S02]  /*1ce0*/  LEA.HI.X R19, R6, UR7, R19, 0x1, P1 ;  /* 0x0000000706137c11 */ /* 0x000fe400088f0c13 */
[----:B------:R-:W-:Y:S02]  /*1cf0*/  PRMT R6, R17, 0x7632, R6 ;  /* 0x0000763211067816 */ /* 0x000fe40000000006 */
[----:B------:R-:W-:Y:S02]  /*1d00*/  LEA.HI.X R13, R24, UR7, R13, 0x1, P0 ;  /* 0x00000007180d7c11 */ /* 0x000fe400080f0c0d */
[----:B------:R-:W-:Y:S01]  /*1d10*/  PRMT R7, R5, 0x7632, R7 ;  /* 0x0000763205077816 */ /* 0x000fe20000000007 */
[----:B------:R0:W-:Y:S01]  /*1d20*/  STG.E.U16 desc[UR8][R14.64], R17 ;  /* 0x000000110e007986 */ /* 0x0001e2000c101508 */
[----:B------:R-:W-:-:S03]  /*1d30*/  F2FP.BF16.F32.PACK_AB R9, RZ, R9 ;  /* 0x00000009ff09723e */ /* 0x000fc600000010ff */
[----:B------:R0:W-:Y:S04]  /*1d40*/  STG.E.U16 desc[UR8][R26.64], R6 ;  /* 0x000000061a007986 */ /* 0x0001e8000c101508 */
[----:B------:R0:W-:Y:S04]  /*1d50*/  STG.E.U16 desc[UR8][R12.64], R5 ;  /* 0x000000050c007986 */ /* 0x0001e8000c101508 */
[----:B------:R0:W-:Y:S04]  /*1d60*/  STG.E.U16 desc[UR8][R18.64], R7 ;  /* 0x0000000712007986 */ /* 0x0001e8000c101508 */
[----:B------:R0:W-:Y:S01]  /*1d70*/  STG.E.U16 desc[UR8][R10.64], R9 ;  /* 0x000000090a007986 */ /* 0x0001e2000c101508 */
[----:B------:R-:W-:-:S04]  /*1d80*/  IADD3 R0, P0, PT, R4, R0, RZ ;  /* 0x0000000004007210 */ /* 0x000fc80007f1e0ff */
[----:B------:R-:W-:-:S09]  /*1d90*/  IADD3.X R22, PT, PT, RZ, R22, RZ, P0, !PT ;  /* 0x00000016ff167210 */ /* 0x000fd200007fe4ff */
.L_x_609:
[----:B------:R-:W-:Y:S05]  /*1da0*/  BSYNC.RECONVERGENT B0 ;  /* 0x0000000000007941 */ /* 0x000fea0003800200 */
.L_x_608:
[----:B------:R-:W-:Y:S01]  /*1db0*/  ISETP.NE.U32.AND P0, PT, R3, RZ, PT ;  /* 0x000000ff0300720c */ /* 0x000fe20003f05070 */
[----:B------:R-:W1:Y:S03]  /*1dc0*/  LDCU UR32, c[0x0][0xee4] ;  /* 0x0001dc80ff2077ac */ /* 0x000e660008000800 */
[----:B------:R-:W-:Y:S01]  /*1dd0*/  ISETP.NE.AND.EX P0, PT, R2, RZ, PT, P0 ;  /* 0x000000ff0200720c */ /* 0x000fe20003f05300 */
[----:B------:R-:W2:Y:S01]  /*1de0*/  LDCU UR33, c[0x0][0xee0] ;  /* 0x0001dc00ff2177ac */ /* 0x000ea20008000800 */
[----:B------:R-:W3:Y:S01]  /*1df0*/  LDCU.64 UR22, c[0x0][0xe10] ;  /* 0x0001c200ff1677ac */ /* 0x000ee20008000a00 */
        /* <DEDUP_REMOVED lines=10> */
[----:B------:R-:W0:Y:S02]  /*1ea0*/  LDCU.64 UR30, c[0x0][0xee8] ;  /* 0x0001dd00ff1e77ac */ /* 0x000e240008000a00 */
[----:B01234-:R-:W-:Y:S05]  /*1eb0*/  @!P0 EXIT ;  /* 0x000000000000894d */ /* 0x01ffea0003800000 */
[----:B------:R-:W-:Y:S01]  /*1ec0*/  BSSY.RECONVERGENT B0, `(.L_x_612) ;  /* 0x0000151000007945 */ /* 0x000fe20003800200 */
.L_x_619:
[----:B------:R-:W-:Y:S01]  /*1ed0*/  IMAD.U32 R5, RZ, RZ, UR32 ;  /* 0x00000020ff057e24 */ /* 0x000fe2000f8e00ff */
[----:B------:R-:W-:Y:S04]  /*1ee0*/  BSSY.RECONVERGENT B1, `(.L_x_613) ;  /* 0x000002b000017945 */ /* 0x000fe80003800200 */
        /* <DEDUP_REMOVED lines=27> */
.L_x_614:
[----:B------:R-:W-:Y:S01]  /*20a0*/  IMAD.MOV.U32 R11, RZ, RZ, R22 ;  /* 0x000000ffff0b7224 */ /* 0x000fe200078e0016 */
[----:B------:R-:W-:-:S07]  /*20b0*/  MOV R10, 0x20d0 ;  /* 0x000020d0000a7802 */ /* 0x000fce0000000f00 */
[----:B------:R-:W-:Y:S05]  /*20c0*/  CALL.REL.NOINC `($__internal_21_$__cuda_sm20_div_s64) ;  /* 0x0000003000347944 */ /* 0x000fea0003c00000 */
[----:B------:R-:W-:Y:S01]  /*20d0*/  IADD3 R7, P0, PT, RZ, -R13, RZ ;  /* 0x8000000dff077210 */ /* 0x000fe20007f1e0ff */
[----:B------:R-:W-:Y:S01]  /*20e0*/  IMAD.U32 R5, RZ, RZ, UR35 ;  /* 0x00000023ff057e24 */ /* 0x000fe2000f8e00ff */
[----:B------:R-:W-:Y:S02]  /*20f0*/  MOV R6, UR34 ;  /* 0x0000002200067c02 */ /* 0x000fe40008000f00 */
[----:B------:R-:W-:Y:S02]  /*2100*/  IADD3.X R3, PT, PT, RZ, ~R11, RZ, P0, !PT ;  /* 0x8000000bff037210 */ /* 0x000fe400007fe4ff */
[----:B------:R-:W-:Y:S02]  /*2110*/  MOV R2, R0 ;  /* 0x0000000000027202 */ /* 0x000fe40000000f00 */
[----:B------:R-:W-:Y:S01]  /*2120*/  MOV R10, R13 ;  /* 0x0000000d000a7202 */ /* 0x000fe20000000f00 */
[----:B------:R-:W-:Y:S01]  /*2130*/  IMAD R8, R3, R6, RZ ;  /* 0x0000000603087224 */ /* 0x000fe200078e02ff */
[----:B------:R-:W-:-:S03]  /*2140*/  MOV R3, R22 ;  /* 0x0000001600037202 */ /* 0x000fc60000000f00 */
[----:B------:R-:W-:-:S04]  /*2150*/  IMAD.WIDE.U32 R2, R7, R6, R2 ;  /* 0x0000000607027225 */ /* 0x000fc800078e0002 */
[----:B------:R-:W-:Y:S02]  /*2160*/  IMAD R7, R7, R5, R8 ;  /* 0x0000000507077224 */ /* 0x000fe400078e0208 */
[----:B------:R-:W-:-:S03]  /*2170*/  IMAD.MOV.U32 R9, RZ, RZ, R2 ;  /* 0x000000ffff097224 */ /* 0x000fc600078e0002 */
[----:B------:R-:W-:-:S07]  /*2180*/  IADD3 R8, PT, PT, R7, R3, RZ ;  /* 0x0000000307087210 */ /* 0x000fce0007ffe0ff */
.L_x_615:
[----:B------:R-:W-:Y:S05]  /*2190*/  BSYNC.RECONVERGENT B1 ;  /* 0x0000000000017941 */ /* 0x000fea0003800200 */
.L_x_613:
[-C--:B------:R-:W-:Y:S02]  /*21a0*/  IMAD R7, R11, R6.reuse, RZ ;  /* 0x000000060b077224 */ /* 0x080fe400078e02ff */
[----:B------:R-:W-:-:S04]  /*21b0*/  IMAD.WIDE.U32 R2, R10, R6, RZ ;  /* 0x000000060a027225 */ /* 0x000fc800078e00ff */
[----:B------:R-:W-:Y:S01]  /*21c0*/  IMAD R7, R10, R5, R7 ;  /* 0x000000050a077224 */ /* 0x000fe200078e0207 */
[----:B------:R-:W-:Y:S01]  /*21d0*/  LEA R9, P0, R2, R9, 0x2 ;  /* 0x0000000902097211 */ /* 0x000fe200078010ff */
[----:B------:R-:W-:-:S04]  /*21e0*/  IMAD.WIDE.U32 R10, R0, UR20, RZ ;  /* 0x00000014000a7c25 */ /* 0x000fc8000f8e00ff */
[----:B------:R-:W-:Y:S01]  /*21f0*/  IMAD.IADD R3, R3, 0x1, R7 ;  /* 0x0000000103037824 */ /* 0x000fe200078e0207 */
[C---:B------:R-:W-:Y:S01]  /*2200*/  IADD3 R7, P1, PT, R9.reuse, R6, RZ ;  /* 0x0000000609077210 */ /* 0x040fe20007f3e0ff */
[----:B------:R-:W-:Y:S01]  /*2210*/  IMAD.WIDE.U32 R12, R9, UR6, RZ ;  /* 0x00000006090c7c25 */ /* 0x000fe2000f8e00ff */
[----:B------:R-:W-:Y:S02]  /*2220*/  LEA R24, P2, R10, UR26, 0x1 ;  /* 0x0000001a0a187c11 */ /* 0x000fe4000f8408ff */
[----:B------:R-:W-:Y:S01]  /*2230*/  LEA.HI.X R2, R2, R8, R3, 0x2, P0 ;  /* 0x0000000802027211 */ /* 0x000fe200000f1403 */
[----:B------:R-:W-:Y:S01]  /*2240*/  IMAD R3, R22, UR20, RZ ;  /* 0x0000001416037c24 */ /* 0x000fe2000f8e02ff */
[-C--:B------:R-:W-:Y:S02]  /*2250*/  IADD3 R23, P0, PT, R7, R6.reuse, RZ ;  /* 0x0000000607177210 */ /* 0x080fe40007f1e0ff */
[CC--:B------:R-:W-:Y:S01]  /*2260*/  IADD3.X R21, PT, PT, R2.reuse, R5.reuse, RZ, P1, !PT ;  /* 0x0000000502157210 */ /* 0x0c0fe20000ffe4ff */
[----:B------:R-:W-:Y:S01]  /*2270*/  IMAD R14, R2, UR6, RZ ;  /* 0x00000006020e7c24 */ /* 0x000fe2000f8e02ff */
[----:B------:R-:W-:Y:S01]  /*2280*/  IADD3 R20, P1, PT, R23, R6, RZ ;  /* 0x0000000617147210 */ /* 0x000fe20007f3e0ff */
[----:B------:R-:W-:Y:S01]  /*2290*/  IMAD R17, R0, UR21, R3 ;  /* 0x0000001500117c24 */ /* 0x000fe2000f8e0203 */
[----:B------:R-:W-:Y:S01]  /*22a0*/  IADD3.X R8, PT, PT, R21, R5, RZ, P0, !PT ;  /* 0x0000000515087210 */ /* 0x000fe200007fe4ff */
[----:B------:R-:W-:Y:S01]  /*22b0*/  IMAD R15, R9, UR7, R14 ;  /* 0x00000007090f7c24 */ /* 0x000fe2000f8e020e */
[----:B------:R-:W-:Y:S01]  /*22c0*/  LEA R14, P0, R12, UR12, 0x1 ;  /* 0x0000000c0c0e7c11 */ /* 0x000fe2000f8008ff */
[----:B------:R-:W-:Y:S01]  /*22d0*/  IMAD R18, R21, UR6, RZ ;  /* 0x0000000615127c24 */ /* 0x000fe2000f8e02ff */
[----:B------:R-:W-:Y:S01]  /*22e0*/  IADD3 R11, PT, PT, R11, R17, RZ ;  /* 0x000000110b0b7210 */ /* 0x000fe20007ffe0ff */
[----:B------:R-:W-:Y:S01]  /*22f0*/  IMAD.X R3, R8, 0x1, R5, P1 ;  /* 0x0000000108037824 */ /* 0x000fe200008e0605 */
[----:B------:R-:W-:Y:S01]  /*2300*/  IADD3 R13, PT, PT, R13, R15, RZ ;  /* 0x0000000f0d0d7210 */ /* 0x000fe20007ffe0ff */
[----:B------:R-:W-:Y:S01]  /*2310*/  IMAD R19, R7, UR7, R18 ;  /* 0x0000000707137c24 */ /* 0x000fe2000f8e0212 */
[----:B------:R-:W-:Y:S01]  /*2320*/  LEA.HI.X R25, R10, UR27, R11, 0x1, P2 ;  /* 0x0000001b0a197c11 */ /* 0x000fe200090f0c0b */
[----:B------:R-:W-:Y:S01]  /*2330*/  IMAD R17, R3, UR6, RZ ;  /* 0x0000000603117c24 */ /* 0x000fe2000f8e02ff */
[----:B------:R-:W-:Y:S01]  /*2340*/  LEA.HI.X R15, R12, UR13, R13, 0x1, P0 ;  /* 0x0000000d0c0f7c11 */ /* 0x000fe200080f0c0d */
[----:B------:R-:W-:-:S02]  /*2350*/  IMAD.WIDE.U32 R10, R20, UR6, RZ ;  /* 0x00000006140a7c25 */ /* 0x000fc4000f8e00ff */
[----:B------:R-:W2:Y:S02]  /*2360*/  LDG.E.U16 R24, desc[UR8][R24.64] ;  /* 0x0000000818187981 */ /* 0x000ea4000c1e1500 */
[----:B------:R-:W-:Y:S01]  /*2370*/  IMAD R13, R20, UR7, R17 ;  /* 0x00000007140d7c24 */ /* 0x000fe2000f8e0211 */
[----:B------:R-:W-:Y:S01]  /*2380*/  LEA R12, P0, R10, UR12, 0x1 ;  /* 0x0000000c0a0c7c11 */ /* 0x000fe2000f8008ff */
[----:B------:R-:W-:-:S04]  /*2390*/  IMAD.WIDE.U32 R16, R7, UR6, RZ ;  /* 0x0000000607107c25 */ /* 0x000fc8000f8e00ff */
[----:B------:R-:W-:Y:S02]  /*23a0*/  IMAD.IADD R11, R11, 0x1, R13 ;  /* 0x000000010b0b7824 */ /* 0x000fe400078e020d */
[----:B------:R-:W-:-:S03]  /*23b0*/  IMAD R26, R8, UR6, RZ ;  /* 0x00000006081a7c24 */ /* 0x000fc6000f8e02ff */
[----:B------:R-:W-:Y:S02]  /*23c0*/  LEA.HI.X R13, R10, UR13, R11, 0x1, P0 ;  /* 0x0000000d0a0d7c11 */ /* 0x000fe400080f0c0b */
[----:B------:R-:W-:Y:S01]  /*23d0*/  IADD3 R11, PT, PT, R17, R19, RZ ;  /* 0x00000013110b7210 */ /* 0x000fe20007ffe0ff */
[C---:B------:R-:W-:Y:S01]  /*23e0*/  IMAD.WIDE.U32 R18, R23.reuse, UR6, RZ ;  /* 0x0000000617127c25 */ /* 0x040fe2000f8e00ff */
[----:B------:R-:W-:Y:S01]  /*23f0*/  LEA R10, P0, R16, UR12, 0x1 ;  /* 0x0000000c100a7c11 */ /* 0x000fe2000f8008ff */
[----:B------:R0:W3:Y:S02]  /*2400*/  LDG.E.U16 R25, desc[UR8][R12.64] ;  /* 0x000000080c197981 */ /* 0x0000e4000c1e1500 */
[----:B------:R-:W-:Y:S02]  /*2410*/  IMAD R17, R23, UR7, R26 ;  /* 0x0000000717117c24 */ /* 0x000fe4000f8e021a */
[----:B------:R-:W-:Y:S01]  /*2420*/  IMAD R27, R22, UR18, RZ ;  /* 0x00000012161b7c24 */ /* 0x000fe2000f8e02ff */
[----:B------:R-:W-:-:S02]  /*2430*/  LEA.HI.X R11, R16, UR13, R11, 0x1, P0 ;  /* 0x0000000d100b7c11 */ /* 0x000fc400080f0c0b */
[----:B------:R-:W-:Y:S01]  /*2440*/  IADD3 R19, PT, PT, R19, R17, RZ ;  /* 0x0000001113137210 */ /* 0x000fe20007ffe0ff */
[----:B------:R-:W-:Y:S01]  /*2450*/  IMAD R27, R0, UR19, R27 ;  /* 0x00000013001b7c24 */ /* 0x000fe2000f8e021b */
[----:B0-----:R-:W-:Y:S01]  /*2460*/  LEA R12, P0, R18, UR12, 0x1 ;  /* 0x0000000c120c7c11 */ /* 0x001fe2000f8008ff */
[----:B------:R-:W-:Y:S01]  /*2470*/  IMAD.WIDE.U32 R16, R0, UR18, RZ ;  /* 0x0000001200107c25 */ /* 0x000fe2000f8e00ff */
[----:B------:R0:W4:Y:S02]  /*2480*/  LDG.E.U16 R26, desc[UR8][R10.64] ;  /* 0x000000080a1a7981 */ /* 0x000124000c1e1500 */
[----:B------:R-:W-:Y:S01]  /*2490*/  LEA.HI.X R13, R18, UR13, R19, 0x1, P0 ;  /* 0x0000000d120d7c11 */ /* 0x000fe200080f0c13 */
[----:B------:R-:W-:Y:S01]  /*24a0*/  IMAD.IADD R17, R17, 0x1, R27 ;  /* 0x0000000111117824 */ /* 0x000fe200078e021b */
[----:B------:R-:W-:-:S04]  /*24b0*/  LEA R18, P0, R16, UR24, 0x1 ;  /* 0x0000001810127c11 */ /* 0x000fc8000f8008ff */
[----:B------:R-:W-:Y:S02]  /*24c0*/  LEA.HI.X R19, R16, UR25, R17, 0x1, P0 ;  /* 0x0000001910137c11 */ /* 0x000fe400080f0c11 */
[----:B------:R1:W5:Y:S04]  /*24d0*/  LDG.E.U16 R17, desc[UR8][R12.64] ;  /* 0x000000080c117981 */ /* 0x000368000c1e1500 */
[----:B------:R1:W5:Y:S04]  /*24e0*/  LDG.E.U16 R16, desc[UR8][R14.64] ;  /* 0x000000080e107981 */ /* 0x000368000c1e1500 */
[----:B------:R-:W5:Y:S01]  /*24f0*/  LDG.E.U16 R18, desc[UR8][R18.64] ;  /* 0x0000000812127981 */ /* 0x000f62000c1e1500 */
[----:B------:R-:W-:-:S02]  /*2500*/  IMAD R27, R22, UR22, RZ ;  /* 0x00000016161b7c24 */ /* 0x000fc4000f8e02ff */
[----:B------:R-:W-:Y:S02]  /*2510*/  IMAD R28, R2, UR14, RZ ;  /* 0x0000000e021c7c24 */ /* 0x000fe4000f8e02ff */
[----:B0-----:R-:W-:-:S04]  /*2520*/  IMAD.WIDE.U32 R10, R0, UR22, RZ ;  /* 0x00000016000a7c25 */ /* 0x001fc8000f8e00ff */
[----:B------:R-:W-:Y:S01]  /*2530*/  IMAD R27, R0, UR23, R27 ;  /* 0x00000017001b7c24 */ /* 0x000fe2000f8e021b */
[----:B-1----:R-:W-:Y:S01]  /*2540*/  LEA R12, P0, R10, UR28, 0x1 ;  /* 0x0000001c0a0c7c11 */ /* 0x002fe2000f8008ff */
[C---:B------:R-:W-:Y:S02]  /*2550*/  IMAD R29, R9.reuse, UR15, R28 ;  /* 0x0000000f091d7c24 */ /* 0x040fe4000f8e021c */
[----:B------:R-:W-:Y:S01]  /*2560*/  IMAD.WIDE.U32 R14, R9, UR14, RZ ;  /* 0x0000000e090e7c25 */ /* 0x000fe2000f8e00ff */
[----:B------:R-:W-:-:S03]  /*2570*/  IADD3 R27, PT, PT, R11, R27, RZ ;  /* 0x0000001b0b1b7210 */ /* 0x000fc60007ffe0ff */
[----:B------:R-:W-:Y:S01]  /*2580*/  IMAD.IADD R11, R15, 0x1, R29 ;  /* 0x000000010f0b7824 */ /* 0x000fe200078e021d */
[----:B------:R-:W-:Y:S01]  /*2590*/  LEA.HI.X R13, R10, UR29, R27, 0x1, P0 ;  /* 0x0000001d0a0d7c11 */ /* 0x000fe200080f0c1b */
[----:B------:R-:W-:Y:S01]  /*25a0*/  IMAD R28, R21, UR14, RZ ;  /* 0x0000000e151c7c24 */ /* 0x000fe2000f8e02ff */
[----:B------:R-:W-:-:S03]  /*25b0*/  LEA R10, P0, R14, UR16, 0x1 ;  /* 0x000000100e0a7c11 */ /* 0x000fc6000f8008ff */
[----:B------:R-:W-:Y:S01]  /*25c0*/  IMAD R15, R7, UR15, R28 ;  /* 0x0000000f070f7c24 */ /* 0x000fe2000f8e021c */
[----:B------:R-:W-:Y:S01]  /*25d0*/  LEA.HI.X R11, R14, UR17, R11, 0x1, P0 ;  /* 0x000000110e0b7c11 */ /* 0x000fe200080f0c0b */
[----:B------:R-:W-:Y:S01]  /*25e0*/  BSSY.RECONVERGENT B1, `(.L_x_616) ;  /* 0x000005f000017945 */ /* 0x000fe20003800200 */
[----:B--2---:R-:W-:-:S04]  /*25f0*/  SHF.L.U32 R24, R24, 0x10, RZ ;  /* 0x0000001018187819 */ /* 0x004fc800000006ff */
[----:B------:R0:W1:Y:S01]  /*2600*/  MUFU.TANH R2, R24 ;  /* 0x0000001800027308 */ /* 0x0000620000002400 */
[----:B---3--:R-:W-:Y:S01]  /*2610*/  SHF.L.U32 R9, R25, 0x10, RZ ;  /* 0x0000001019097819 */ /* 0x008fe200000006ff */
[----:B0-----:R-:W-:-:S04]  /*2620*/  IMAD.WIDE.U32 R24, R7, UR14, RZ ;  /* 0x0000000e07187c25 */ /* 0x001fc8000f8e00ff */
[----:B-1----:R-:W-:Y:S01]  /*2630*/  FFMA.FTZ R14, -R2, R2, 1 ;  /* 0x3f800000020e7423 */ /* 0x002fe20000010102 */
[----:B------:R-:W-:Y:S01]  /*2640*/  FMUL.FTZ R7, RZ, R9 ;  /* 0x00000009ff077220 */ /* 0x000fe20000410000 */
[----:B------:R-:W-:-:S03]  /*2650*/  IADD3 R15, PT, PT, R25, R15, RZ ;  /* 0x0000000f190f7210 */ /* 0x000fc60007ffe0ff */
[----:B------:R-:W-:Y:S01]  /*2660*/  FFMA.FTZ R7, R7, R14, RZ ;  /* 0x0000000e07077223 */ /* 0x000fe200000100ff */
[----:B------:R-:W-:Y:S02]  /*2670*/  LEA R14, P0, R24, UR16, 0x1 ;  /* 0x00000010180e7c11 */ /* 0x000fe4000f8008ff */
[----:B----4-:R-:W-:Y:S02]  /*2680*/  SHF.L.U32 R26, R26, 0x10, RZ ;  /* 0x000000101a1a7819 */ /* 0x010fe400000006ff */
[----:B------:R-:W-:Y:S02]  /*2690*/  LEA.HI.X R15, R24, UR17, R15, 0x1, P0 ;  /* 0x00000011180f7c11 */ /* 0x000fe400080f0c0f */
[----:B-----5:R-:W-:Y:S01]  /*26a0*/  SHF.L.U32 R28, R17, 0x10, RZ ;  /* 0x00000010111c7819 */ /* 0x020fe200000006ff */
[----:B------:R-:W-:-:S04]  /*26b0*/  IMAD.U32 R16, R16, 0x10000, RZ ;  /* 0x0001000010107824 */ /* 0x000fc800078e00ff */
[C---:B------:R-:W-:Y:S01]  /*26c0*/  FMUL.FTZ R17, R7.reuse, R28 ;  /* 0x0000001c07117220 */ /* 0x040fe20000410000 */
[----:B------:R-:W-:Y:S02]  /*26d0*/  IMAD.U32 R18, R18, 0x10000, RZ ;  /* 0x0001000012127824 */ /* 0x000fe400078e00ff */
[----:B------:R-:W-:Y:S01]  /*26e0*/  FADD.FTZ R24, -R16, 1 ;  /* 0x3f80000010187421 */ /* 0x000fe20000010100 */
[----:B------:R-:W-:Y:S01]  /*26f0*/  FADD.FTZ R19, -R26, 1 ;  /* 0x3f8000001a137421 */ /* 0x000fe20000010100 */
[----:B------:R-:W-:Y:S01]  /*2700*/  FMUL.FTZ R2, RZ, R2 ;  /* 0x00000002ff027220 */ /* 0x000fe20000410000 */
[----:B------:R-:W-:Y:S01]  /*2710*/  FMUL.FTZ R18, R7, R18 ;  /* 0x0000001207127220 */ /* 0x000fe20000410000 */
[----:B------:R-:W-:Y:S01]  /*2720*/  FMUL.FTZ R17, R17, R24 ;  /* 0x0000001811117220 */ /* 0x000fe20000410000 */
[----:B------:R-:W-:Y:S01]  /*2730*/  FADD.FTZ R21, -R9, 1 ;  /* 0x3f80000009157421 */ /* 0x000fe20000010100 */
[----:B------:R-:W-:Y:S02]  /*2740*/  IMAD R24, R8, UR14, RZ ;  /* 0x0000000e08187c24 */ /* 0x000fe4000f8e02ff */
[----:B------:R-:W-:Y:S01]  /*2750*/  FMUL.FTZ R19, R18, R19 ;  /* 0x0000001312137220 */ /* 0x000fe20000410000 */
[----:B------:R-:W-:Y:S01]  /*2760*/  FMUL.FTZ R18, R16, R17 ;  /* 0x0000001110127220 */ /* 0x000fe20000410000 */
[----:B------:R-:W-:Y:S01]  /*2770*/  FMUL.FTZ R8, R2, R21 ;  /* 0x0000001502087220 */ /* 0x000fe20000410000 */
[----:B------:R-:W-:-:S02]  /*2780*/  IMAD R25, R3, UR14, RZ ;  /* 0x0000000e03197c24 */ /* 0x000fc4000f8e02ff */
[C---:B------:R-:W-:Y:S02]  /*2790*/  IMAD R17, R23.reuse, UR15, R24 ;  /* 0x0000000f17117c24 */ /* 0x040fe4000f8e0218 */
[----:B------:R-:W-:-:S04]  /*27a0*/  IMAD.WIDE.U32 R2, R23, UR14, RZ ;  /* 0x0000000e17027c25 */ /* 0x000fc8000f8e00ff */
[----:B------:R-:W-:Y:S01]  /*27b0*/  FMUL.FTZ R21, R26, R19 ;  /* 0x000000131a157220 */ /* 0x000fe20000410000 */
[----:B------:R-:W-:Y:S01]  /*27c0*/  FFMA.FTZ R28, -R28, R28, 1 ;  /* 0x3f8000001c1c7423 */ /* 0x000fe2000001011c */
[----:B------:R-:W-:Y:S01]  /*27d0*/  IADD3 R17, PT, PT, R3, R17, RZ ;  /* 0x0000001103117210 */ /* 0x000fe20007ffe0ff */
[----:B------:R-:W-:Y:S02]  /*27e0*/  FMUL.FTZ R3, R7, R16 ;  /* 0x0000001007037220 */ /* 0x000fe40000410000 */
[----:B------:R-:W-:Y:S01]  /*27f0*/  F2FP.BF16.F32.PACK_AB R18, R21, R18 ;  /* 0x000000121512723e */ /* 0x000fe200000010ff */
[C---:B------:R-:W-:Y:S02]  /*2800*/  IMAD R25, R20.reuse, UR15, R25 ;  /* 0x0000000f14197c24 */ /* 0x040fe4000f8e0219 */
[----:B------:R-:W-:Y:S01]  /*2810*/  FMUL.FTZ R19, R9, R8 ;  /* 0x0000000809137220 */ /* 0x000fe20000410000 */
[----:B------:R-:W-:-:S04]  /*2820*/  IMAD.WIDE.U32 R20, R20, UR14, RZ ;  /* 0x0000000e14147c25 */ /* 0x000fc8000f8e00ff */
[----:B------:R-:W-:Y:S01]  /*2830*/  FMUL.FTZ R28, R3, R28 ;  /* 0x0000001c031c7220 */ /* 0x000fe20000410000 */
[----:B------:R-:W-:Y:S01]  /*2840*/  LEA R8, P0, R2, UR16, 0x1 ;  /* 0x0000001002087c11 */ /* 0x000fe2000f8008ff */
[----:B------:R-:W-:Y:S01]  /*2850*/  FMUL.FTZ R7, R7, R26 ;  /* 0x0000001a07077220 */ /* 0x000fe20000410000 */
[----:B------:R-:W-:Y:S02]  /*2860*/  PRMT R3, R18, 0x7632, R3 ;  /* 0x0000763212037816 */ /* 0x000fe40000000003 */
[----:B------:R-:W-:Y:S02]  /*2870*/  IADD3 R21, PT, PT, R21, R25, RZ ;  /* 0x0000001915157210 */ /* 0x000fe40007ffe0ff */
[----:B------:R-:W-:Y:S02]  /*2880*/  LEA R16, P1, R20, UR16, 0x1 ;  /* 0x0000001014107c11 */ /* 0x000fe4000f8208ff */
[----:B------:R-:W-:Y:S02]  /*2890*/  LEA.HI.X R9, R2, UR17, R17, 0x1, P0 ;  /* 0x0000001102097c11 */ /* 0x000fe400080f0c11 */
[----:B------:R-:W-:-:S02]  /*28a0*/  F2FP.BF16.F32.PACK_AB R19, R19, R28 ;  /* 0x0000001c1313723e */ /* 0x000fc400000010ff */
[----:B------:R-:W-:Y:S01]  /*28b0*/  IADD3 R2, P0, PT, R4, R0, RZ ;  /* 0x0000000004027210 */ /* 0x000fe20007f1e0ff */
[----:B------:R0:W-:Y:S01]  /*28c0*/  STG.E.U16 desc[UR8][R10.64], R18 ;  /* 0x000000120a007986 */ /* 0x0001e2000c101508 */
[----:B------:R-:W-:Y:S02]  /*28d0*/  LEA.HI.X R17, R20, UR17, R21, 0x1, P1 ;  /* 0x0000001114117c11 */ /* 0x000fe400088f0c15 */
[----:B------:R-:W-:Y:S01]  /*28e0*/  F2FP.BF16.F32.PACK_AB R7, RZ, R7 ;  /* 0x00000007ff07723e */ /* 0x000fe200000010ff */
[----:B------:R1:W-:Y:S04]  /*28f0*/  STG.E.U16 desc[UR8][R14.64], R3 ;  /* 0x000000030e007986 */ /* 0x0003e8000c101508 */
[----:B------:R2:W-:Y:S01]  /*2900*/  STG.E.U16 desc[UR8][R8.64], R19 ;  /* 0x0000001308007986 */ /* 0x0005e2000c101508 */
[----:B0-----:R-:W-:Y:S01]  /*2910*/  PRMT R11, R19, 0x7632, R11 ;  /* 0x00007632130b7816 */ /* 0x001fe2000000000b */
[----:B-1----:R-:W-:-:S04]  /*2920*/  IMAD.X R3, RZ, RZ, R22, P0 ;  /* 0x000000ffff037224 */ /* 0x002fc800000e0616 */
[----:B------:R2:W-:Y:S04]  /*2930*/  STG.E.U16 desc[UR8][R16.64], R11 ;  /* 0x0000000b10007986 */ /* 0x0005e8000c101508 */
[----:B------:R2:W-:Y:S01]  /*2940*/  STG.E.U16 desc[UR8][R12.64], R7 ;  /* 0x000000070c007986 */ /* 0x0005e2000c101508 */
[----:B------:R-:W-:-:S04]  /*2950*/  LOP3.LUT R0, R3, R5, RZ, 0xfc, !PT ;  /* 0x0000000503007212 */ /* 0x000fc800078efcff */
[----:B------:R-:W-:-:S13]  /*2960*/  ISETP.NE.U32.AND P0, PT, R0, RZ, PT ;  /* 0x000000ff0000720c */ /* 0x000fda0003f05070 */
[----:B--2---:R-:W-:Y:S05]  /*2970*/  @P0 BRA `(.L_x_617) ;  /* 0x00000000005c0947 */ /* 0x004fea0003800000 */
[----:B------:R-:W0:Y:S01]  /*2980*/  I2F.U32.RP R0, R6 ;  /* 0x0000000600007306 */ /* 0x000e220000209000 */
[----:B------:R-:W-:Y:S01]  /*2990*/  ISETP.NE.U32.AND P2, PT, R6, RZ, PT ;  /* 0x000000ff0600720c */ /* 0x000fe20003f45070 */
[----:B------:R-:W-:Y:S02]  /*29a0*/  HFMA2 R11, -RZ, RZ, 0, 0 ;  /* 0x00000000ff0b7431 */ /* 0x000fe400000001ff */
[----:B------:R-:W-:-:S04]  /*29b0*/  IMAD.MOV.U32 R12, RZ, RZ, RZ ;  /* 0x000000ffff0c7224 */ /* 0x000fc800078e00ff */
[----:B0-----:R-:W0:Y:S02]  /*29c0*/  MUFU.RCP R0, R0 ;  /* 0x0000000000007308 */ /* 0x001e240000001000 */
[----:B0-----:R-:W-:-:S06]  /*29d0*/  IADD3 R8, PT, PT, R0, 0xffffffe, RZ ;  /* 0x0ffffffe00087810 */ /* 0x001fcc0007ffe0ff */
        /* <DEDUP_REMOVED lines=17> */
.L_x_617:
[----:B------:R-:W-:Y:S01]  /*2af0*/  MOV R0, R2 ;  /* 0x0000000200007202 */ /* 0x000fe20000000f00 */
[----:B------:R-:W-:Y:S01]  /*2b00*/  IMAD.MOV.U32 R11, RZ, RZ, R3 ;  /* 0x000000ffff0b7224 */ /* 0x000fe200078e0003 */
[----:B------:R-:W-:-:S07]  /*2b10*/  MOV R10, 0x2b30 ;  /* 0x00002b30000a7802 */ /* 0x000fce0000000f00 */
[----:B------:R-:W-:Y:S05]  /*2b20*/  CALL.REL.NOINC `($__internal_21_$__cuda_sm20_div_s64) ;  /* 0x00000024009c7944 */ /* 0x000fea0003c00000 */
[----:B------:R-:W-:Y:S01]  /*2b30*/  IADD3 R7, P0, PT, RZ, -R13, RZ ;  /* 0x8000000dff077210 */ /* 0x000fe20007f1e0ff */
[----:B------:R-:W-:Y:S01]  /*2b40*/  IMAD.U32 R5, RZ, RZ, UR35 ;  /* 0x00000023ff057e24 */ /* 0x000fe2000f8e00ff */
[----:B------:R-:W-:Y:S01]  /*2b50*/  MOV R6, UR34 ;  /* 0x0000002200067c02 */ /* 0x000fe20008000f00 */
[----:B------:R-:W-:Y:S01]  /*2b60*/  IMAD.MOV.U32 R10, RZ, RZ, R13 ;  /* 0x000000ffff0a7224 */ /* 0x000fe200078e000d */
[----:B------:R-:W-:-:S05]  /*2b70*/  IADD3.X R9, PT, PT, RZ, ~R11, RZ, P0, !PT ;  /* 0x8000000bff097210 */ /* 0x000fca00007fe4ff */
[-C--:B------:R-:W-:Y:S02]  /*2b80*/  IMAD R0, R9, R6.reuse, RZ ;  /* 0x0000000609007224 */ /* 0x080fe400078e02ff */
[----:B------:R-:W-:-:S04]  /*2b90*/  IMAD.WIDE.U32 R8, R7, R6, R2 ;  /* 0x0000000607087225 */ /* 0x000fc800078e0002 */
[----:B------:R-:W-:Y:S01]  /*2ba0*/  IMAD R15, R7, R5, R0 ;  /* 0x00000005070f7224 */ /* 0x000fe200078e0200 */
[----:B------:R-:W-:-:S04]  /*2bb0*/  MOV R7, R8 ;  /* 0x0000000800077202 */ /* 0x000fc80000000f00 */
[----:B------:R-:W-:-:S07]  /*2bc0*/  IADD3 R12, PT, PT, R15, R9, RZ ;  /* 0x000000090f0c7210 */ /* 0x000fce0007ffe0ff */
.L_x_618:
[----:B------:R-:W-:Y:S05]  /*2bd0*/  BSYNC.RECONVERGENT B1 ;  /* 0x0000000000017941 */ /* 0x000fea0003800200 */
.L_x_616:
[-C--:B------:R-:W-:Y:S02]  /*2be0*/  IMAD R0, R11, R6.reuse, RZ ;  /* 0x000000060b007224 */ /* 0x080fe400078e02ff */
[----:B------:R-:W-:-:S04]  /*2bf0*/  IMAD.WIDE.U32 R8, R10, R6, RZ ;  /* 0x000000060a087225 */ /* 0x000fc800078e00ff */
[----:B------:R-:W-:Y:S01]  /*2c00*/  IMAD R11, R10, R5, R0 ;  /* 0x000000050a0b7224 */ /* 0x000fe200078e0200 */
[----:B------:R-:W-:Y:S01]  /*2c10*/  LEA R0, P0, R8, R7, 0x2 ;  /* 0x0000000708007211 */ /* 0x000fe200078010ff */
[----:B------:R-:W-:-:S03]  /*2c20*/  IMAD R15, R3, UR20, RZ ;  /* 0x00000014030f7c24 */ /* 0x000fc6000f8e02ff */
[----:B------:R-:W-:Y:S01]  /*2c30*/  IADD3 R9, PT, PT, R9, R11, RZ ;  /* 0x0000000b09097210 */ /* 0x000fe20007ffe0ff */
[----:B------:R-:W-:Y:S01]  /*2c40*/  IMAD R15, R2, UR21, R15 ;  /* 0x00000015020f7c24 */ /* 0x000fe2000f8e020f */
[C---:B------:R-:W-:Y:S01]  /*2c50*/  IADD3 R10, P1, PT, R0.reuse, R6, RZ ;  /* 0x00000006000a7210 */ /* 0x040fe20007f3e0ff */
[----:B------:R-:W-:Y:S01]  /*2c60*/  IMAD.WIDE.U32 R18, R0, UR6, RZ ;  /* 0x0000000600127c25 */ /* 0x000fe2000f8e00ff */
[----:B------:R-:W-:Y:S02]  /*2c70*/  LEA.HI.X R9, R8, R12, R9, 0x2, P0 ;  /* 0x0000000c08097211 */ /* 0x000fe400000f1409 */
[-C--:B------:R-:W-:Y:S01]  /*2c80*/  IADD3 R7, P0, PT, R10, R6.reuse, RZ ;  /* 0x000000060a077210 */ /* 0x080fe20007f1e0ff */
[----:B------:R-:W-:Y:S01]  /*2c90*/  IMAD.WIDE.U32 R12, R2, UR20, RZ ;  /* 0x00000014020c7c25 */ /* 0x000fe2000f8e00ff */
[----:B------:R-:W-:Y:S02]  /*2ca0*/  IADD3.X R8, PT, PT, R9, R5, RZ, P1, !PT ;  /* 0x0000000509087210 */ /* 0x000fe40000ffe4ff */
[----:B------:R-:W-:-:S02]  /*2cb0*/  IADD3 R6, P1, PT, R7, R6, RZ ;  /* 0x0000000607067210 */ /* 0x000fc40007f3e0ff */
[----:B------:R-:W-:Y:S01]  /*2cc0*/  IADD3 R13, PT, PT, R13, R15, RZ ;  /* 0x0000000f0d0d7210 */ /* 0x000fe20007ffe0ff */
[----:B------:R-:W-:Y:S01]  /*2cd0*/  IMAD.X R11, R8, 0x1, R5, P0 ;  /* 0x00000001080b7824 */ /* 0x000fe200000e0605 */
[----:B------:R-:W-:Y:S01]  /*2ce0*/  LEA R22, P0, R12, UR26, 0x1 ;  /* 0x0000001a0c167c11 */ /* 0x000fe2000f8008ff */
[----:B------:R-:W-:-:S03]  /*2cf0*/  IMAD.WIDE.U32 R14, R6, UR6, RZ ;  /* 0x00000006060e7c25 */ /* 0x000fc6000f8e00ff */
[----:B------:R-:W-:Y:S02]  /*2d00*/  IADD3.X R5, PT, PT, R11, R5, RZ, P1, !PT ;  /* 0x000000050b057210 */ /* 0x000fe40000ffe4ff */
[----:B------:R-:W-:Y:S01]  /*2d10*/  LEA.HI.X R23, R12, UR27, R13, 0x1, P0 ;  /* 0x0000001b0c177c11 */ /* 0x000fe200080f0c0d */
[----:B------:R-:W-:Y:S01]  /*2d20*/  IMAD R13, R9, UR6, RZ ;  /* 0x00000006090d7c24 */ /* 0x000fe2000f8e02ff */
[----:B------:R-:W-:Y:S01]  /*2d30*/  LEA R16, P1, R14, UR12, 0x1 ;  /* 0x0000000c0e107c11 */ /* 0x000fe2000f8208ff */
[----:B------:R-:W-:Y:S02]  /*2d40*/  IMAD R17, R5, UR6, RZ ;  /* 0x0000000605117c24 */ /* 0x000fe4000f8e02ff */
[----:B------:R-:W2:Y:S02]  /*2d50*/  LDG.E.U16 R24, desc[UR8][R22.64] ;  /* 0x0000000816187981 */ /* 0x000ea4000c1e1500 */
[----:B------:R-:W-:Y:S02]  /*2d60*/  IMAD R21, R6, UR7, R17 ;  /* 0x0000000706157c24 */ /* 0x000fe4000f8e0211 */
[----:B------:R-:W-:-:S02]  /*2d70*/  IMAD R17, R0, UR7, R13 ;  /* 0x0000000700117c24 */ /* 0x000fc4000f8e020d */
[----:B------:R-:W-:Y:S01]  /*2d80*/  IMAD.IADD R13, R15, 0x1, R21 ;  /* 0x000000010f0d7824 */ /* 0x000fe200078e0215 */
[----:B------:R-:W-:Y:S02]  /*2d90*/  LEA R12, P0, R18, UR12, 0x1 ;  /* 0x0000000c120c7c11 */ /* 0x000fe4000f8008ff */
[----:B------:R-:W-:Y:S02]  /*2da0*/  IADD3 R15, PT, PT, R19, R17, RZ ;  /* 0x00000011130f7210 */ /* 0x000fe40007ffe0ff */
[----:B------:R-:W-:Y:S02]  /*2db0*/  LEA.HI.X R17, R14, UR13, R13, 0x1, P1 ;  /* 0x0000000d0e117c11 */ /* 0x000fe400088f0c0d */
[----:B------:R-:W-:Y:S01]  /*2dc0*/  LEA.HI.X R13, R18, UR13, R15, 0x1, P0 ;  /* 0x0000000d120d7c11 */ /* 0x000fe200080f0c0f */
[----:B------:R-:W-:Y:S02]  /*2dd0*/  IMAD R15, R8, UR6, RZ ;  /* 0x00000006080f7c24 */ /* 0x000fe4000f8e02ff */
[C---:B------:R-:W-:Y:S01]  /*2de0*/  IMAD.WIDE.U32 R20, R10.reuse, UR6, RZ ;  /* 0x000000060a147c25 */ /* 0x040fe2000f8e00ff */
[----:B------:R0:W3:Y:S03]  /*2df0*/  LDG.E.U16 R25, desc[UR8][R16.64] ;  /* 0x0000000810197981 */ /* 0x0000e6000c1e1500 */
[----:B------:R-:W-:Y:S01]  /*2e00*/  IMAD R19, R10, UR7, R15 ;  /* 0x000000070a137c24 */ /* 0x000fe2000f8e020f */
[----:B------:R1:W4:Y:S01]  /*2e10*/  LDG.E.U16 R26, desc[UR8][R12.64] ;  /* 0x000000080c1a7981 */ /* 0x000322000c1e1500 */
[----:B------:R-:W-:-:S02]  /*2e20*/  IMAD R27, R3, UR18, RZ ;  /* 0x00000012031b7c24 */ /* 0x000fc4000f8e02ff */
[----:B------:R-:W-:Y:S01]  /*2e30*/  IMAD R18, R11, UR6, RZ ;  /* 0x000000060b127c24 */ /* 0x000fe2000f8e02ff */
[----:B------:R-:W-:Y:S01]  /*2e40*/  IADD3 R21, PT, PT, R21, R19, RZ ;  /* 0x0000001315157210 */ /* 0x000fe20007ffe0ff */
[----:B------:R-:W-:Y:S01]  /*2e50*/  IMAD.WIDE.U32 R14, R2, UR18, RZ ;  /* 0x00000012020e7c25 */ /* 0x000fe2000f8e00ff */
[----:B0-----:R-:W-:-:S03]  /*2e60*/  LEA R16, P0, R20, UR12, 0x1 ;  /* 0x0000000c14107c11 */ /* 0x001fc6000f8008ff */
[----:B------:R-:W-:Y:S01]  /*2e70*/  IMAD R23, R2, UR19, R27 ;  /* 0x0000001302177c24 */ /* 0x000fe2000f8e021b */
[----:B------:R-:W-:Y:S01]  /*2e80*/  LEA.HI.X R17, R20, UR13, R21, 0x1, P0 ;  /* 0x0000000d14117c11 */ /* 0x000fe200080f0c15 */
[C---:B------:R-:W-:Y:S01]  /*2e90*/  IMAD R27, R7.reuse, UR7, R18 ;  /* 0x00000007071b7c24 */ /* 0x040fe2000f8e0212 */
[----:B------:R-:W-:Y:S01]  /*2ea0*/  LEA R20, P1, R14, UR24, 0x1 ;  /* 0x000000180e147c11 */ /* 0x000fe2000f8208ff */
[----:B------:R-:W-:-:S04]  /*2eb0*/  IMAD.WIDE.U32 R18, R7, UR6, RZ ;  /* 0x0000000607127c25 */ /* 0x000fc8000f8e00ff */
[----:B------:R-:W-:Y:S01]  /*2ec0*/  IMAD.IADD R23, R15, 0x1, R23 ;  /* 0x000000010f177824 */ /* 0x000fe200078e0217 */
[----:B------:R-:W-:Y:S02]  /*2ed0*/  IADD3 R15, PT, PT, R19, R27, RZ ;  /* 0x0000001b130f7210 */ /* 0x000fe40007ffe0ff */
[----:B------:R-:W-:Y:S01]  /*2ee0*/  LEA R22, P0, R18, UR12, 0x1 ;  /* 0x0000000c12167c11 */ /* 0x000fe2000f8008ff */
[----:B------:R0:W5:Y:S01]  /*2ef0*/  LDG.E.U16 R27, desc[UR8][R16.64] ;  /* 0x00000008101b7981 */ /* 0x000162000c1e1500 */
[----:B------:R-:W-:Y:S02]  /*2f00*/  LEA.HI.X R21, R14, UR25, R23, 0x1, P1 ;  /* 0x000000190e157c11 */ /* 0x000fe400088f0c17 */
[----:B------:R-:W-:-:S03]  /*2f10*/  LEA.HI.X R23, R18, UR13, R15, 0x1, P0 ;  /* 0x0000000d12177c11 */ /* 0x000fc600080f0c0f */
[----:B------:R0:W5:Y:S04]  /*2f20*/  LDG.E.U16 R20, desc[UR8][R20.64] ;  /* 0x0000000814147981 */ /* 0x000168000c1e1500 */
[----:B------:R-:W5:Y:S01]  /*2f30*/  LDG.E.U16 R22, desc[UR8][R22.64] ;  /* 0x0000000816167981 */ /* 0x000f62000c1e1500 */
[----:B------:R-:W-:Y:S02]  /*2f40*/  IMAD R19, R3, UR22, RZ ;  /* 0x0000001603137c24 */ /* 0x000fe4000f8e02ff */
[----:B------:R-:W-:-:S04]  /*2f50*/  IMAD.WIDE.U32 R14, R2, UR22, RZ ;  /* 0x00000016020e7c25 */ /* 0x000fc8000f8e00ff */
[----:B------:R-:W-:Y:S02]  /*2f60*/  IMAD R19, R2, UR23, R19 ;  /* 0x0000001702137c24 */ /* 0x000fe4000f8e0213 */
[----:B------:R-:W-:Y:S01]  /*2f70*/  IMAD R9, R9, UR14, RZ ;  /* 0x0000000e09097c24 */ /* 0x000fe2000f8e02ff */
[----:B------:R-:W-:Y:S01]  /*2f80*/  LEA R18, P0, R14, UR28, 0x1 ;  /* 0x0000001c0e127c11 */ /* 0x000fe2000f8008ff */
[----:B------:R-:W-:Y:S02]  /*2f90*/  IMAD.IADD R15, R15, 0x1, R19 ;  /* 0x000000010f0f7824 */ /* 0x000fe400078e0213 */
[----:B-1----:R-:W-:-:S04]  /*2fa0*/  IMAD.WIDE.U32 R12, R0, UR14, RZ ;  /* 0x0000000e000c7c25 */ /* 0x002fc8000f8e00ff */
[----:B------:R-:W-:Y:S01]  /*2fb0*/  IMAD R9, R0, UR15, R9 ;  /* 0x0000000f00097c24 */ /* 0x000fe2000f8e0209 */
[----:B------:R-:W-:Y:S01]  /*2fc0*/  LEA.HI.X R19, R14, UR29, R15, 0x1, P0 ;  /* 0x0000001d0e137c11 */ /* 0x000fe200080f0c0f */
[----:B------:R-:W-:Y:S01]  /*2fd0*/  IMAD R15, R8, UR14, RZ ;  /* 0x0000000e080f7c24 */ /* 0x000fe2000f8e02ff */
[----:B------:R-:W-:Y:S02]  /*2fe0*/  LEA R14, P0, R12, UR16, 0x1 ;  /* 0x000000100c0e7c11 */ /* 0x000fe4000f8008ff */
[----:B------:R-:W-:Y:S01]  /*2ff0*/  IADD3 R9, PT, PT, R13, R9, RZ ;  /* 0x000000090d097210 */ /* 0x000fe20007ffe0ff */
[----:B0-----:R-:W-:-:S04]  /*3000*/  IMAD.WIDE.U32 R16, R10, UR14, RZ ;  /* 0x0000000e0a107c25 */ /* 0x001fc8000f8e00ff */
[----:B------:R-:W-:Y:S01]  /*3010*/  IMAD R13, R10, UR15, R15 ;  /* 0x0000000f0a0d7c24 */ /* 0x000fe2000f8e020f */
[----:B------:R-:W-:-:S03]  /*3020*/  LEA.HI.X R15, R12, UR17, R9, 0x1, P0 ;  /* 0x000000110c0f7c11 */ /* 0x000fc600080f0c09 */
[----:B------:R-:W-:Y:S01]  /*3030*/  IMAD.IADD R17, R17, 0x1, R13 ;  /* 0x0000000111117824 */ /* 0x000fe200078e020d */
[----:B------:R-:W-:Y:S01]  /*3040*/  LEA R8, P0, R16, UR16, 0x1 ;  /* 0x0000001010087c11 */ /* 0x000fe2000f8008ff */
[----:B------:R-:W-:-:S04]  /*3050*/  IMAD R21, R5, UR14, RZ ;  /* 0x0000000e05157c24 */ /* 0x000fc8000f8e02ff */
[----:B------:R-:W-:Y:S01]  /*3060*/  IMAD R21, R6, UR15, R21 ;  /* 0x0000000f06157c24 */ /* 0x000fe2000f8e0215 */
[----:B--2---:R-:W-:-:S06]  /*3070*/  SHF.L.U32 R24, R24, 0x10, RZ ;  /* 0x0000001018187819 */ /* 0x004fcc00000006ff */
[----:B------:R-:W0:Y:S01]  /*3080*/  MUFU.TANH R24, R24 ;  /* 0x0000001800187308 */ /* 0x000e220000002400 */
[----:B---3--:R-:W-:-:S05]  /*3090*/  SHF.L.U32 R25, R25, 0x10, RZ ;  /* 0x0000001019197819 */ /* 0x008fca00000006ff */
[----:B------:R-:W-:Y:S01]  /*30a0*/  FADD.FTZ R10, -R25, 1 ;  /* 0x3f800000190a7421 */ /* 0x000fe20000010100 */
[-C--:B0-----:R-:W-:Y:S01]  /*30b0*/  FMUL.FTZ R9, RZ, R24.reuse ;  /* 0x00000018ff097220 */ /* 0x081fe20000410000 */
[----:B------:R-:W-:Y:S01]  /*30c0*/  FFMA.FTZ R13, -R24, R24, 1 ;  /* 0x3f800000180d7423 */ /* 0x000fe20000010118 */
[----:B------:R-:W-:Y:S01]  /*30d0*/  FMUL.FTZ R0, RZ, R25 ;  /* 0x00000019ff007220 */ /* 0x000fe20000410000 */
[----:B------:R-:W-:Y:S02]  /*30e0*/  IMAD R24, R11, UR14, RZ ;  /* 0x0000000e0b187c24 */ /* 0x000fe4000f8e02ff */
[----:B------:R-:W-:Y:S01]  /*30f0*/  FMUL.FTZ R10, R9, R10 ;  /* 0x0000000a090a7220 */ /* 0x000fe20000410000 */
[----:B------:R-:W-:Y:S01]  /*3100*/  FFMA.FTZ R12, R0, R13, RZ ;  /* 0x0000000d000c7223 */ /* 0x000fe200000100ff */
[----:B------:R-:W-:Y:S02]  /*3110*/  IMAD R13, R7, UR15, R24 ;  /* 0x0000000f070d7c24 */ /* 0x000fe4000f8e0218 */
[----:B------:R-:W-:Y:S01]  /*3120*/  FMUL.FTZ R0, R25, R10 ;  /* 0x0000000a19007220 */ /* 0x000fe20000410000 */
[----:B------:R-:W-:Y:S01]  /*3130*/  IMAD.WIDE.U32 R10, R7, UR14, RZ ;  /* 0x0000000e070a7c25 */ /* 0x000fe2000f8e00ff */
[----:B------:R-:W-:-:S02]  /*3140*/  LEA.HI.X R9, R16, UR17, R17, 0x1, P0 ;  /* 0x0000001110097c11 */ /* 0x000fc400080f0c11 */
[----:B----4-:R-:W-:Y:S02]  /*3150*/  SHF.L.U32 R5, R26, 0x10, RZ ;  /* 0x000000101a057819 */ /* 0x010fe400000006ff */
[----:B-----5:R-:W-:Y:S02]  /*3160*/  SHF.L.U32 R27, R27, 0x10, RZ ;  /* 0x000000101b1b7819 */ /* 0x020fe400000006ff */
[----:B------:R-:W-:-:S03]  /*3170*/  SHF.L.U32 R7, R20, 0x10, RZ ;  /* 0x0000001014077819 */ /* 0x000fc600000006ff */
[----:B------:R-:W-:Y:S01]  /*3180*/  FADD.FTZ R25, -R27, 1 ;  /* 0x3f8000001b197421 */ /* 0x000fe20000010100 */
[----:B------:R-:W-:Y:S02]  /*3190*/  IMAD.U32 R17, R22, 0x10000, RZ ;  /* 0x0001000016117824 */ /* 0x000fe400078e00ff */
[C---:B------:R-:W-:Y:S01]  /*31a0*/  FMUL.FTZ R20, R12.reuse, R7 ;  /* 0x000000070c147220 */ /* 0x040fe20000410000 */
[----:B------:R-:W-:Y:S01]  /*31b0*/  FADD.FTZ R23, -R5, 1 ;  /* 0x3f80000005177421 */ /* 0x000fe20000010100 */
[----:B------:R-:W-:Y:S02]  /*31c0*/  FMUL.FTZ R16, R12, R17 ;  /* 0x000000110c107220 */ /* 0x000fe40000410000 */
[----:B------:R-:W-:Y:S01]  /*31d0*/  FMUL.FTZ R24, R20, R25 ;  /* 0x0000001914187220 */ /* 0x000fe20000410000 */
[----:B------:R-:W-:Y:S01]  /*31e0*/  FFMA.FTZ R17, -R17, R17, 1 ;  /* 0x3f80000011117423 */ /* 0x000fe20000010111 */
[----:B------:R-:W-:Y:S02]  /*31f0*/  FMUL.FTZ R22, R16, R23 ;  /* 0x0000001710167220 */ /* 0x000fe40000410000 */
[----:B------:R-:W-:Y:S01]  /*3200*/  FMUL.FTZ R23, R27, R24 ;  /* 0x000000181b177220 */ /* 0x000fe20000410000 */
[----:B------:R-:W-:Y:S01]  /*3210*/  FMUL.FTZ R24, R12, R5 ;  /* 0x000000050c187220 */ /* 0x000fe20000410000 */
[----:B------:R-:W-:-:S04]  /*3220*/  IMAD.WIDE.U32 R6, R6, UR14, RZ ;  /* 0x0000000e06067c25 */ /* 0x000fc8000f8e00ff */
[----:B------:R-:W-:Y:S01]  /*3230*/  FMUL.FTZ R22, R5, R22 ;  /* 0x0000001605167220 */ /* 0x000fe20000410000 */
[----:B------:R-:W-:Y:S01]  /*3240*/  FMUL.FTZ R5, R24, R17 ;  /* 0x0000001118057220 */ /* 0x000fe20000410000 */
[----:B------:R-:W-:Y:S01]  /*3250*/  IMAD.IADD R21, R7, 0x1, R21 ;  /* 0x0000000107157824 */ /* 0x000fe200078e0215 */
[----:B------:R-:W-:Y:S02]  /*3260*/  LEA R20, P1, R6, UR16, 0x1 ;  /* 0x0000001006147c11 */ /* 0x000fe4000f8208ff */
[----:B------:R-:W-:Y:S01]  /*3270*/  F2FP.BF16.F32.PACK_AB R22, R23, R22 ;  /* 0x000000161716723e */ /* 0x000fe200000010ff */
[----:B------:R-:W-:Y:S01]  /*3280*/  FMUL.FTZ R12, R12, R27 ;  /* 0x0000001b0c0c7220 */ /* 0x000fe20000410000 */
[----:B------:R-:W-:Y:S02]  /*3290*/  LEA R16, P0, R10, UR16, 0x1 ;  /* 0x000000100a107c11 */ /* 0x000fe4000f8008ff */
[----:B------:R-:W-:Y:S02]  /*32a0*/  IADD3 R13, PT, PT, R11, R13, RZ ;  /* 0x0000000d0b0d7210 */ /* 0x000fe40007ffe0ff */
[----:B------:R-:W-:-:S02]  /*32b0*/  F2FP.BF16.F32.PACK_AB R0, R0, R5 ;  /* 0x000000050000723e */ /* 0x000fc400000010ff */
[----:B------:R-:W-:Y:S02]  /*32c0*/  PRMT R7, R22, 0x7610, R7 ;  /* 0x0000761016077816 */ /* 0x000fe40000000007 */
[----:B------:R-:W-:Y:S02]  /*32d0*/  LEA.HI.X R21, R6, UR17, R21, 0x1, P1 ;  /* 0x0000001106157c11 */ /* 0x000fe400088f0c15 */
[----:B------:R-:W-:Y:S02]  /*32e0*/  PRMT R5, R22, 0x7632, R5 ;  /* 0x0000763216057816 */ /* 0x000fe40000000005 */
[----:B------:R-:W-:Y:S02]  /*32f0*/  LEA.HI.X R17, R10, UR17, R13, 0x1, P0 ;  /* 0x000000110a117c11 */ /* 0x000fe400080f0c0d */
[C---:B------:R-:W-:Y:S02]  /*3300*/  PRMT R6, R0.reuse, 0x7610, R6 ;  /* 0x0000761000067816 */ /* 0x040fe40000000006 */
[----:B------:R-:W-:Y:S01]  /*3310*/  PRMT R10, R0, 0x7632, R10 ;  /* 0x00007632000a7816 */ /* 0x000fe2000000000a */
[----:B------:R0:W-:Y:S01]  /*3320*/  STG.E.U16 desc[UR8][R14.64], R7 ;  /* 0x000000070e007986 */ /* 0x0001e2000c101508 */
[----:B------:R-:W-:-:S02]  /*3330*/  F2FP.BF16.F32.PACK_AB R12, RZ, R12 ;  /* 0x0000000cff0c723e */ /* 0x000fc400000010ff */
[----:B------:R-:W-:Y:S01]  /*3340*/  IADD3 R0, P0, PT, R4, R2, RZ ;  /* 0x0000000204007210 */ /* 0x000fe20007f1e0ff */
[----:B------:R0:W-:Y:S04]  /*3350*/  STG.E.U16 desc[UR8][R8.64], R5 ;  /* 0x0000000508007986 */ /* 0x0001e8000c101508 */
[----:B------:R0:W-:Y:S01]  /*3360*/  STG.E.U16 desc[UR8][R16.64], R6 ;  /* 0x0000000610007986 */ /* 0x0001e2000c101508 */
[----:B------:R-:W-:-:S03]  /*3370*/  IADD3.X R22, PT, PT, RZ, R3, RZ, P0, !PT ;  /* 0x00000003ff167210 */ /* 0x000fc600007fe4ff */
[----:B------:R0:W-:Y:S01]  /*3380*/  STG.E.U16 desc[UR8][R20.64], R10 ;  /* 0x0000000a14007986 */ /* 0x0001e2000c101508 */
[----:B------:R-:W-:-:S03]  /*3390*/  ISETP.GE.U32.AND P0, PT, R0, UR30, PT ;  /* 0x0000001e00007c0c */ /* 0x000fc6000bf06070 */
[----:B------:R0:W-:Y:S01]  /*33a0*/  STG.E.U16 desc[UR8][R18.64], R12 ;  /* 0x0000000c12007986 */ /* 0x0001e2000c101508 */
[----:B------:R-:W-:-:S13]  /*33b0*/  ISETP.GE.AND.EX P0, PT, R22, UR31, PT, P0 ;  /* 0x0000001f16007c0c */ /* 0x000fda000bf06300 */
[----:B0-----:R-:W-:Y:S05]  /*33c0*/  @!P0 BRA `(.L_x_619) ;  /* 0xffffffe800c08947 */ /* 0x001fea000383ffff */
[----:B------:R-:W-:Y:S05]  /*33d0*/  BSYNC.RECONVERGENT B0 ;  /* 0x0000000000007941 */ /* 0x000fea0003800200 */
.L_x_612:
[----:B------:R-:W-:Y:S05]  /*33e0*/  EXIT ;  /* 0x000000000000794d */ /* 0x000fea0003800000 */
.L_x_598:
        /* <DEDUP_REMOVED lines=10> */
[----:B0-----:R-:W-:Y:S02]  /*3490*/  IMAD R3, R22, UR16, RZ ;  /* 0x0000001016037c24 */ /* 0x001fe4000f8e02ff */
[C---:B------:R-:W-:Y:S01]  /*34a0*/  IMAD.WIDE.U32 R4, R0.reuse, UR16, RZ ;  /* 0x0000001000047c25 */ /* 0x040fe2000f8e00ff */
[----:B------:R-:W0:Y:S03]  /*34b0*/  LDCU.64 UR20, c[0x0][0xd40] ;  /* 0x0001a800ff1477ac */ /* 0x000e260008000a00 */
[----:B------:R-:W-:Y:S01]  /*34c0*/  IMAD R3, R0, UR17, R3 ;  /* 0x0000001100037c24 */ /* 0x000fe2000f8e0203 */
[----:B------:R-:W5:Y:S01]  /*34d0*/  LDCU.64 UR24, c[0x0][0x860] ;  /* 0x00010c00ff1877ac */ /* 0x000f620008000a00 */
[----:B--2---:R-:W-:Y:S01]  /*34e0*/  IMAD R7, R22, UR18, RZ ;  /* 0x0000001216077c24 */ /* 0x004fe2000f8e02ff */
[----:B------:R-:W-:Y:S01]  /*34f0*/  LEA R2, P0, R4, UR4, 0x1 ;  /* 0x0000000404027c11 */ /* 0x000fe2000f8008ff */
[----:B-1----:R-:W-:Y:S01]  /*3500*/  IMAD.WIDE.U32 R8, R0, UR14, RZ ;  /* 0x0000000e00087c25 */ /* 0x002fe2000f8e00ff */
[----:B------:R-:W1:Y:S01]  /*3510*/  LDCU.64 UR28, c[0x0][0x6c0] ;  /* 0x0000d800ff1c77ac */ /* 0x000e620008000a00 */
[----:B------:R-:W-:-:S02]  /*3520*/  IADD3 R3, PT, PT, R5, R3, RZ ;  /* 0x0000000305037210 */ /* 0x000fc40007ffe0ff */
[----:B------:R-:W-:Y:S01]  /*3530*/  IMAD R5, R22, UR14, RZ ;  /* 0x0000000e16057c24 */ /* 0x000fe2000f8e02ff */
[----:B------:R-:W2:Y:S01]  /*3540*/  LDCU UR6, c[0x0][0x370] ;  /* 0x00006e00ff0677ac */ /* 0x000ea20008000800 */
[----:B------:R-:W-:Y:S01]  /*3550*/  IMAD R17, R0, UR19, R7 ;  /* 0x0000001300117c24 */ /* 0x000fe2000f8e0207 */
[----:B------:R-:W-:Y:S01]  /*3560*/  LEA.HI.X R3, R4, UR5, R3, 0x1, P0 ;  /* 0x0000000504037c11 */ /* 0x000fe200080f0c03 */
[----:B------:R-:W-:Y:S01]  /*3570*/  IMAD R15, R0, UR15, R5 ;  /* 0x0000000f000f7c24 */ /* 0x000fe2000f8e0205 */
[----:B------:R-:W2:Y:S01]  /*3580*/  LDCU UR4, c[0x0][0x360] ;  /* 0x00006c00ff0477ac */ /* 0x000ea20008000800 */
[----:B---3--:R-:W-:Y:S01]  /*3590*/  IMAD R5, R22, UR22, RZ ;  /* 0x0000001616057c24 */ /* 0x008fe2000f8e02ff */
[----:B------:R-:W-:Y:S01]  /*35a0*/  LEA R4, P0, R8, UR12, 0x1 ;  /* 0x0000000c08047c11 */ /* 0x000fe2000f8008ff */
[----:B----4-:R-:W-:Y:S01]  /*35b0*/  IMAD R7, R22, UR26, RZ ;  /* 0x0000001a16077c24 */ /* 0x010fe2000f8e02ff */
[----:B------:R-:W3:Y:S01]  /*35c0*/  LDCU UR7, c[0x0][0xee4] ;  /* 0x0001dc80ff0777ac */ /* 0x000ee20008000800 */
[C---:B------:R-:W-:Y:S01]  /*35d0*/  IMAD.WIDE.U32 R12, R0.reuse, UR18, RZ ;  /* 0x00000012000c7c25 */ /* 0x040fe2000f8e00ff */
[----:B------:R-:W4:Y:S03]  /*35e0*/  LDCU UR32, c[0x0][0xee0] ;  /* 0x0001dc00ff2077ac */ /* 0x000f260008000800 */
[C---:B------:R-:W-:Y:S01]  /*35f0*/  IMAD.WIDE.U32 R20, R0.reuse, UR22, RZ ;  /* 0x0000001600147c25 */ /* 0x040fe2000f8e00ff */
[----:B------:R-:W-:Y:S01]  /*3600*/  IADD3 R17, PT, PT, R13, R17, RZ ;  /* 0x000000110d117210 */ /* 0x000fe20007ffe0ff */
[----:B------:R-:W2:Y:S02]  /*3610*/  LDCU.64 UR34, c[0x0][0xee0] ;  /* 0x0001dc00ff2277ac */ /* 0x000ea40008000a00 */
[----:B------:R-:W-:Y:S01]  /*3620*/  IMAD R19, R0, UR23, R5 ;  /* 0x0000001700137c24 */ /* 0x000fe2000f8e0205 */
[----:B0-----:R-:W-:Y:S01]  /*3630*/  LEA R5, P1, R12, UR20, 0x1 ;  /* 0x000000140c057c11 */ /* 0x001fe2000f8208ff */
[----:B------:R-:W-:Y:S01]  /*3640*/  IMAD.WIDE.U32 R10, R0, UR26, RZ ;  /* 0x0000001a000a7c25 */ /* 0x000fe2000f8e00ff */
[----:B-----5:R-:W-:Y:S01]  /*3650*/  LEA R6, P2, R20, UR24, 0x1 ;  /* 0x0000001814067c11 */ /* 0x020fe2000f8408ff */
[----:B------:R-:W0:Y:S01]  /*3660*/  LDCU.64 UR16, c[0x0][0x450] ;  /* 0x00008a00ff1077ac */ /* 0x000e220008000a00 */
[----:B------:R-:W-:Y:S01]  /*3670*/  IADD3 R19, PT, PT, R21, R19, RZ ;  /* 0x0000001315137210 */ /* 0x000fe20007ffe0ff */
[----:B------:R-:W-:Y:S01]  /*3680*/  IMAD R23, R0, UR27, R7 ;  /* 0x0000001b00177c24 */ /* 0x000fe2000f8e0207 */
[----:B-1----:R-:W-:Y:S01]  /*3690*/  LEA R7, P3, R10, UR28, 0x1 ;  /* 0x0000001c0a077c11 */ /* 0x002fe2000f8608ff */
[----:B------:R-:W-:Y:S01]  /*36a0*/  IMAD.IADD R9, R9, 0x1, R15 ;  /* 0x0000000109097824 */ /* 0x000fe200078e020f */
[----:B------:R-:W-:Y:S01]  /*36b0*/  LEA.HI.X R20, R20, UR25, R19, 0x1, P2 ;  /* 0x0000001914147c11 */ /* 0x000fe200090f0c13 */
[----:B------:R-:W-:Y:S01]  /*36c0*/  IMAD.IADD R23, R11, 0x1, R23 ;  /* 0x000000010b177824 */ /* 0x000fe200078e0217 */
[----:B------:R-:W1:Y:S02]  /*36d0*/  LDCU.64 UR30, c[0x0][0x380] ;  /* 0x00007000ff1e77ac */ /* 0x000e640008000a00 */
[----:B------:R-:W-:-:S02]  /*36e0*/  LEA.HI.X R8, R8, UR13, R9, 0x1, P0 ;  /* 0x0000000d08087c11 */ /* 0x000fc400080f0c09 */
[----:B------:R-:W-:Y:S01]  /*36f0*/  LEA.HI.X R9, R12, UR21, R17, 0x1, P1 ;  /* 0x000000150c097c11 */ /* 0x000fe200088f0c11 */
[----:B------:R-:W0:Y:S01]  /*3700*/  LDCU.64 UR14, c[0x0][0x5f0] ;  /* 0x0000be00ff0e77ac */ /* 0x000e220008000a00 */
[----:B------:R-:W-:Y:S01]  /*3710*/  LEA.HI.X R21, R10, UR29, R23, 0x1, P3 ;  /* 0x0000001d0a157c11 */ /* 0x000fe200098f0c17 */
[----:B------:R-:W0:Y:S01]  /*3720*/  LDCU.64 UR18, c[0x0][0x520] ;  /* 0x0000a400ff1277ac */ /* 0x000e220008000a00 */
[----:B------:R-:W0:Y:S01]  /*3730*/  LDCU.64 UR22, c[0x0][0xee8] ;  /* 0x0001dd00ff1677ac */ /* 0x000e220008000a00 */
[----:B--234-:R-:W-:-:S12]  /*3740*/  UIMAD UR6, UR6, UR4, URZ ;  /* 0x00000004060672a4 */ /* 0x01cfd8000f8e02ff */
.L_x_625:
[----:B------:R-:W-:Y:S01]  /*3750*/  MOV R19, UR7 ;  /* 0x0000000700137c02 */ /* 0x000fe20008000f00 */
[----:B------:R-:W-:Y:S03]  /*3760*/  BSSY.RECONVERGENT B1, `(.L_x_622) ;  /* 0x000002a000017945 */ /* 0x000fe60003800200 */
[----:B------:R-:W-:-:S04]  /*3770*/  LOP3.LUT R10, R22, R19, RZ, 0xfc, !PT ;  /* 0x00000013160a7212 */ /* 0x000fc800078efcff */
[----:B------:R-:W-:-:S13]  /*3780*/  ISETP.NE.U32.AND P0, PT, R10, RZ, PT ;  /* 0x000000ff0a00720c */ /* 0x000fda0003f05070 */
[----:B------:R-:W-:Y:S05]  /*3790*/  @P0 BRA `(.L_x_623) ;  /* 0x0000000000600947 */ /* 0x000fea0003800000 */
[----:B------:R-:W-:-:S04]  /*37a0*/  MOV R23, UR32 ;  /* 0x0000002000177c02 */ /* 0x000fc80008000f00 */
[----:B------:R-:W2:Y:S01]  /*37b0*/  I2F.U32.RP R13, R23 ;  /* 0x00000017000d7306 */ /* 0x000ea20000209000 */
[----:B------:R-:W-:-:S07]  /*37c0*/  ISETP.NE.U32.AND P2, PT, R23, RZ, PT ;  /* 0x000000ff1700720c */ /* 0x000fce0003f45070 */
[----:B--2---:R-:W2:Y:S02]  /*37d0*/  MUFU.RCP R13, R13 ;  /* 0x0000000d000d7308 */ /* 0x004ea40000001000 */
[----:B--2---:R-:W-:-:S06]  /*37e0*/  VIADD R11, R13, 0xffffffe ;  /* 0x0ffffffe0d0b7836 */ /* 0x004fcc0000000000 */
[----:B------:R-:W2:Y:S02]  /*37f0*/  F2I.FTZ.U32.TRUNC.NTZ R11, R11 ;  /* 0x0000000b000b7305 */ /* 0x000ea4000021f000 */
[----:B--2---:R-:W-:-:S05]  /*3800*/  IMAD R10, R11, R23, RZ ;  /* 0x000000170b0a7224 */ /* 0x004fca00078e02ff */
[----:B------:R-:W-:Y:S01]  /*3810*/  IADD3 R15, PT, PT, -R10, RZ, RZ ;  /* 0x000000ff0a0f7210 */ /* 0x000fe20007ffe1ff */
[----:B------:R-:W-:-:S05]  /*3820*/  HFMA2 R10, -RZ, RZ, 0, 0 ;  /* 0x00000000ff0a7431 */ /* 0x000fca00000001ff */
        /* <DEDUP_REMOVED lines=8> */
[----:B------:R-:W-:Y:S02]  /*38b0*/  ISETP.GE.U32.AND P1, PT, R12, R23, PT ;  /* 0x000000170c00720c */ /* 0x000fe40003f26070 */
[----:B------:R-:W-:-:S11]  /*38c0*/  MOV R12, RZ ;  /* 0x000000ff000c7202 */ /* 0x000fd60000000f00 */
[----:B------:R-:W-:Y:S01]  /*38d0*/  @P1 VIADD R10, R10, 0x1 ;  /* 0x000000010a0a1836 */ /* 0x000fe20000000000 */
[----:B------:R-:W-:-:S04]  /*38e0*/  @!P2 LOP3.LUT R10, RZ, R23, RZ, 0x33, !PT ;  /* 0x00000017ff0aa212 */ /* 0x000fc800078e33ff */
[----:B------:R-:W-:-:S05]  /*38f0*/  IADD3 R14, PT, PT, -R10, RZ, RZ ;  /* 0x000000ff0a0e7210 */ /* 0x000fca0007ffe1ff */
[----:B------:R-:W-:Y:S01]  /*3900*/  IMAD R14, R23, R14, R0 ;  /* 0x0000000e170e7224 */ /* 0x000fe200078e0200 */
[----:B------:R-:W-:Y:S06]  /*3910*/  BRA `(.L_x_624) ;  /* 0x0000000000387947 */ /* 0x000fec0003800000 */
.L_x_623:
[----:B------:R-:W-:Y:S02]  /*3920*/  MOV R11, R22 ;  /* 0x00000016000b7202 */ /* 0x000fe40000000f00 */
[----:B------:R-:W-:-:S07]  /*3930*/  MOV R10, 0x3950 ;  /* 0x00003950000a7802 */ /* 0x000fce0000000f00 */
[----:B01----:R-:W-:Y:S05]  /*3940*/  CALL.REL.NOINC `($__internal_21_$__cuda_sm20_div_s64) ;  /* 0x0000001800147944 */ /* 0x003fea0003c00000 */
[----:B------:R-:W-:Y:S01]  /*3950*/  IADD3 R10, P0, PT, RZ, -R13, RZ ;  /* 0x8000000dff0a7210 */ /* 0x000fe20007f1e0ff */
[----:B------:R-:W-:Y:S01]  /*3960*/  IMAD.MOV.U32 R15, RZ, RZ, R22 ;  /* 0x000000ffff0f7224 */ /* 0x000fe200078e0016 */
[----:B------:R-:W-:Y:S02]  /*3970*/  MOV R23, UR34 ;  /* 0x0000002200177c02 */ /* 0x000fe40008000f00 */
[----:B------:R-:W-:Y:S01]  /*3980*/  MOV R19, UR35 ;  /* 0x0000002300137c02 */ /* 0x000fe20008000f00 */
[----:B------:R-:W-:Y:S01]  /*3990*/  IMAD.X R12, RZ, RZ, ~R11, P0 ;  /* 0x000000ffff0c7224 */ /* 0x000fe200000e0e0b */
[----:B------:R-:W-:-:S03]  /*39a0*/  MOV R14, R0 ;  /* 0x00000000000e7202 */ /* 0x000fc60000000f00 */
[-C--:B------:R-:W-:Y:S02]  /*39b0*/  IMAD R12, R12, R23.reuse, RZ ;  /* 0x000000170c0c7224 */ /* 0x080fe400078e02ff */
[----:B------:R-:W-:-:S04]  /*39c0*/  IMAD.WIDE.U32 R14, R10, R23, R14 ;  /* 0x000000170a0e7225 */ /* 0x000fc800078e000e */
[----:B------:R-:W-:Y:S01]  /*39d0*/  IMAD R17, R10, R19, R12 ;  /* 0x000000130a117224 */ /* 0x000fe200078e020c */
[----:B------:R-:W-:-:S04]  /*39e0*/  MOV R10, R13 ;  /* 0x0000000d000a7202 */ /* 0x000fc80000000f00 */
[----:B------:R-:W-:-:S07]  /*39f0*/  IADD3 R12, PT, PT, R17, R15, RZ ;  /* 0x0000000f110c7210 */ /* 0x000fce0007ffe0ff */
.L_x_624:
[----:B01----:R-:W-:Y:S05]  /*3a00*/  BSYNC.RECONVERGENT B1 ;  /* 0x0000000000017941 */ /* 0x003fea0003800200 */
.L_x_622:
[-C--:B------:R-:W-:Y:S02]  /*3a10*/  IMAD R11, R11, R23.reuse, RZ ;  /* 0x000000170b0b7224 */ /* 0x080fe400078e02ff */
[----:B------:R-:W-:-:S04]  /*3a20*/  IMAD.WIDE.U32 R24, R10, R23, RZ ;  /* 0x000000170a187225 */ /* 0x000fc800078e00ff */
[----:B------:R-:W-:Y:S01]  /*3a30*/  IMAD R11, R10, R19, R11 ;  /* 0x000000130a0b7224 */ /* 0x000fe200078e020b */
[----:B------:R-:W-:-:S03]  /*3a40*/  LEA R16, P0, R24, R14, 0x2 ;  /* 0x0000000e18107211 */ /* 0x000fc600078010ff */
[----:B------:R-:W-:-:S05]  /*3a50*/  IMAD.IADD R11, R25, 0x1, R11 ;  /* 0x00000001190b7824 */ /* 0x000fca00078e020b */
[----:B------:R-:W-:Y:S01]  /*3a60*/  LEA.HI.X R24, R24, R12, R11, 0x2, P0 ;  /* 0x0000000c18187211 */ /* 0x000fe200000f140b */
[C---:B------:R-:W-:Y:S01]  /*3a70*/  IMAD.WIDE.U32 R10, R16.reuse, UR16, RZ ;  /* 0x00000010100a7c25 */ /* 0x040fe2000f8e00ff */
[----:B------:R-:W-:-:S03]  /*3a80*/  IADD3 R14, P0, PT, R16, R23, RZ ;  /* 0x00000017100e7210 */ /* 0x000fc60007f1e0ff */
[C---:B------:R-:W-:Y:S01]  /*3a90*/  IMAD R13, R24.reuse, UR16, RZ ;  /* 0x00000010180d7c24 */ /* 0x040fe2000f8e02ff */
[----:B------:R-:W-:Y:S02]  /*3aa0*/  IADD3.X R26, PT, PT, R24, R19, RZ, P0, !PT ;  /* 0x00000013181a7210 */ /* 0x000fe400007fe4ff */
[----:B------:R-:W-:Y:S01]  /*3ab0*/  LEA R28, P0, R10, UR30, 0x1 ;  /* 0x0000001e0a1c7c11 */ /* 0x000fe2000f8008ff */
[----:B------:R-:W-:Y:S02]  /*3ac0*/  IMAD R13, R16, UR17, R13 ;  /* 0x00000011100d7c24 */ /* 0x000fe4000f8e020d */
[----:B------:R-:W-:-:S03]  /*3ad0*/  IMAD R15, R26, UR16, RZ ;  /* 0x000000101a0f7c24 */ /* 0x000fc6000f8e02ff */
[----:B------:R-:W-:Y:S01]  /*3ae0*/  IADD3 R11, PT, PT, R11, R13, RZ ;  /* 0x0000000d0b0b7210 */ /* 0x000fe20007ffe0ff */
[C---:B------:R-:W-:Y:S01]  /*3af0*/  IMAD R17, R14.reuse, UR17, R15 ;  /* 0x000000110e117c24 */ /* 0x040fe2000f8e020f */
[C---:B------:R-:W-:Y:S01]  /*3b00*/  IADD3 R15, P1, PT, R14.reuse, R23, RZ ;  /* 0x000000170e0f7210 */ /* 0x040fe20007f3e0ff */
[----:B------:R-:W-:Y:S01]  /*3b10*/  IMAD.WIDE.U32 R12, R14, UR16, RZ ;  /* 0x000000100e0c7c25 */ /* 0x000fe2000f8e00ff */
[----:B------:R-:W-:Y:S02]  /*3b20*/  LEA.HI.X R29, R10, UR31, R11, 0x1, P0 ;  /* 0x0000001f0a1d7c11 */ /* 0x000fe400080f0c0b */
[----:B------:R-:W-:Y:S01]  /*3b30*/  IADD3.X R25, PT, PT, R26, R19, RZ, P1, !PT ;  /* 0x000000131a197210 */ /* 0x000fe20000ffe4ff */
[----:B------:R-:W-:Y:S01]  /*3b40*/  IMAD.IADD R11, R13, 0x1, R17 ;  /* 0x000000010d0b7824 */ /* 0x000fe200078e0211 */
[C---:B------:R-:W-:Y:S01]  /*3b50*/  LEA R10, P0, R12.reuse, UR30, 0x1 ;  /* 0x0000001e0c0a7c11 */ /* 0x040fe2000f8008ff */
[----:B------:R-:W2:Y:S03]  /*3b60*/  LDG.E.U16 R18, desc[UR8][R28.64] ;  /* 0x000000081c127981 */ /* 0x000ea6000c1e1500 */
[----:B------:R-:W-:Y:S01]  /*3b70*/  LEA.HI.X R11, R12, UR31, R11, 0x1, P0 ;  /* 0x0000001f0c0b7c11 */ /* 0x000fe200080f0c0b */
[----:B------:R-:W-:-:S04]  /*3b80*/  IMAD R12, R25, UR16, RZ ;  /* 0x00000010190c7c24 */ /* 0x000fc8000f8e02ff */
[C---:B------:R-:W-:Y:S01]  /*3b90*/  IMAD R27, R15.reuse, UR17, R12 ;  /* 0x000000110f1b7c24 */ /* 0x040fe2000f8e020c */
[----:B------:R0:W3:Y:S01]  /*3ba0*/  LDG.E.U16 R17, desc[UR8][R10.64] ;  /* 0x000000080a117981 */ /* 0x0000e2000c1e1500 */
[----:B------:R-:W-:-:S05]  /*3bb0*/  IMAD.WIDE.U32 R12, R15, UR16, RZ ;  /* 0x000000100f0c7c25 */ /* 0x000fca000f8e00ff */
[----:B------:R-:W-:Y:S02]  /*3bc0*/  IADD3 R13, PT, PT, R13, R27, RZ ;  /* 0x0000001b0d0d7210 */ /* 0x000fe40007ffe0ff */
[----:B0-----:R-:W-:-:S04]  /*3bd0*/  LEA R10, P0, R12, UR30, 0x1 ;  /* 0x0000001e0c0a7c11 */ /* 0x001fc8000f8008ff */
[----:B------:R-:W-:Y:S02]  /*3be0*/  LEA.HI.X R11, R12, UR31, R13, 0x1, P0 ;  /* 0x0000001f0c0b7c11 */ /* 0x000fe400080f0c0d */
[----:B------:R-:W-:-:S05]  /*3bf0*/  IADD3 R12, P0, PT, R15, R23, RZ ;  /* 0x000000170f0c7210 */ /* 0x000fca0007f1e0ff */
[----:B------:R-:W-:Y:S02]  /*3c00*/  IMAD.X R13, R25, 0x1, R19, P0 ;  /* 0x00000001190d7824 */ /* 0x000fe400000e0613 */
[----:B------:R-:W-:Y:S01]  /*3c10*/  IMAD.WIDE.U32 R28, R12, UR16, RZ ;  /* 0x000000100c1c7c25 */ /* 0x000fe2000f8e00ff */
[----:B------:R0:W4:Y:S03]  /*3c20*/  LDG.E.U16 R19, desc[UR8][R10.64] ;  /* 0x000000080a137981 */ /* 0x000126000c1e1500 */
[----:B------:R-:W-:-:S04]  /*3c30*/  IMAD R23, R13, UR16, RZ ;  /* 0x000000100d177c24 */ /* 0x000fc8000f8e02ff */
[----:B------:R-:W-:Y:S01]  /*3c40*/  IMAD R23, R12, UR17, R23 ;  /* 0x000000110c177c24 */ /* 0x000fe2000f8e0217 */
[----:B0-----:R-:W-:-:S04]  /*3c50*/  LEA R10, P0, R28, UR30, 0x1 ;  /* 0x0000001e1c0a7c11 */ /* 0x001fc8000f8008ff */
[----:B------:R-:W-:-:S04]  /*3c60*/  IADD3 R23, PT, PT, R29, R23, RZ ;  /* 0x000000171d177210 */ /* 0x000fc80007ffe0ff */
[----:B------:R-:W-:Y:S02]  /*3c70*/  LEA.HI.X R11, R28, UR31, R23, 0x1, P0 ;  /* 0x0000001f1c0b7c11 */ /* 0x000fe400080f0c17 */
[----:B------:R-:W5:Y:S04]  /*3c80*/  LDG.E.U16 R28, desc[UR8][R2.64] ;  /* 0x00000008021c7981 */ /* 0x000f68000c1e1500 */
[----:B------:R0:W2:Y:S02]  /*3c90*/  LDG.E.U16 R23, desc[UR8][R10.64] ;  /* 0x000000080a177981 */ /* 0x0000a4000c1e1500 */
[----:B0-----:R-:W-:Y:S01]  /*3ca0*/  MOV R10, R6 ;  /* 0x00000006000a7202 */ /* 0x001fe20000000f00 */
[----:B------:R-:W-:-:S05]  /*3cb0*/  IMAD.MOV.U32 R11, RZ, RZ, R20 ;  /* 0x000000ffff0b7224 */ /* 0x000fca00078e0014 */
[----:B------:R0:W3:Y:S02]  /*3cc0*/  LDG.E.U16 R27, desc[UR8][R10.64] ;  /* 0x000000080a1b7981 */ /* 0x0000e4000c1e1500 */
[----:B0-----:R-:W-:Y:S02]  /*3cd0*/  MOV R10, R4 ;  /* 0x00000004000a7202 */ /* 0x001fe40000000f00 */
[----:B------:R-:W-:-:S05]  /*3ce0*/  MOV R11, R8 ;  /* 0x00000008000b7202 */ /* 0x000fca0000000f00 */
[----:B------:R0:W4:Y:S02]  /*3cf0*/  LDG.E.U16 R29, desc[UR8][R10.64] ;  /* 0x000000080a1d7981 */ /* 0x000124000c1e1500 */
[----:B0-----:R-:W-:Y:S01]  /*3d00*/  MOV R10, R7 ;  /* 0x00000007000a7202 */ /* 0x001fe20000000f00 */
[----:B---3--:R-:W-:-:S06]  /*3d10*/  IMAD.U32 R27, R27, 0x10000, RZ ;  /* 0x000100001b1b7824 */ /* 0x008fcc00078e00ff */
[----:B------:R-:W0:Y:S01]  /*3d20*/  MUFU.TANH R27, R27 ;  /* 0x0000001b001b7308 */ /* 0x000e220000002400 */
[----:B--2---:R-:W-:Y:S01]  /*3d30*/  SHF.L.U32 R23, R23, 0x10, RZ ;  /* 0x0000001017177819 */ /* 0x004fe200000006ff */
[----:B-----5:R-:W-:Y:S01]  /*3d40*/  IMAD.U32 R11, R28, 0x10000, RZ ;  /* 0x000100001c0b7824 */ /* 0x020fe200078e00ff */
[----:B----4-:R-:W-:Y:S01]  /*3d50*/  SHF.L.U32 R29, R29, 0x10, RZ ;  /* 0x000000101d1d7819 */ /* 0x010fe200000006ff */
[----:B0-----:R-:W-:-:S04]  /*3d60*/  FFMA.FTZ R28, -R27, R27, 1 ;  /* 0x3f8000001b1c7423 */ /* 0x001fc8000001011b */
[C---:B------:R-:W-:Y:S01]  /*3d70*/  FMUL.FTZ R27, R29.reuse, R27 ;  /* 0x0000001b1d1b7220 */ /* 0x040fe20000410000 */
[----:B------:R-:W-:-:S04]  /*3d80*/  FMUL.FTZ R29, R29, R23 ;  /* 0x000000171d1d7220 */ /* 0x000fc80000410000 */
[----:B------:R-:W-:Y:S01]  /*3d90*/  FFMA.FTZ R28, R29, R28, R11 ;  /* 0x0000001c1d1c7223 */ /* 0x000fe2000001000b */
[----:B------:R-:W-:-:S05]  /*3da0*/  MOV R11, R21 ;  /* 0x00000015000b7202 */ /* 0x000fca0000000f00 */
[----:B------:R0:W2:Y:S01]  /*3db0*/  LDG.E.U16 R10, desc[UR8][R10.64] ;  /* 0x000000080a0a7981 */ /* 0x0000a2000c1e1500 */
[----:B------:R-:W-:Y:S01]  /*3dc0*/  SHF.L.U32 R19, R19, 0x10, RZ ;  /* 0x0000001013137819 */ /* 0x000fe200000006ff */
[----:B------:R-:W-:Y:S02]  /*3dd0*/  IMAD.U32 R29, R18, 0x10000, RZ ;  /* 0x00010000121d7824 */ /* 0x000fe400078e00ff */
[----:B------:R-:W-:Y:S02]  /*3de0*/  IMAD.U32 R17, R17, 0x10000, RZ ;  /* 0x0001000011117824 */ /* 0x000fe400078e00ff */
[----:B0-----:R-:W-:Y:S01]  /*3df0*/  FADD.FTZ R11, -R29, 1 ;  /* 0x3f8000001d0b7421 */ /* 0x001fe20000010100 */
[----:B------:R-:W-:Y:S01]  /*3e00*/  IMAD R13, R13, UR14, RZ ;  /* 0x0000000e0d0d7c24 */ /* 0x000fe2000f8e02ff */
[----:B--2---:R-:W-:Y:S01]  /*3e10*/  SHF.L.U32 R18, R10, 0x10, RZ ;  /* 0x000000100a127819 */ /* 0x004fe200000006ff */
[----:B------:R-:W-:-:S04]  /*3e20*/  FMUL.FTZ R10, R28, R19 ;  /* 0x000000131c0a7220 */ /* 0x000fc80000410000 */
[----:B------:R-:W-:Y:S01]  /*3e30*/  FMUL.FTZ R10, R10, R11 ;  /* 0x0000000b0a0a7220 */ /* 0x000fe20000410000 */
[----:B------:R-:W-:Y:S01]  /*3e40*/  FMUL.FTZ R18, R28, R18 ;  /* 0x000000121c127220 */ /* 0x000fe20000410000 */
[----:B------:R-:W-:Y:S02]  /*3e50*/  FADD.FTZ R11, -R17, 1 ;  /* 0x3f800000110b7421 */ /* 0x000fe40000010100 */
[----:B------:R-:W-:Y:S02]  /*3e60*/  FMUL.FTZ R10, R29, R10 ;  /* 0x0000000a1d0a7220 */ /* 0x000fe40000410000 */
[----:B------:R-:W-:Y:S01]  /*3e70*/  FMUL.FTZ R11, R18, R11 ;  /* 0x0000000b120b7220 */ /* 0x000fe20000410000 */
[C---:B------:R-:W-:Y:S01]  /*3e80*/  FMUL.FTZ R29, R28.reuse, R29 ;  /* 0x0000001d1c1d7220 */ /* 0x040fe20000410000 */
[----:B------:R-:W-:Y:S01]  /*3e90*/  FMUL.FTZ R18, R28, R17 ;  /* 0x000000111c127220 */ /* 0x000fe20000410000 */
[----:B------:R-:W-:Y:S01]  /*3ea0*/  FFMA.FTZ R28, -R19, R19, 1 ;  /* 0x3f800000131c7423 */ /* 0x000fe20000010113 */
[----:B------:R-:W-:-:S03]  /*3eb0*/  FMUL.FTZ R11, R17, R11 ;  /* 0x0000000b110b7220 */ /* 0x000fc60000410000 */
[----:B------:R-:W-:Y:S02]  /*3ec0*/  FMUL.FTZ R19, R29, R28 ;  /* 0x0000001c1d137220 */ /* 0x000fe40000410000 */
[----:B------:R-:W-:Y:S01]  /*3ed0*/  F2FP.BF16.F32.PACK_AB R28, R11, R10 ;  /* 0x0000000a0b1c723e */ /* 0x000fe200000010ff */
[----:B------:R-:W-:-:S04]  /*3ee0*/  IMAD R11, R24, UR14, RZ ;  /* 0x0000000e180b7c24 */ /* 0x000fc8000f8e02ff */
[C---:B------:R-:W-:Y:S02]  /*3ef0*/  IMAD R11, R16.reuse, UR15, R11 ;  /* 0x0000000f100b7c24 */ /* 0x040fe4000f8e020b */
[----:B------:R-:W-:-:S04]  /*3f00*/  IMAD.WIDE.U32 R16, R16, UR14, RZ ;  /* 0x0000000e10107c25 */ /* 0x000fc8000f8e00ff */
[----:B------:R-:W-:Y:S01]  /*3f10*/  FADD.FTZ R10, -R23, 1 ;  /* 0x3f800000170a7421 */ /* 0x000fe20000010100 */
[----:B------:R-:W-:Y:S01]  /*3f20*/  IADD3 R11, PT, PT, R17, R11, RZ ;  /* 0x0000000b110b7210 */ /* 0x000fe20007ffe0ff */
[----:B------:R-:W-:Y:S02]  /*3f30*/  IMAD R17, R26, UR14, RZ ;  /* 0x0000000e1a117c24 */ /* 0x000fe4000f8e02ff */
[----:B------:R-:W-:Y:S01]  /*3f40*/  FMUL.FTZ R10, R27, R10 ;  /* 0x0000000a1b0a7220 */ /* 0x000fe20000410000 */
[----:B------:R-:W-:-:S04]  /*3f50*/  IMAD.WIDE.U32 R26, R14, UR14, RZ ;  /* 0x0000000e0e1a7c25 */ /* 0x000fc8000f8e00ff */
[----:B------:R-:W-:Y:S01]  /*3f60*/  FMUL.FTZ R23, R23, R10 ;  /* 0x0000000a17177220 */ /* 0x000fe20000410000 */
[----:B------:R-:W-:Y:S01]  /*3f70*/  IMAD R17, R14, UR15, R17 ;  /* 0x0000000f0e117c24 */ /* 0x000fe2000f8e0211 */
[C---:B------:R-:W-:Y:S01]  /*3f80*/  LEA R10, P0, R16.reuse, UR18, 0x1 ;  /* 0x00000012100a7c11 */ /* 0x040fe2000f8008ff */
[----:B------:R-:W-:Y:S02]  /*3f90*/  IMAD R14, R25, UR14, RZ ;  /* 0x0000000e190e7c24 */ /* 0x000fe4000f8e02ff */
[----:B------:R-:W-:Y:S01]  /*3fa0*/  IMAD.WIDE.U32 R24, R15, UR14, RZ ;  /* 0x0000000e0f187c25 */ /* 0x000fe2000f8e00ff */
[----:B------:R-:W-:Y:S02]  /*3fb0*/  IADD3 R17, PT, PT, R27, R17, RZ ;  /* 0x000000111b117210 */ /* 0x000fe40007ffe0ff */
[----:B------:R-:W-:Y:S01]  /*3fc0*/  LEA.HI.X R11, R16, UR19, R11, 0x1, P0 ;  /* 0x00000013100b7c11 */ /* 0x000fe200080f0c0b */
[----:B------:R-:W-:Y:S01]  /*3fd0*/  IMAD R27, R15, UR15, R14 ;  /* 0x0000000f0f1b7c24 */ /* 0x000fe2000f8e020e */
[----:B------:R-:W-:-:S03]  /*3fe0*/  LEA R16, P0, R26, UR18, 0x1 ;  /* 0x000000121a107c11 */ /* 0x000fc6000f8008ff */
[----:B------:R-:W-:Y:S01]  /*3ff0*/  IMAD.IADD R15, R25, 0x1, R27 ;  /* 0x00000001190f7824 */ /* 0x000fe200078e021b */
[----:B------:R-:W-:Y:S02]  /*4000*/  LEA.HI.X R17, R26, UR19, R17, 0x1, P0 ;  /* 0x000000131a117c11 */ /* 0x000fe400080f0c11 */
[----:B------:R-:W-:Y:S01]  /*4010*/  PRMT R25, R28, 0x7632, R25 ;  /* 0x000076321c197816 */ /* 0x000fe20000000019 */
[----:B------:R0:W-:Y:S01]  /*4020*/  STG.E.U16 desc[UR8][R10.64], R28 ;  /* 0x0000001c0a007986 */ /* 0x0001e2000c101508 */
[C---:B------:R-:W-:Y:S02]  /*4030*/  LEA R14, P0, R24.reuse, UR18, 0x1 ;  /* 0x00000012180e7c11 */ /* 0x040fe4000f8008ff */
[----:B------:R-:W-:Y:S01]  /*4040*/  F2FP.BF16.F32.PACK_AB R19, R23, R19 ;  /* 0x000000131713723e */ /* 0x000fe200000010ff */
[----:B------:R1:W-:Y:S01]  /*4050*/  STG.E.U16 desc[UR8][R16.64], R25 ;  /* 0x0000001910007986 */ /* 0x0003e2000c101508 */
[----:B------:R-:W-:Y:S01]  /*4060*/  LEA.HI.X R15, R24, UR19, R15, 0x1, P0 ;  /* 0x00000013180f7c11 */ /* 0x000fe200080f0c0f */
[C---:B------:R-:W-:Y:S01]  /*4070*/  IMAD R23, R12.reuse, UR15, R13 ;  /* 0x0000000f0c177c24 */ /* 0x040fe2000f8e020d */
[----:B0-----:R-:W0:Y:S01]  /*4080*/  LDC.64 R10, c[0x0][0xc70] ;  /* 0x00031c00ff0a7b82 */ /* 0x001e220000000a00 */
[----:B------:R-:W-:Y:S01]  /*4090*/  PRMT R27, R19, 0x7610, R27 ;  /* 0x00007610131b7816 */ /* 0x000fe2000000001b */
[----:B-1----:R-:W-:-:S04]  /*40a0*/  IMAD.WIDE.U32 R24, R12, UR14, RZ ;  /* 0x0000000e0c187c25 */ /* 0x002fc8000f8e00ff */
[----:B------:R1:W-:Y:S01]  /*40b0*/  STG.E.U16 desc[UR8][R14.64], R27 ;  /* 0x0000001b0e007986 */ /* 0x0003e2000c101508 */
[----:B------:R-:W-:Y:S01]  /*40c0*/  F2FP.BF16.F32.PACK_AB R18, RZ, R18 ;  /* 0x00000012ff12723e */ /* 0x000fe200000010ff */
[----:B------:R-:W2:Y:S01]  /*40d0*/  LDC.64 R12, c[0x0][0xad0] ;  /* 0x0002b400ff0c7b82 */ /* 0x000ea20000000a00 */
[----:B------:R-:W-:Y:S02]  /*40e0*/  LEA R26, P0, R24, UR18, 0x1 ;  /* 0x00000012181a7c11 */ /* 0x000fe4000f8008ff */
[----:B------:R-:W-:Y:S02]  /*40f0*/  IADD3 R23, PT, PT, R25, R23, RZ ;  /* 0x0000001719177210 */ /* 0x000fe40007ffe0ff */
[----:B------:R-:W-:-:S03]  /*4100*/  PRMT R25, R19, 0x7632, R25 ;  /* 0x0000763213197816 */ /* 0x000fc60000000019 */
[----:B------:R-:W3:Y:S01]  /*4110*/  LDC.64 R16, c[0x0][0x930] ;  /* 0x00024c00ff107b82 */ /* 0x000ee20000000a00 */
[----:B-1----:R-:W-:Y:S02]  /*4120*/  LEA.HI.X R27, R24, UR19, R23, 0x1, P0 ;  /* 0x00000013181b7c11 */ /* 0x002fe400080f0c17 */
[----:B------:R-:W-:Y:S02]  /*4130*/  PRMT R28, R18, 0x7610, R28 ;  /* 0x00007610121c7816 */ /* 0x000fe4000000001c */
[----:B------:R-:W-:Y:S01]  /*4140*/  MOV R24, R5 ;  /* 0x0000000500187202 */ /* 0x000fe20000000f00 */
[----:B------:R1:W-:Y:S02]  /*4150*/  STG.E.U16 desc[UR8][R26.64], R25 ;  /* 0x000000191a007986 */ /* 0x0003e4000c101508 */
[----:B------:R-:W4:Y:S08]  /*4160*/  LDC.64 R14, c[0x0][0xe10] ;  /* 0x00038400ff0e7b82 */ /* 0x000f300000000a00 */
[----:B------:R-:W5:Y:S01]  /*4170*/  LDC.64 R18, c[0x0][0x790] ;  /* 0x0001e400ff127b82 */ /* 0x000f620000000a00 */
[----:B-1----:R-:W-:-:S05]  /*4180*/  IMAD.MOV.U32 R25, RZ, RZ, R9 ;  /* 0x000000ffff197224 */ /* 0x002fca00078e0009 */
[----:B------:R0:W-:Y:S02]  /*4190*/  STG.E.U16 desc[UR8][R24.64], R28 ;  /* 0x0000001c18007986 */ /* 0x0001e4000c101508 */
[----:B0-----:R-:W-:-:S04]  /*41a0*/  IMAD.WIDE.U32 R24, R10, UR6, RZ ;  /* 0x000000060a187c25 */ /* 0x001fc8000f8e00ff */
[----:B------:R-:W-:Y:S01]  /*41b0*/  IMAD R23, R11, UR6, R25 ;  /* 0x000000060b177c24 */ /* 0x000fe2000f8e0219 */
[----:B------:R-:W-:-:S04]  /*41c0*/  LEA R2, P0, R24, R2, 0x1 ;  /* 0x0000000218027211 */ /* 0x000fc800078008ff */
[----:B------:R-:W-:Y:S02]  /*41d0*/  LEA.HI.X R3, R24, R3, R23, 0x1, P0 ;  /* 0x0000000318037211 */ /* 0x000fe400000f0c17 */
[----:B------:R-:W-:-:S04]  /*41e0*/  IADD3 R0, P0, PT, R0, UR6, RZ ;  /* 0x0000000600007c10 */ /* 0x000fc8000ff1e0ff */
[----:B------:R-:W-:Y:S02]  /*41f0*/  IADD3.X R22, PT, PT, RZ, R22, RZ, P0, !PT ;  /* 0x00000016ff167210 */ /* 0x000fe400007fe4ff */
[----:B------:R-:W-:Y:S01]  /*4200*/  ISETP.GE.U32.AND P0, PT, R0, UR22, PT ;  /* 0x0000001600007c0c */ /* 0x000fe2000bf06070 */
[----:B--2---:R-:W-:-:S03]  /*4210*/  IMAD.WIDE.U32 R10, R12, UR6, RZ ;  /* 0x000000060c0a7c25 */ /* 0x004fc6000f8e00ff */
[----:B------:R-:W-:Y:S01]  /*4220*/  ISETP.GE.AND.EX P0, PT, R22, UR23, PT, P0 ;  /* 0x0000001716007c0c */ /* 0x000fe2000bf06300 */
[----:B----4-:R-:W-:-:S04]  /*4230*/  IMAD.WIDE.U32 R24, R14, UR6, RZ ;  /* 0x000000060e187c25 */ /* 0x010fc8000f8e00ff */
[----:B------:R-:W-:Y:S02]  /*4240*/  IMAD R11, R13, UR6, R11 ;  /* 0x000000060d0b7c24 */ /* 0x000fe4000f8e020b */
[----:B---3--:R-:W-:-:S04]  /*4250*/  IMAD.WIDE.U32 R12, R16, UR6, RZ ;  /* 0x00000006100c7c25 */ /* 0x008fc8000f8e00ff */
[----:B------:R-:W-:Y:S02]  /*4260*/  IMAD R16, R15, UR6, R25 ;  /* 0x000000060f107c24 */ /* 0x000fe4000f8e0219 */
[----:B-----5:R-:W-:Y:S01]  /*4270*/  IMAD.WIDE.U32 R14, R18, UR6, RZ ;  /* 0x00000006120e7c25 */ /* 0x020fe2000f8e00ff */
        /* <DEDUP_REMOVED lines=12> */
.L_x_621:
[----:B------:R-:W-:Y:S05]  /*4340*/  EXIT ;  /* 0x000000000000794d */ /* 0x000fea0003800000 */
.L_x_620:
        /* <DEDUP_REMOVED lines=10> */
[----:B-1----:R-:W-:-:S02]  /*43f0*/  IMAD R5, R22, UR16, RZ ;  /* 0x0000001016057c24 */ /* 0x002fc4000f8e02ff */
[C---:B------:R-:W-:Y:S01]  /*4400*/  IMAD R19, R0.reuse, UR15, R3 ;  /* 0x0000000f00137c24 */ /* 0x040fe2000f8e0203 */
[----:B------:R-:W1:Y:S01]  /*4410*/  LDCU UR6, c[0x0][0x370] ;  /* 0x00006e00ff0677ac */ /* 0x000e620008000800 */
[----:B------:R-:W-:Y:S02]  /*4420*/  IMAD R21, R0, UR17, R5 ;  /* 0x0000001100157c24 */ /* 0x000fe4000f8e0205 */
[C---:B--2---:R-:W-:Y:S01]  /*4430*/  IMAD R3, R22.reuse, UR20, RZ ;  /* 0x0000001416037c24 */ /* 0x044fe2000f8e02ff */
[----:B------:R-:W1:Y:S01]  /*4440*/  LDCU UR4, c[0x0][0x360] ;  /* 0x00006c00ff0477ac */ /* 0x000e620008000800 */
[----:B---3--:R-:W-:Y:S01]  /*4450*/  IMAD R5, R22, UR24, RZ ;  /* 0x0000001816057c24 */ /* 0x008fe2000f8e02ff */
[----:B------:R-:W-:Y:S01]  /*4460*/  IADD3 R19, PT, PT, R15, R19, RZ ;  /* 0x000000130f137210 */ /* 0x000fe20007ffe0ff */
[C---:B------:R-:W-:Y:S01]  /*4470*/  IMAD.WIDE.U32 R12, R0.reuse, UR16, RZ ;  /* 0x00000010000c7c25 */ /* 0x040fe2000f8e00ff */
[----:B------:R-:W2:Y:S03]  /*4480*/  LDCU UR7, c[0x0][0xee4] ;  /* 0x0001dc80ff0777ac */ /* 0x000ea60008000800 */
[C---:B------:R-:W-:Y:S01]  /*4490*/  IMAD.WIDE.U32 R16, R0.reuse, UR20, RZ ;  /* 0x0000001400107c25 */ /* 0x040fe2000f8e00ff */
[----:B------:R-:W3:Y:S03]  /*44a0*/  LDCU UR32, c[0x0][0xee0] ;  /* 0x0001dc00ff2077ac */ /* 0x000ee60008000800 */
[----:B------:R-:W-:Y:S01]  /*44b0*/  IMAD R23, R0, UR21, R3 ;  /* 0x0000001500177c24 */ /* 0x000fe2000f8e0203 */
[----:B------:R-:W-:Y:S01]  /*44c0*/  LEA R3, P0, R14, UR12, 0x1 ;  /* 0x0000000c0e037c11 */ /* 0x000fe2000f8008ff */
[----:B------:R-:W-:Y:S01]  /*44d0*/  IMAD.WIDE.U32 R10, R0, UR24, RZ ;  /* 0x00000018000a7c25 */ /* 0x000fe2000f8e00ff */
[----:B0-----:R-:W-:Y:S01]  /*44e0*/  LEA R7, P2, R16, UR22, 0x1 ;  /* 0x0000001610077c11 */ /* 0x001fe2000f8408ff */
[----:B------:R-:W0:Y:S01]  /*44f0*/  LDCU.64 UR34, c[0x0][0xee0] ;  /* 0x0001dc00ff2277ac */ /* 0x000e220008000a00 */
[----:B------:R-:W-:Y:S01]  /*4500*/  IADD3 R23, PT, PT, R17, R23, RZ ;  /* 0x0000001711177210 */ /* 0x000fe20007ffe0ff */
[----:B------:R-:W-:Y:S01]  /*4510*/  IMAD R25, R0, UR25, R5 ;  /* 0x0000001900197c24 */ /* 0x000fe2000f8e0205 */
[----:B----4-:R-:W-:Y:S01]  /*4520*/  LEA R5, P1, R12, UR18, 0x1 ;  /* 0x000000120c057c11 */ /* 0x010fe2000f8208ff */
[----:B------:R-:W-:Y:S01]  /*4530*/  IMAD.IADD R21, R13, 0x1, R21 ;  /* 0x000000010d157824 */ /* 0x000fe200078e0215 */
[----:B-----5:R-:W-:Y:S01]  /*4540*/  LEA R9, P3, R10, UR26, 0x1 ;  /* 0x0000001a0a097c11 */ /* 0x020fe2000f8608ff */
[----:B------:R-:W4:Y:S01]  /*4550*/  LDCU.64 UR28, c[0x0][0x450] ;  /* 0x00008a00ff1c77ac */ /* 0x000f220008000a00 */
[----:B------:R-:W-:-:S02]  /*4560*/  IADD3 R25, PT, PT, R11, R25, RZ ;  /* 0x000000190b197210 */ /* 0x000fc40007ffe0ff */
[----:B------:R-:W-:Y:S01]  /*4570*/  LEA.HI.X R2, R14, UR13, R19, 0x1, P0 ;  /* 0x0000000d0e027c11 */ /* 0x000fe200080f0c13 */
[----:B------:R-:W0:Y:S01]  /*4580*/  LDCU.64 UR30, c[0x0][0x380] ;  /* 0x00007000ff1e77ac */ /* 0x000e220008000a00 */
[----:B------:R-:W-:Y:S02]  /*4590*/  LEA.HI.X R4, R12, UR19, R21, 0x1, P1 ;  /* 0x000000130c047c11 */ /* 0x000fe400088f0c15 */
[----:B------:R-:W-:Y:S01]  /*45a0*/  LEA.HI.X R6, R16, UR23, R23, 0x1, P2 ;  /* 0x0000001710067c11 */ /* 0x000fe200090f0c17 */
[----:B------:R-:W0:Y:S01]  /*45b0*/  LDCU.64 UR14, c[0x0][0x5f0] ;  /* 0x0000be00ff0e77ac */ /* 0x000e220008000a00 */
[----:B------:R-:W-:Y:S01]  /*45c0*/  LEA.HI.X R8, R10, UR27, R25, 0x1, P3 ;  /* 0x0000001b0a087c11 */ /* 0x000fe200098f0c19 */
[----:B------:R-:W0:Y:S01]  /*45d0*/  LDCU.64 UR16, c[0x0][0x520] ;  /* 0x0000a400ff1077ac */ /* 0x000e220008000a00 */
[----:B------:R-:W0:Y:S01]  /*45e0*/  LDCU.64 UR20, c[0x0][0xee8] ;  /* 0x0001dd00ff1477ac */ /* 0x000e220008000a00 */
[----:B-123--:R-:W-:-:S12]  /*45f0*/  UIMAD UR6, UR6, UR4, URZ ;  /* 0x00000004060672a4 */ /* 0x00efd8000f8e02ff */
.L_x_630:
        /* <DEDUP_REMOVED lines=9> */
[----:B-1----:R-:W-:Y:S01]  /*4690*/  IADD3 R11, PT, PT, R13, 0xffffffe, RZ ;  /* 0x0ffffffe0d0b7810 */ /* 0x002fe20007ffe0ff */
[----:B------:R-:W-:-:S05]  /*46a0*/  HFMA2 R13, -RZ, RZ, 0, 0 ;  /* 0x00000000ff0d7431 */ /* 0x000fca00000001ff */
[----:B------:R-:W1:Y:S02]  /*46b0*/  F2I.FTZ.U32.TRUNC.NTZ R11, R11 ;  /* 0x0000000b000b7305 */ /* 0x000e64000021f000 */
[----:B-1----:R-:W-:-:S04]  /*46c0*/  IMAD R10, R11, R17, RZ ;  /* 0x000000110b0a7224 */ /* 0x002fc800078e02ff */
[----:B------:R-:W-:Y:S02]  /*46d0*/  IMAD.MOV R15, RZ, RZ, -R10 ;  /* 0x000000ffff0f7224 */ /* 0x000fe400078e0a0a */
[----:B------:R-:W-:-:S05]  /*46e0*/  HFMA2 R10, -RZ, RZ, 0, 0 ;  /* 0x00000000ff0a7431 */ /* 0x000fca00000001ff */
        /* <DEDUP_REMOVED lines=14> */
.L_x_628:
[----:B------:R-:W-:Y:S01]  /*47d0*/  IMAD.MOV.U32 R11, RZ, RZ, R22 ;  /* 0x000000ffff0b7224 */ /* 0x000fe200078e0016 */
[----:B------:R-:W-:-:S07]  /*47e0*/  MOV R10, 0x4800 ;  /* 0x00004800000a7802 */ /* 0x000fce0000000f00 */
[----:B0---4-:R-:W-:Y:S05]  /*47f0*/  CALL.REL.NOINC `($__internal_21_$__cuda_sm20_div_s64) ;  /* 0x0000000800687944 */ /* 0x011fea0003c00000 */
[----:B------:R-:W-:Y:S01]  /*4800*/  IADD3 R19, P0, PT, RZ, -R13, RZ ;  /* 0x8000000dff137210 */ /* 0x000fe20007f1e0ff */
[----:B------:R-:W-:Y:S01]  /*4810*/  IMAD.U32 R16, RZ, RZ, UR35 ;  /* 0x00000023ff107e24 */ /* 0x000fe2000f8e00ff */
[----:B------:R-:W-:Y:S02]  /*4820*/  MOV R17, UR34 ;  /* 0x0000002200117c02 */ /* 0x000fe40008000f00 */
[----:B------:R-:W-:Y:S02]  /*4830*/  IADD3.X R10, PT, PT, RZ, ~R11, RZ, P0, !PT ;  /* 0x8000000bff0a7210 */ /* 0x000fe400007fe4ff */
[----:B------:R-:W-:Y:S02]  /*4840*/  MOV R14, R0 ;  /* 0x00000000000e7202 */ /* 0x000fe40000000f00 */
[----:B------:R-:W-:Y:S01]  /*4850*/  MOV R15, R22 ;  /* 0x00000016000f7202 */ /* 0x000fe20000000f00 */
[----:B------:R-:W-:Y:S01]  /*4860*/  IMAD R10, R10, R17, RZ ;  /* 0x000000110a0a7224 */ /* 0x000fe200078e02ff */
[----:B------:R-:W-:-:S02]  /*4870*/  MOV R12, R13 ;  /* 0x0000000d000c7202 */ /* 0x000fc40000000f00 */
[----:B------:R-:W-:Y:S01]  /*4880*/  MOV R13, R11 ;  /* 0x0000000b000d7202 */ /* 0x000fe20000000f00 */
[----:B------:R-:W-:-:S04]  /*4890*/  IMAD.WIDE.U32 R14, R19, R17, R14 ;  /* 0x00000011130e7225 */ /* 0x000fc800078e000e */
[----:B------:R-:W-:-:S04]  /*48a0*/  IMAD R19, R19, R16, R10 ;  /* 0x0000001013137224 */ /* 0x000fc800078e020a */
[----:B------:R-:W-:-:S07]  /*48b0*/  IMAD.IADD R15, R19, 0x1, R15 ;  /* 0x00000001130f7824 */ /* 0x000fce00078e020f */
.L_x_629:
[----:B0---4-:R-:W-:Y:S05]  /*48c0*/  BSYNC.RECONVERGENT B1 ;  /* 0x0000000000017941 */ /* 0x011fea0003800200 */
.L_x_627:
        /* <DEDUP_REMOVED lines=10> */
[----:B------:R-:W-:Y:S01]  /*4970*/  IADD3 R19, P1, PT, R14, R17, RZ ;  /* 0x000000110e137210 */ /* 0x000fe20007f3e0ff */
[----:B------:R-:W-:Y:S01]  /*4980*/  IMAD R11, R26, UR29, R11 ;  /* 0x0000001d1a0b7c24 */ /* 0x000fe2000f8e020b */
[----:B------:R-:W-:Y:S01]  /*4990*/  LEA R24, P0, R12, UR30, 0x1 ;  /* 0x0000001e0c187c11 */ /* 0x000fe2000f8008ff */
[C---:B------:R-:W-:Y:S02]  /*49a0*/  IMAD R21, R15.reuse, UR28, RZ ;  /* 0x0000001c0f157c24 */ /* 0x040fe4000f8e02ff */
[----:B------:R-:W-:Y:S01]  /*49b0*/  IMAD.X R18, R15, 0x1, R16, P1 ;  /* 0x000000010f127824 */ /* 0x000fe200008e0610 */
[----:B------:R-:W-:Y:S01]  /*49c0*/  IADD3 R13, PT, PT, R13, R11, RZ ;  /* 0x0000000b0d0d7210 */ /* 0x000fe20007ffe0ff */
[----:B------:R-:W-:-:S03]  /*49d0*/  IMAD.WIDE.U32 R10, R14, UR28, RZ ;  /* 0x0000001c0e0a7c25 */ /* 0x000fc6000f8e00ff */
[----:B------:R-:W-:Y:S01]  /*49e0*/  LEA.HI.X R25, R12, UR31, R13, 0x1, P0 ;  /* 0x0000001f0c197c11 */ /* 0x000fe200080f0c0d */
[----:B------:R-:W-:Y:S01]  /*49f0*/  IMAD R21, R14, UR29, R21 ;  /* 0x0000001d0e157c24 */ /* 0x000fe2000f8e0215 */
[----:B------:R-:W-:Y:S01]  /*4a00*/  LEA R12, P0, R10, UR30, 0x1 ;  /* 0x0000001e0a0c7c11 */ /* 0x000fe2000f8008ff */
[----:B------:R-:W-:-:S03]  /*4a10*/  IMAD R20, R18, UR28, RZ ;  /* 0x0000001c12147c24 */ /* 0x000fc6000f8e02ff */
[----:B------:R-:W-:Y:S01]  /*4a20*/  IADD3 R11, PT, PT, R11, R21, RZ ;  /* 0x000000150b0b7210 */ /* 0x000fe20007ffe0ff */
[C---:B------:R-:W-:Y:S01]  /*4a30*/  IMAD R21, R19.reuse, UR29, R20 ;  /* 0x0000001d13157c24 */ /* 0x040fe2000f8e0214 */
[----:B------:R-:W2:Y:S02]  /*4a40*/  LDG.E.U16 R25, desc[UR8][R24.64] ;  /* 0x0000000818197981 */ /* 0x000ea4000c1e1500 */
[----:B------:R-:W-:Y:S01]  /*4a50*/  LEA.HI.X R13, R10, UR31, R11, 0x1, P0 ;  /* 0x0000001f0a0d7c11 */ /* 0x000fe200080f0c0b */
[C---:B------:R-:W-:Y:S01]  /*4a60*/  IMAD.WIDE.U32 R10, R19.reuse, UR28, RZ ;  /* 0x0000001c130a7c25 */ /* 0x040fe2000f8e00ff */
[----:B------:R-:W-:-:S03]  /*4a70*/  IADD3 R17, P0, PT, R19, R17, RZ ;  /* 0x0000001113117210 */ /* 0x000fc60007f1e0ff */
[----:B------:R-:W-:Y:S01]  /*4a80*/  IMAD.IADD R11, R11, 0x1, R21 ;  /* 0x000000010b0b7824 */ /* 0x000fe200078e0215 */
[----:B------:R-:W-:Y:S01]  /*4a90*/  IADD3.X R16, PT, PT, R18, R16, RZ, P0, !PT ;  /* 0x0000001012107210 */ /* 0x000fe200007fe4ff */
[----:B------:R0:W3:Y:S01]  /*4aa0*/  LDG.E.U16 R23, desc[UR8][R12.64] ;  /* 0x000000080c177981 */ /* 0x0000e2000c1e1500 */
[----:B------:R-:W-:-:S04]  /*4ab0*/  LEA R20, P0, R10, UR30, 0x1 ;  /* 0x0000001e0a147c11 */ /* 0x000fc8000f8008ff */
[----:B------:R-:W-:Y:S01]  /*4ac0*/  LEA.HI.X R21, R10, UR31, R11, 0x1, P0 ;  /* 0x0000001f0a157c11 */ /* 0x000fe200080f0c0b */
[----:B------:R-:W-:-:S04]  /*4ad0*/  IMAD R10, R16, UR28, RZ ;  /* 0x0000001c100a7c24 */ /* 0x000fc8000f8e02ff */
[C---:B------:R-:W-:Y:S01]  /*4ae0*/  IMAD R29, R17.reuse, UR29, R10 ;  /* 0x0000001d111d7c24 */ /* 0x040fe2000f8e020a */
[----:B------:R-:W4:Y:S01]  /*4af0*/  LDG.E.U16 R20, desc[UR8][R20.64] ;  /* 0x0000000814147981 */ /* 0x000f22000c1e1500 */
[----:B------:R-:W-:-:S05]  /*4b00*/  IMAD.WIDE.U32 R10, R17, UR28, RZ ;  /* 0x0000001c110a7c25 */ /* 0x000fca000f8e00ff */
[----:B------:R-:W-:Y:S02]  /*4b10*/  IADD3 R11, PT, PT, R11, R29, RZ ;  /* 0x0000001d0b0b7210 */ /* 0x000fe40007ffe0ff */
[----:B0-----:R-:W-:-:S04]  /*4b20*/  LEA R12, P0, R10, UR30, 0x1 ;  /* 0x0000001e0a0c7c11 */ /* 0x001fc8000f8008ff */
[----:B------:R-:W-:Y:S01]  /*4b30*/  LEA.HI.X R13, R10, UR31, R11, 0x1, P0 ;  /* 0x0000001f0a0d7c11 */ /* 0x000fe200080f0c0b */
[----:B------:R-:W-:Y:S01]  /*4b40*/  IMAD.MOV.U32 R11, RZ, RZ, R6 ;  /* 0x000000ffff0b7224 */ /* 0x000fe200078e0006 */
[----:B------:R-:W-:-:S03]  /*4b50*/  MOV R10, R7 ;  /* 0x00000007000a7202 */ /* 0x000fc60000000f00 */
[----:B------:R-:W5:Y:S04]  /*4b60*/  LDG.E.U16 R12, desc[UR8][R12.64] ;  /* 0x000000080c0c7981 */ /* 0x000f68000c1e1500 */
[----:B------:R0:W2:Y:S02]  /*4b70*/  LDG.E.U16 R28, desc[UR8][R10.64] ;  /* 0x000000080a1c7981 */ /* 0x0000a4000c1e1500 */
[----:B0-----:R-:W-:Y:S02]  /*4b80*/  MOV R10, R9 ;  /* 0x00000009000a7202 */ /* 0x001fe40000000f00 */
[----:B------:R-:W-:-:S05]  /*4b90*/  MOV R11, R8 ;  /* 0x00000008000b7202 */ /* 0x000fca0000000f00 */
[----:B------:R0:W4:Y:S02]  /*4ba0*/  LDG.E.U16 R29, desc[UR8][R10.64] ;  /* 0x000000080a1d7981 */ /* 0x000124000c1e1500 */
[----:B0-----:R-:W-:Y:S01]  /*4bb0*/  IMAD.MOV.U32 R10, RZ, RZ, R3 ;  /* 0x000000ffff0a7224 */ /* 0x001fe200078e0003 */
[----:B------:R-:W-:-:S05]  /*4bc0*/  MOV R11, R2 ;  /* 0x00000002000b7202 */ /* 0x000fca0000000f00 */
[----:B------:R3:W5:Y:S01]  /*4bd0*/  LDG.E.U16 R24, desc[UR8][R10.64] ;  /* 0x000000080a187981 */ /* 0x000762000c1e1500 */
[----:B------:R-:W-:Y:S02]  /*4be0*/  IMAD R27, R27, UR14, RZ ;  /* 0x0000000e1b1b7c24 */ /* 0x000fe4000f8e02ff */
[----:B------:R-:W-:Y:S02]  /*4bf0*/  IMAD R15, R15, UR14, RZ ;  /* 0x0000000e0f0f7c24 */ /* 0x000fe4000f8e02ff */
[----:B------:R-:W-:Y:S02]  /*4c00*/  IMAD R27, R26, UR15, R27 ;  /* 0x0000000f1a1b7c24 */ /* 0x000fe4000f8e021b */
[----:B------:R-:W-:Y:S02]  /*4c10*/  IMAD R18, R18, UR14, RZ ;  /* 0x0000000e12127c24 */ /* 0x000fe4000f8e02ff */
[----:B------:R-:W-:Y:S01]  /*4c20*/  IMAD R16, R16, UR14, RZ ;  /* 0x0000000e10107c24 */ /* 0x000fe2000f8e02ff */
[----:B---3--:R-:W-:-:S02]  /*4c30*/  SHF.L.U32 R11, R23, 0x10, RZ ;  /* 0x00000010170b7819 */ /* 0x008fc400000006ff */
[----:B--2---:R-:W-:-:S06]  /*4c40*/  SHF.L.U32 R28, R28, 0x10, RZ ;  /* 0x000000101c1c7819 */ /* 0x004fcc00000006ff */
[----:B------:R-:W0:Y:S01]  /*4c50*/  MUFU.TANH R28, R28 ;  /* 0x0000001c001c7308 */ /* 0x000e220000002400 */
[----:B----4-:R-:W-:Y:S01]  /*4c60*/  SHF.L.U32 R29, R29, 0x10, RZ ;  /* 0x000000101d1d7819 */ /* 0x010fe200000006ff */
[----:B0-----:R-:W-:Y:S01]  /*4c70*/  FFMA.FTZ R21, -R28, R28, 1 ;  /* 0x3f8000001c157423 */ /* 0x001fe2000001011c */
[----:B-----5:R-:W-:Y:S01]  /*4c80*/  IMAD.U32 R13, R24, 0x10000, RZ ;  /* 0x00010000180d7824 */ /* 0x020fe200078e00ff */
[----:B------:R-:W-:-:S03]  /*4c90*/  SHF.L.U32 R24, R12, 0x10, RZ ;  /* 0x000000100c187819 */ /* 0x000fc600000006ff */
[C---:B------:R-:W-:Y:S02]  /*4ca0*/  FMUL.FTZ R28, R13.reuse, R28 ;  /* 0x0000001c0d1c7220 */ /* 0x040fe40000410000 */
[----:B------:R-:W-:Y:S01]  /*4cb0*/  FMUL.FTZ R12, R13, R24 ;  /* 0x000000180d0c7220 */ /* 0x000fe20000410000 */
[----:B------:R-:W-:Y:S01]  /*4cc0*/  SHF.L.U32 R13, R25, 0x10, RZ ;  /* 0x00000010190d7819 */ /* 0x000fe200000006ff */
[----:B------:R-:W-:Y:S02]  /*4cd0*/  IMAD.U32 R25, R20, 0x10000, RZ ;  /* 0x0001000014197824 */ /* 0x000fe400078e00ff */
[----:B------:R-:W-:Y:S01]  /*4ce0*/  FFMA.FTZ R12, R12, R21, RZ ;  /* 0x000000150c0c7223 */ /* 0x000fe200000100ff */
[----:B------:R-:W-:Y:S01]  /*4cf0*/  FADD.FTZ R20, -R11, 1 ;  /* 0x3f8000000b147421 */ /* 0x000fe20000010100 */
[----:B------:R-:W-:Y:S02]  /*4d00*/  FADD.FTZ R21, -R13, 1 ;  /* 0x3f8000000d157421 */ /* 0x000fe40000010100 */
[C---:B------:R-:W-:Y:S01]  /*4d10*/  FMUL.FTZ R10, R12.reuse, R25 ;  /* 0x000000190c0a7220 */ /* 0x040fe20000410000 */
[----:B------:R-:W-:-:S03]  /*4d20*/  FMUL.FTZ R29, R12, R29 ;  /* 0x0000001d0c1d7220 */ /* 0x000fc60000410000 */
[----:B------:R-:W-:Y:S01]  /*4d30*/  FMUL.FTZ R10, R10, R21 ;  /* 0x000000150a0a7220 */ /* 0x000fe20000410000 */
[----:B------:R-:W-:Y:S01]  /*4d40*/  FMUL.FTZ R29, R29, R20 ;  /* 0x000000141d1d7220 */ /* 0x000fe20000410000 */
[C---:B------:R-:W-:Y:S02]  /*4d50*/  FMUL.FTZ R20, R12.reuse, R11 ;  /* 0x0000000b0c147220 */ /* 0x040fe40000410000 */
[----:B------:R-:W-:Y:S01]  /*4d60*/  FMUL.FTZ R21, R13, R10 ;  /* 0x0000000a0d157220 */ /* 0x000fe20000410000 */
[----:B------:R-:W-:Y:S01]  /*4d70*/  FMUL.FTZ R10, R11, R29 ;  /* 0x0000001d0b0a7220 */ /* 0x000fe20000410000 */
[----:B------:R-:W-:Y:S01]  /*4d80*/  FMUL.FTZ R23, R12, R13 ;  /* 0x0000000d0c177220 */ /* 0x000fe20000410000 */
[----:B------:R-:W-:Y:S01]  /*4d90*/  FADD.FTZ R11, -R24, 1 ;  /* 0x3f800000180b7421 */ /* 0x000fe20000010100 */
[----:B------:R-:W-:-:S04]  /*4da0*/  IMAD.WIDE.U32 R12, R26, UR14, RZ ;  /* 0x0000000e1a0c7c25 */ /* 0x000fc8000f8e00ff */
[----:B------:R-:W-:Y:S01]  /*4db0*/  FMUL.FTZ R26, R28, R11 ;  /* 0x0000000b1c1a7220 */ /* 0x000fe20000410000 */
[----:B------:R-:W-:Y:S01]  /*4dc0*/  IMAD.IADD R11, R13, 0x1, R27 ;  /* 0x000000010d0b7824 */ /* 0x000fe200078e021b */
[----:B------:R-:W-:Y:S01]  /*4dd0*/  F2FP.BF16.F32.PACK_AB R21, R10, R21 ;  /* 0x000000150a15723e */ /* 0x000fe200000010ff */
[----:B------:R-:W-:Y:S01]  /*4de0*/  IMAD R13, R14, UR15, R15 ;  /* 0x0000000f0e0d7c24 */ /* 0x000fe2000f8e020f */
[----:B------:R-:W-:Y:S01]  /*4df0*/  LEA R10, P0, R12, UR16, 0x1 ;  /* 0x000000100c0a7c11 */ /* 0x000fe2000f8008ff */
[----:B------:R-:W-:-:S03]  /*4e00*/  IMAD.WIDE.U32 R14, R14, UR14, RZ ;  /* 0x0000000e0e0e7c25 */ /* 0x000fc6000f8e00ff */
[----:B------:R-:W-:Y:S02]  /*4e10*/  LEA.HI.X R11, R12, UR17, R11, 0x1, P0 ;  /* 0x000000110c0b7c11 */ /* 0x000fe400080f0c0b */
[----:B------:R-:W-:Y:S02]  /*4e20*/  IADD3 R13, PT, PT, R15, R13, RZ ;  /* 0x0000000d0f0d7210 */ /* 0x000fe40007ffe0ff */
[----:B------:R-:W-:Y:S01]  /*4e30*/  LEA R12, P0, R14, UR16, 0x1 ;  /* 0x000000100e0c7c11 */ /* 0x000fe2000f8008ff */
[----:B------:R-:W-:-:S03]  /*4e40*/  IMAD R27, R19, UR15, R18 ;  /* 0x0000000f131b7c24 */ /* 0x000fc6000f8e0212 */
[----:B------:R-:W-:Y:S01]  /*4e50*/  LEA.HI.X R13, R14, UR17, R13, 0x1, P0 ;  /* 0x000000110e0d7c11 */ /* 0x000fe200080f0c0d */
[----:B------:R-:W-:-:S05]  /*4e60*/  IMAD.WIDE.U32 R14, R19, UR14, RZ ;  /* 0x0000000e130e7c25 */ /* 0x000fca000f8e00ff */
[----:B------:R-:W-:Y:S02]  /*4e70*/  IADD3 R15, PT, PT, R15, R27, RZ ;  /* 0x0000001b0f0f7210 */ /* 0x000fe40007ffe0ff */
[----:B------:R-:W-:-:S04]  /*4e80*/  LEA R18, P0, R14, UR16, 0x1 ;  /* 0x000000100e127c11 */ /* 0x000fc8000f8008ff */
[----:B------:R-:W-:Y:S01]  /*4e90*/  LEA.HI.X R19, R14, UR17, R15, 0x1, P0 ;  /* 0x000000110e137c11 */ /* 0x000fe200080f0c0f */
[----:B------:R-:W-:Y:S01]  /*4ea0*/  FFMA.FTZ R14, -R25, R25, 1 ;  /* 0x3f800000190e7423 */ /* 0x000fe20000010119 */
[----:B------:R-:W-:Y:S01]  /*4eb0*/  PRMT R25, R21, 0x7632, R25 ;  /* 0x0000763215197816 */ /* 0x000fe20000000019 */
[C---:B------:R-:W-:Y:S02]  /*4ec0*/  IMAD R15, R17.reuse, UR15, R16 ;  /* 0x0000000f110f7c24 */ /* 0x040fe4000f8e0210 */
[----:B------:R-:W-:Y:S01]  /*4ed0*/  IMAD.WIDE.U32 R16, R17, UR14, RZ ;  /* 0x0000000e11107c25 */ /* 0x000fe2000f8e00ff */
[----:B------:R0:W-:Y:S03]  /*4ee0*/  STG.E.U16 desc[UR8][R10.64], R21 ;  /* 0x000000150a007986 */ /* 0x0001e6000c101508 */
[----:B------:R-:W-:Y:S01]  /*4ef0*/  FMUL.FTZ R26, R24, R26 ;  /* 0x0000001a181a7220 */ /* 0x000fe20000410000 */
[----:B------:R-:W-:Y:S01]  /*4f00*/  IMAD.IADD R17, R17, 0x1, R15 ;  /* 0x0000000111117824 */ /* 0x000fe200078e020f */
[----:B------:R1:W-:Y:S01]  /*4f10*/  STG.E.U16 desc[UR8][R12.64], R25 ;  /* 0x000000190c007986 */ /* 0x0003e2000c101508 */
[----:B------:R-:W-:Y:S01]  /*4f20*/  LEA R24, P0, R16, UR16, 0x1 ;  /* 0x0000001010187c11 */ /* 0x000fe2000f8008ff */
[----:B------:R-:W-:-:S02]  /*4f30*/  FMUL.FTZ R23, R23, R14 ;  /* 0x0000000e17177220 */ /* 0x000fc40000410000 */
[----:B------:R-:W2:Y:S08]  /*4f40*/  LDC.64 R14, c[0x0][0x930] ;  /* 0x00024c00ff0e7b82 */ /* 0x000eb00000000a00 */
[----:B0-----:R-:W0:Y:S01]  /*4f50*/  LDC.64 R10, c[0x0][0xad0] ;  /* 0x0002b400ff0a7b82 */ /* 0x001e220000000a00 */
[----:B-1----:R-:W-:-:S07]  /*4f60*/  LEA.HI.X R25, R16, UR17, R17, 0x1, P0 ;  /* 0x0000001110197c11 */ /* 0x002fce00080f0c11 */
[----:B------:R-:W1:Y:S01]  /*4f70*/  LDC.64 R12, c[0x0][0xe10] ;  /* 0x00038400ff0c7b82 */ /* 0x000e620000000a00 */
[----:B------:R-:W-:-:S07]  /*4f80*/  F2FP.BF16.F32.PACK_AB R23, R26, R23 ;  /* 0x000000171a17723e */ /* 0x000fce00000010ff */
[----:B------:R-:W3:Y:S01]  /*4f90*/  LDC.64 R16, c[0x0][0x790] ;  /* 0x0001e400ff107b82 */ /* 0x000ee20000000a00 */
[C---:B------:R-:W-:Y:S02]  /*4fa0*/  PRMT R21, R23.reuse, 0x7610, R21 ;  /* 0x0000761017157816 */ /* 0x040fe40000000015 */
[----:B------:R-:W-:Y:S02]  /*4fb0*/  F2FP.BF16.F32.PACK_AB R20, RZ, R20 ;  /* 0x00000014ff14723e */ /* 0x000fe400000010ff */
[----:B------:R-:W-:Y:S01]  /*4fc0*/  IADD3 R0, P0, PT, R0, UR6, RZ ;  /* 0x0000000600007c10 */ /* 0x000fe2000ff1e0ff */
[----:B------:R4:W-:Y:S01]  /*4fd0*/  STG.E.U16 desc[UR8][R18.64], R21 ;  /* 0x0000001512007986 */ /* 0x0009e2000c101508 */
[----:B------:R-:W-:Y:S02]  /*4fe0*/  PRMT R26, R23, 0x7632, R26 ;  /* 0x00007632171a7816 */ /* 0x000fe4000000001a */
[----:B------:R-:W-:Y:S01]  /*4ff0*/  PRMT R27, R20, 0x7610, R27 ;  /* 0x00007610141b7816 */ /* 0x000fe2000000001b */
[----:B------:R-:W-:Y:S01]  /*5000*/  IMAD.X R22, RZ, RZ, R22, P0 ;  /* 0x000000ffff167224 */ /* 0x000fe200000e0616 */
[----:B------:R-:W-:-:S02]  /*5010*/  MOV R20, R5 ;  /* 0x0000000500147202 */ /* 0x000fc40000000f00 */
[----:B------:R-:W-:Y:S01]  /*5020*/  ISETP.GE.U32.AND P0, PT, R0, UR20, PT ;  /* 0x0000001400007c0c */ /* 0x000fe2000bf06070 */
[----:B------:R-:W-:Y:S01]  /*5030*/  STG.E.U16 desc[UR8][R24.64], R26 ;  /* 0x0000001a18007986 */ /* 0x000fe2000c101508 */
[----:B----4-:R-:W-:Y:S01]  /*5040*/  MOV R21, R4 ;  /* 0x0000000400157202 */ /* 0x010fe20000000f00 */
[----:B0-----:R-:W-:Y:S01]  /*5050*/  IMAD.WIDE.U32 R18, R10, UR6, RZ ;  /* 0x000000060a127c25 */ /* 0x001fe2000f8e00ff */
[----:B------:R-:W-:-:S03]  /*5060*/  ISETP.GE.AND.EX P0, PT, R22, UR21, PT, P0 ;  /* 0x0000001516007c0c */ /* 0x000fc6000bf06300 */
[----:B------:R1:W-:Y:S01]  /*5070*/  STG.E.U16 desc[UR8][R20.64], R27 ;  /* 0x0000001b14007986 */ /* 0x0003e2000c101508 */
[----:B------:R-:W-:Y:S02]  /*5080*/  IMAD R23, R11, UR6, R19 ;  /* 0x000000060b177c24 */ /* 0x000fe4000f8e0213 */
[----:B--2---:R-:W-:-:S04]  /*5090*/  IMAD.WIDE.U32 R10, R14, UR6, RZ ;  /* 0x000000060e0a7c25 */ /* 0x004fc8000f8e00ff */
[----:B-1----:R-:W-:-:S04]  /*50a0*/  IMAD.WIDE.U32 R20, R12, UR6, RZ ;  /* 0x000000060c147c25 */ /* 0x002fc8000f8e00ff */
        /* <DEDUP_REMOVED lines=14> */
.L_x_626:
[----:B------:R-:W-:Y:S05]  /*5190*/  EXIT ;  /* 0x000000000000794d */ /* 0x000fea0003800000 */
        .weak           $__internal_21_$__cuda_sm20_div_s64
        .type           $__internal_21_$__cuda_sm20_div_s64,@function
        .size           $__internal_21_$__cuda_sm20_div_s64,($__internal_22_$__cuda_sm20_div_u64 - $__internal_21_$__cuda_sm20_div_s64)
$__internal_21_$__cuda_sm20_div_s64:
        /* <DEDUP_REMOVED lines=11> */
[C---:B------:R-:W-:Y:S01]  /*5250*/  IMAD R14, R12.reuse, UR5, R17 ;  /* 0x000000050c0e7c24 */ /* 0x040fe2000f8e0211 */
[----:B------:R-:W-:Y:S01]  /*5260*/  IADD3 R15, P0, PT, RZ, -R16, RZ ;  /* 0x80000010ff0f7210 */ /* 0x000fe20007f1e0ff */
[----:B------:R-:W-:Y:S02]  /*5270*/  IMAD.MOV.U32 R17, RZ, RZ, R12 ;  /* 0x000000ffff117224 */ /* 0x000fe400078e000c */
[----:B------:R-:W-:Y:S02]  /*5280*/  IMAD R14, R13, UR4, R14 ;  /* 0x000000040d0e7c24 */ /* 0x000fe4000f8e020e */
        /* <DEDUP_REMOVED lines=11> */
[----:B------:R-:W-:-:S03]  /*5340*/  IADD3 R14, P0, PT, RZ, -R14, RZ ;  /* 0x8000000eff0e7210 */ /* 0x000fc60007f1e0ff */
[----:B------:R-:W-:Y:S02]  /*5350*/  IMAD R13, R12, UR4, R13 ;  /* 0x000000040c0d7c24 */ /* 0x000fe4000f8e020d */
[----:B------:R-:W-:-:S03]  /*5360*/  IMAD.HI.U32 R16, R17, R14, RZ ;  /* 0x0000000e11107227 */ /* 0x000fc600078e00ff */
[----:B------:R-:W-:-:S05]  /*5370*/  IADD3.X R13, PT, PT, RZ, ~R13, RZ, P0, !PT ;  /* 0x8000000dff0d7210 */ /* 0x000fca00007fe4ff */
[----:B------:R-:W-:Y:S01]  /*5380*/  IMAD.WIDE.U32 R18, P0, R17, R13, R16 ;  /* 0x0000000d11127225 */ /* 0x000fe20007800010 */
[----:B------:R-:W-:-:S03]  /*5390*/  IADD3 R17, P4, PT, RZ, -R0, RZ ;  /* 0x80000000ff117210 */ /* 0x000fc60007f9e0ff */
[C---:B------:R-:W-:Y:S01]  /*53a0*/  IMAD R15, R12.reuse, R13, RZ ;  /* 0x0000000d0c0f7224 */ /* 0x040fe200078e02ff */
[----:B------:R-:W-:Y:S01]  /*53b0*/  SEL R17, R17, R0, !P3 ;  /* 0x0000000011117207 */ /* 0x000fe20005800000 */
[----:B------:R-:W-:-:S04]  /*53c0*/  IMAD.HI.U32 R14, P1, R12, R14, R18 ;  /* 0x0000000e0c0e7227 */ /* 0x000fc80007820012 */
[----:B------:R-:W-:Y:S01]  /*53d0*/  IMAD.HI.U32 R13, R12, R13, RZ ;  /* 0x0000000d0c0d7227 */ /* 0x000fe200078e00ff */
[----:B------:R-:W-:-:S03]  /*53e0*/  IADD3 R15, P2, PT, R15, R14, RZ ;  /* 0x0000000e0f0f7210 */ /* 0x000fc60007f5e0ff */
[----:B------:R-:W-:Y:S01]  /*53f0*/  IMAD.X R14, RZ, RZ, ~R11, P4 ;  /* 0x000000ffff0e7224 */ /* 0x000fe200020e0e0b */
[----:B------:R-:W-:Y:S01]  /*5400*/  IADD3.X R13, PT, PT, R13, R12, RZ, P0, !PT ;  /* 0x0000000c0d0d7210 */ /* 0x000fe200007fe4ff */
[----:B------:R-:W-:-:S03]  /*5410*/  IMAD.HI.U32 R12, R15, R17, RZ ;  /* 0x000000110f0c7227 */ /* 0x000fc600078e00ff */
[----:B------:R-:W-:Y:S01]  /*5420*/  IADD3.X R16, PT, PT, RZ, RZ, R13, P2, P1 ;  /* 0x000000ffff107210 */ /* 0x000fe200017e240d */
[----:B------:R-:W-:Y:S01]  /*5430*/  HFMA2 R13, -RZ, RZ, 0, 0 ;  /* 0x00000000ff0d7431 */ /* 0x000fe200000001ff */
[----:B------:R-:W-:Y:S02]  /*5440*/  SEL R14, R14, R11, !P3 ;  /* 0x0000000b0e0e7207 */ /* 0x000fe40005800000 */
[----:B------:R-:W-:-:S03]  /*5450*/  LOP3.LUT R11, R11, UR11, RZ, 0x3c, !PT ;  /* 0x0000000b0b0b7c12 */ /* 0x000fc6000f8e3cff */
        /* <DEDUP_REMOVED lines=17> */
[----:B------:R-:W-:Y:S01]  /*5570*/  SEL R18, R18, R17, P0 ;  /* 0x0000001112127207 */ /* 0x000fe20000000000 */
[----:B------:R-:W-:Y:S01]  /*5580*/  IMAD.X R17, RZ, RZ, R13, P2 ;  /* 0x000000ffff117224 */ /* 0x000fe200010e060d */
[----:B------:R-:W-:-:S02]  /*5590*/  SEL R15, R15, R12, P0 ;  /* 0x0000000c0f0f7207 */ /* 0x000fc40000000000 */
[----:B------:R-:W-:Y:S01]  /*55a0*/  SEL R16, R16, R14, P0 ;  /* 0x0000000e10107207 */ /* 0x000fe20000000000 */
[----:B------:R-:W-:Y:S01]  /*55b0*/  IMAD.MOV.U32 R14, RZ, RZ, R10 ;  /* 0x000000ffff0e7224 */ /* 0x000fe200078e000a */
[----:B------:R-:W-:Y:S02]  /*55c0*/  ISETP.GE.U32.AND P1, PT, R18, UR4, PT ;  /* 0x0000000412007c0c */ /* 0x000fe4000bf26070 */
[----:B------:R-:W-:Y:S02]  /*55d0*/  SEL R17, R17, R13, P0 ;  /* 0x0000000d11117207 */ /* 0x000fe40000000000 */
[----:B------:R-:W-:Y:S02]  /*55e0*/  IADD3 R12, P2, PT, R15, 0x1, RZ ;  /* 0x000000010f0c7810 */ /* 0x000fe40007f5e0ff */
[----:B------:R-:W-:Y:S02]  /*55f0*/  ISETP.GE.U32.AND.EX P0, PT, R16, UR5, PT, P1 ;  /* 0x0000000510007c0c */ /* 0x000fe4000bf06110 */
[----:B------:R-:W-:-:S02]  /*5600*/  IADD3.X R13, PT, PT, RZ, R17, RZ, P2, !PT ;  /* 0x00000011ff0d7210 */ /* 0x000fc400017fe4ff */
[----:B------:R-:W-:Y:S02]  /*5610*/  SEL R12, R12, R15, P0 ;  /* 0x0000000f0c0c7207 */ /* 0x000fe40000000000 */
[----:B------:R-:W-:Y:S02]  /*5620*/  SEL R17, R13, R17, P0 ;  /* 0x000000110d117207 */ /* 0x000fe40000000000 */
[----:B------:R-:W-:Y:S02]  /*5630*/  IADD3 R13, P2, PT, RZ, -R12, RZ ;  /* 0x8000000cff0d7210 */ /* 0x000fe40007f5e0ff */
[----:B------:R-:W-:Y:S02]  /*5640*/  ISETP.GE.AND P1, PT, R11, RZ, PT ;  /* 0x000000ff0b00720c */ /* 0x000fe40003f26270 */
[----:B------:R-:W-:Y:S02]  /*5650*/  ISETP.NE.U32.AND P0, PT, RZ, UR10, PT ;  /* 0x0000000aff007c0c */ /* 0x000fe4000bf05070 */
[----:B------:R-:W-:-:S02]  /*5660*/  IADD3.X R11, PT, PT, RZ, ~R17, RZ, P2, !PT ;  /* 0x80000011ff0b7210 */ /* 0x000fc400017fe4ff */
[----:B------:R-:W-:Y:S02]  /*5670*/  MOV R15, 0x0 ;  /* 0x00000000000f7802 */ /* 0x000fe40000000f00 */
[----:B------:R-:W-:Y:S02]  /*5680*/  ISETP.NE.AND.EX P0, PT, RZ, UR11, PT, P0 ;  /* 0x0000000bff007c0c */ /* 0x000fe4000bf05300 */
[----:B------:R-:W-:Y:S02]  /*5690*/  SEL R13, R13, R12, !P1 ;  /* 0x0000000c0d0d7207 */ /* 0x000fe40004800000 */
[----:B------:R-:W-:Y:S02]  /*56a0*/  SEL R11, R11, R17, !P1 ;  /* 0x000000110b0b7207 */ /* 0x000fe40004800000 */
[----:B------:R-:W-:Y:S02]  /*56b0*/  SEL R13, R13, 0xffffffff, P0 ;  /* 0xffffffff0d0d7807 */ /* 0x000fe40000000000 */
[----:B------:R-:W-:Y:S01]  /*56c0*/  SEL R11, R11, 0xffffffff, P0 ;  /* 0xffffffff0b0b7807 */ /* 0x000fe20000000000 */
[----:B------:R-:W-:Y:S06]  /*56d0*/  RET.REL.NODEC R14 `(_ZN2at6native38_GLOBAL__N__9a469cfd_6_RNN_cu_eca79a6d6kernel18lstm_cell_backwardIN3c108BFloat16EflLi1EEEvNS_4cuda6detail10TensorInfoIT_T1_EESB_SB_SB_SB_SB_SB_SA_SA_) ;  /* 0xffffffa80e487950 */ /* 0x000fec0003c3ffff */
        .weak           $__internal_22_$__cuda_sm20_div_u64
        .type           $__internal_22_$__cuda_sm20_div_u64,@function
        .size           $__internal_22_$__cuda_sm20_div_u64,(.L_x_1376 - $__internal_22_$__cuda_sm20_div_u64)
$__internal_22_$__cuda_sm20_div_u64:
[----:B------:R-:W-:Y:S01]  /*56e0*/  MOV R12, R4 ;  /* 0x00000004000c7202 */ /* 0x000fe20000000f00 */
[----:B------:R-:W-:-:S04]  /*56f0*/  IMAD.MOV.U32 R13, RZ, RZ, RZ ;  /* 0x000000ffff0d7224 */ /* 0x000fc800078e00ff */
[----:B------:R-:W0:Y:S08]  /*5700*/  I2F.U64.RP R7, R12 ;  /* 0x0000000c00077312 */ /* 0x000e300000309000 */
[----:B0-----:R-:W0:Y:S02]  /*5710*/  MUFU.RCP R7, R7 ;  /* 0x0000000700077308 */ /* 0x001e240000001000 */
[----:B0-----:R-:W-:-:S06]  /*5720*/  IADD3 R8, PT, PT, R7, 0x1ffffffe, RZ ;  /* 0x1ffffffe07087810 */ /* 0x001fcc0007ffe0ff */
[----:B------:R-:W0:Y:S02]  /*5730*/  F2I.U64.TRUNC R8, R8 ;  /* 0x0000000800087311 */ /* 0x000e24000020d800 */
[----:B0-----:R-:W-:-:S04]  /*5740*/  IMAD.WIDE.U32 R10, R8, R4, RZ ;  /* 0x00000004080a7225 */ /* 0x001fc800078e00ff */
[----:B------:R-:W-:Y:S01]  /*5750*/  IMAD R11, R9, R4, R11 ;  /* 0x00000004090b7224 */ /* 0x000fe200078e020b */
[----:B------:R-:W-:-:S04]  /*5760*/  IADD3 R15, P0, PT, RZ, -R10, RZ ;  /* 0x8000000aff0f7210 */ /* 0x000fc80007f1e0ff */
[----:B------:R-:W-:Y:S01]  /*5770*/  IADD3.X R17, PT, PT, RZ, ~R11, RZ, P0, !PT ;  /* 0x8000000bff117210 */ /* 0x000fe200007fe4ff */
[----:B------:R-:W-:-:S04]  /*5780*/  IMAD.HI.U32 R10, R8, R15, RZ ;  /* 0x0000000f080a7227 */ /* 0x000fc800078e00ff */
[----:B------:R-:W-:Y:S02]  /*5790*/  IMAD.MOV.U32 R11, RZ, RZ, R8 ;  /* 0x000000ffff0b7224 */ /* 0x000fe400078e0008 */
[-C--:B------:R-:W-:Y:S02]  /*57a0*/  IMAD R13, R9, R17.reuse, RZ ;  /* 0x00000011090d7224 */ /* 0x080fe400078e02ff */
[----:B------:R-:W-:-:S04]  /*57b0*/  IMAD.WIDE.U32 R10, P0, R8, R17, R10 ;  /* 0x00000011080a7225 */ /* 0x000fc8000780000a */
[----:B------:R-:W-:-:S04]  /*57c0*/  IMAD.HI.U32 R7, R9, R17, RZ ;  /* 0x0000001109077227 */ /* 0x000fc800078e00ff */
[----:B------:R-:W-:Y:S01]  /*57d0*/  IMAD.HI.U32 R10, P1, R9, R15, R10 ;  /* 0x0000000f090a7227 */ /* 0x000fe2000782000a */
[----:B------:R-:W-:-:S04]  /*57e0*/  IADD3.X R7, PT, PT, R7, R9, RZ, P0, !PT ;  /* 0x0000000907077210 */ /* 0x000fc800007fe4ff */
[----:B------:R-:W-:-:S04]  /*57f0*/  IADD3 R11, P2, PT, R13, R10, RZ ;  /* 0x0000000a0d0b7210 */ /* 0x000fc80007f5e0ff */
[----:B------:R-:W-:Y:S01]  /*5800*/  IADD3.X R7, PT, PT, RZ, RZ, R7, P2, P1 ;  /* 0x000000ffff077210 */ /* 0x000fe200017e2407 */
[----:B------:R-:W-:-:S03]  /*5810*/  IMAD.WIDE.U32 R8, R11, R4, RZ ;  /* 0x000000040b087225 */ /* 0x000fc600078e00ff */
[----:B------:R-:W-:Y:S01]  /*5820*/  IADD3 R13, P0, PT, RZ, -R8, RZ ;  /* 0x80000008ff0d7210 */ /* 0x000fe20007f1e0ff */
[----:B------:R-:W-:Y:S02]  /*5830*/  IMAD R8, R7, R4, R9 ;  /* 0x0000000407087224 */ /* 0x000fe400078e0209 */
[----:B------:R-:W-:Y:S02]  /*5840*/  HFMA2 R9, -RZ, RZ, 0, 0 ;  /* 0x00000000ff097431 */ /* 0x000fe400000001ff */
[----:B------:R-:W-:Y:S01]  /*5850*/  IMAD.HI.U32 R10, R11, R13, RZ ;  /* 0x0000000d0b0a7227 */ /* 0x000fe200078e00ff */
[----:B------:R-:W-:-:S05]  /*5860*/  IADD3.X R8, PT, PT, RZ, ~R8, RZ, P0, !PT ;  /* 0x80000008ff087210 */ /* 0x000fca00007fe4ff */
[----:B------:R-:W-:-:S04]  /*5870*/  IMAD.WIDE.U32 R10, P0, R11, R8, R10 ;  /* 0x000000080b0a7225 */ /* 0x000fc8000780000a */
[C---:B------:R-:W-:Y:S02]  /*5880*/  IMAD R12, R7.reuse, R8, RZ ;  /* 0x00000008070c7224 */ /* 0x040fe400078e02ff */
[----:B------:R-:W-:-:S04]  /*5890*/  IMAD.HI.U32 R11, P1, R7, R13, R10 ;  /* 0x0000000d070b7227 */ /* 0x000fc8000782000a */
[----:B------:R-:W-:Y:S01]  /*58a0*/  IMAD.HI.U32 R8, R7, R8, RZ ;  /* 0x0000000807087227 */ /* 0x000fe200078e00ff */
[----:B------:R-:W-:-:S03]  /*58b0*/  IADD3 R11, P2, PT, R12, R11, RZ ;  /* 0x0000000b0c0b7210 */ /* 0x000fc60007f5e0ff */
[----:B------:R-:W-:Y:S02]  /*58c0*/  IMAD.X R7, R8, 0x1, R7, P0 ;  /* 0x0000000108077824 */ /* 0x000fe400000e0607 */
[----:B------:R-:W-:-:S03]  /*58d0*/  IMAD.HI.U32 R8, R11, R5, RZ ;  /* 0x000000050b087227 */ /* 0x000fc600078e00ff */
[----:B------:R-:W-:Y:S01]  /*58e0*/  IADD3.X R7, PT, PT, RZ, RZ, R7, P2, P1 ;  /* 0x000000ffff077210 */ /* 0x000fe200017e2407 */
[----:B------:R-:W-:-:S04]  /*58f0*/  IMAD.WIDE.U32 R8, R11, R6, R8 ;  /* 0x000000060b087225 */ /* 0x000fc800078e0008 */
[C---:B------:R-:W-:Y:S02]  /*5900*/  IMAD R11, R7.reuse, R6, RZ ;  /* 0x00000006070b7224 */ /* 0x040fe400078e02ff */
[----:B------:R-:W-:-:S04]  /*5910*/  IMAD.HI.U32 R8, P0, R7, R5, R8 ;  /* 0x0000000507087227 */ /* 0x000fc80007800008 */
[----:B------:R-:W-:Y:S01]  /*5920*/  IMAD.HI.U32 R7, R7, R6, RZ ;  /* 0x0000000607077227 */ /* 0x000fe200078e00ff */
[----:B------:R-:W-:-:S04]  /*5930*/  IADD3 R11, P1, PT, R11, R8, RZ ;  /* 0x000000080b0b7210 */ /* 0x000fc80007f3e0ff */
[----:B------:R-:W-:Y:S01]  /*5940*/  IADD3.X R7, PT, PT, R7, RZ, RZ, P0, !PT ;  /* 0x000000ff07077210 */ /* 0x000fe200007fe4ff */
[----:B------:R-:W-:-:S04]  /*5950*/  IMAD.WIDE.U32 R8, R11, R4, RZ ;  /* 0x000000040b087225 */ /* 0x000fc800078e00ff */
[----:B------:R-:W-:Y:S01]  /*5960*/  IMAD.X R7, RZ, RZ, R7, P1 ;  /* 0x000000ffff077224 */ /* 0x000fe200008e0607 */
[----:B------:R-:W-:-:S03]  /*5970*/  IADD3 R13, P0, PT, -R8, R5, RZ ;  /* 0x00000005080d7210 */ /* 0x000fc60007f1e1ff */
[----:B------:R-:W-:Y:S01]  /*5980*/  IMAD R9, R7, R4, R9 ;  /* 0x0000000407097224 */ /* 0x000fe200078e0209 */
[----:B------:R-:W-:-:S04]  /*5990*/  IADD3 R5, P1, PT, -R4, R13, RZ ;  /* 0x0000000d04057210 */ /* 0x000fc80007f3e1ff */
[----:B------:R-:W-:Y:S02]  /*59a0*/  IADD3.X R10, PT, PT, ~R9, R6, RZ, P0, !PT ;  /* 0x00000006090a7210 */ /* 0x000fe400007fe5ff */
[----:B------:R-:W-:Y:S02]  /*59b0*/  ISETP.GE.U32.AND P0, PT, R13, R4, PT ;  /* 0x000000040d00720c */ /* 0x000fe40003f06070 */
[----:B------:R-:W-:Y:S02]  /*59c0*/  IADD3 R6, P2, PT, R11, 0x1, RZ ;  /* 0x000000010b067810 */ /* 0x000fe40007f5e0ff */
[C---:B------:R-:W-:Y:S02]  /*59d0*/  ISETP.GE.U32.AND.EX P0, PT, R10.reuse, RZ, PT, P0 ;  /* 0x000000ff0a00720c */ /* 0x040fe40003f06100 */
[----:B------:R-:W-:Y:S02]  /*59e0*/  IADD3.X R9, PT, PT, R10, -0x1, RZ, P1, !PT ;  /* 0xffffffff0a097810 */ /* 0x000fe40000ffe4ff */
[----:B------:R-:W-:-:S02]  /*59f0*/  IADD3.X R8, PT, PT, RZ, R7, RZ, P2, !PT ;  /* 0x00000007ff087210 */ /* 0x000fc400017fe4ff */
[----:B------:R-:W-:Y:S02]  /*5a00*/  SEL R5, R5, R13, P0 ;  /* 0x0000000d05057207 */ /* 0x000fe40000000000 */
[----:B------:R-:W-:Y:S02]  /*5a10*/  SEL R6, R6, R11, P0 ;  /* 0x0000000b06067207 */ /* 0x000fe40000000000 */
[----:B------:R-:W-:Y:S02]  /*5a20*/  SEL R9, R9, R10, P0 ;  /* 0x0000000a09097207 */ /* 0x000fe40000000000 */
[----:B------:R-:W-:Y:S02]  /*5a30*/  SEL R7, R8, R7, P0 ;  /* 0x0000000708077207 */ /* 0x000fe40000000000 */
[----:B------:R-:W-:Y:S02]  /*5a40*/  ISETP.GE.U32.AND P0, PT, R5, R4, PT ;  /* 0x000000040500720c */ /* 0x000fe40003f06070 */
[----:B------:R-:W-:-:S02]  /*5a50*/  IADD3 R5, P2, PT, R6, 0x1, RZ ;  /* 0x0000000106057810 */ /* 0x000fc40007f5e0ff */
[----:B------:R-:W-:Y:S02]  /*5a60*/  ISETP.GE.U32.AND.EX P0, PT, R9, RZ, PT, P0 ;  /* 0x000000ff0900720c */ /* 0x000fe40003f06100 */
[----:B------:R-:W-:Y:S01]  /*5a70*/  ISETP.NE.U32.AND P1, PT, R4, RZ, PT ;  /* 0x000000ff0400720c */ /* 0x000fe20003f25070 */
[----:B------:R-:W-:Y:S01]  /*5a80*/  IMAD.X R8, RZ, RZ, R7, P2 ;  /* 0x000000ffff087224 */ /* 0x000fe200010e0607 */
[----:B------:R-:W-:Y:S02]  /*5a90*/  SEL R5, R5, R6, P0 ;  /* 0x0000000605057207 */ /* 0x000fe40000000000 */
[----:B------:R-:W-:Y:S02]  /*5aa0*/  MOV R6, R2 ;  /* 0x0000000200067202 */ /* 0x000fe40000000f00 */
[----:B------:R-:W-:Y:S01]  /*5ab0*/  SEL R8, R8, R7, P0 ;  /* 0x0000000708087207 */ /* 0x000fe20000000000 */
[----:B------:R-:W-:Y:S01]  /*5ac0*/  HFMA2 R7, -RZ, RZ, 0, 0 ;  /* 0x00000000ff077431 */ /* 0x000fe200000001ff */
[----:B------:R-:W-:-:S04]  /*5ad0*/  ISETP.NE.AND.EX P1, PT, RZ, RZ, PT, P1 ;  /* 0x000000ffff00720c */ /* 0x000fc80003f25310 */
[----:B------:R-:W-:Y:S02]  /*5ae0*/  SEL R5, R5, 0xffffffff, P1 ;  /* 0xffffffff05057807 */ /* 0x000fe40000800000 */
[----:B------:R-:W-:Y:S01]  /*5af0*/  SEL R8, R8, 0xffffffff, P1 ;  /* 0xffffffff08087807 */ /* 0x000fe20000800000 */
[----:B------:R-:W-:Y:S06]  /*5b00*/  RET.REL.NODEC R6 `(_ZN2at6native38_GLOBAL__N__9a469cfd_6_RNN_cu_eca79a6d6kernel18lstm_cell_backwardIN3c108BFloat16EflLi1EEEvNS_4cuda6detail10TensorInfoIT_T1_EESB_SB_SB_SB_SB_SB_SA_SA_) ;  /* 0xffffffa4063c7950 */ /* 0x000fec0003c3ffff */
.L_x_631:
        /* <DEDUP_REMOVED lines=15> */
.L_x_1376:


//--------------------- .text._ZN2at6native38_GLOBAL__N__9a469cfd_6_RNN_cu_eca79a6d6kernel18lstm_cell_backwardIN3c108BFloat16EfiLi2EEEvNS_4cuda6detail10TensorInfoIT_T1_EESB_SB_SB_SB_SB_SB_SA_SA_ --------------------------
	.section	.text._ZN2at6native38_GLOBAL__N__9a469cfd_6_RNN_cu_eca79a6d6kernel18lstm_cell_backwardIN3c108BFloat16EfiLi2EEEvNS_4cuda6detail10TensorInfoIT_T1_EESB_SB_SB_SB_SB_SB_SA_SA_,"ax",@progbits
	.align	128
.text._ZN2at6native38_GLOBAL__N__9a469cfd_6_RNN_cu_eca79a6d6kernel18lstm_cell_backwardIN3c108BFloat16EfiLi2EEEvNS_4cuda6detail10TensorInfoIT_T1_EESB_SB_SB_SB_SB_SB_SA_SA_:
        .type           _ZN2at6native38_GLOBAL__N__9a469cfd_6_RNN_cu_eca79a6d6kernel18lstm_cell_backwardIN3c108BFloat16EfiLi2EEEvNS_4cuda6detail10TensorInfoIT_T1_EESB_SB_SB_SB_SB_SB_SA_SA_,@function
        .size           _ZN2at6native38_GLOBAL__N__9a469cfd_6_RNN_cu_eca79a6d6kernel18lstm_cell_backwardIN3c108BFloat16EfiLi2EEEvNS_4cuda6detail10TensorInfoIT_T1_EESB_SB_SB_SB_SB_SB_SA_SA_,(.L_x_1379 - _ZN2at6native38_GLOBAL__N__9a469cfd_6_RNN_cu_eca79a6d6kernel18lstm_cell_backwardIN3c108BFloat16EfiLi2EEEvNS_4cuda6detail10TensorInfoIT_T1_EESB_SB_SB_SB_SB_SB_SA_SA_)
        .other          _ZN2at6native38_GLOBAL__N__9a469cfd_6_RNN_cu_eca79a6d6kernel18lstm_cell_backwardIN3c108BFloat16EfiLi2EEEvNS_4cuda6detail10TensorInfoIT_T1_EESB_SB_SB_SB_SB_SB_SA_SA_,@"STO_CUDA_ENTRY STV_DEFAULT"
_ZN2at6native38_GLOBAL__N__9a469cfd_6_RNN_cu_eca79a6d6kernel18lstm_cell_backwardIN3c108BFloat16EfiLi2EEEvNS_4cuda6detail10TensorInfoIT_T1_EESB_SB_SB_SB_SB_SB_SA_SA_:
        /* <DEDUP_REMOVED lines=11> */
[----:B------:R-:W2:Y:S01]  /*00b0*/  LDCU.64 UR8, c[0x0][0x6e0] ;  /* 0x0000dc00ff0877ac */ /* 0x000ea20008000a00 */
[----:B------:R-:W3:Y:S01]  /*00c0*/  LDCU UR5, c[0x0][0x89c] ;  /* 0x00011380ff0577ac */ /* 0x000ee20008000800 */
[----:B------:R-:W4:Y:S01]  /*00d0*/  LDCU.64 UR6, c[0x0][0x358] ;  /* 0x00006b00ff0677ac */ /* 0x000f220008000a00 */
[----:B------:R-:W0:Y:S01]  /*00e0*/  LDCU UR26, c[0x0][0x96c] ;  /* 0x00012d80ff1a77ac */ /* 0x000e220008000800 */
[----:B------:R-:W0:Y:S02]  /*00f0*/  LDCU UR10, c[0x0][0x3f0] ;  /* 0x00007e00ff0a77ac */ /* 0x000e240008000800 */
[----:B0-----:R-:W-:Y:S01]  /*0100*/  IABS R0, R0 ;  /* 0x0000000000007213 */ /* 0x001fe20000000000 */
[----:B--2---:R-:W-:Y:S01]  /*0110*/  UISETP.NE.U32.AND UP0, UPT, UR8, URZ, UPT ;  /* 0x000000ff0800728c */ /* 0x004fe2000bf05070 */
[----:B---3--:R-:W-:-:S02]  /*0120*/  ISETP.NE.AND P0, PT, RZ, UR5, PT ;  /* 0x00000005ff007c0c */ /* 0x008fc4000bf05270 */
[----:B------:R-:W0:Y:S01]  /*0130*/  I2F.RP R2, R0 ;  /* 0x0000000000027306 */ /* 0x000e220000209400 */
[----:B------:R-:W2:Y:S01]  /*0140*/  LDCU UR11, c[0x0][0x3ec] ;  /* 0x00007d80ff0b77ac */ /* 0x000ea20008000800 */
[----:B------:R-:W3:Y:S01]  /*0150*/  LDCU UR12, c[0x0][0x4c8] ;  /* 0x00009900ff0c77ac */ /* 0x000ee20008000800 */
[----:B------:R-:W1:Y:S01]  /*0160*/  LDCU UR13, c[0x0][0x4c4] ;  /* 0x00009880ff0d77ac */ /* 0x000e620008000800 */
[----:B------:R-:W1:Y:S04]  /*0170*/  LDCU UR14, c[0x0][0x5a0] ;  /* 0x0000b400ff0e77ac */ /* 0x000e680008000800 */
[----:B0-----:R-:W0:Y:S01]  /*0180*/  MUFU.RCP R2, R2 ;  /* 0x0000000200027308 */ /* 0x001e220000001000 */
[----:B------:R-:W1:Y:S01]  /*0190*/  LDCU UR15, c[0x0][0x59c] ;  /* 0x0000b380ff0f77ac */ /* 0x000e620008000800 */
[----:B------:R-:W1:Y:S01]  /*01a0*/  LDCU UR16, c[0x0][0x678] ;  /* 0x0000cf00ff1077ac */ /* 0x000e620008000800 */
[----:B------:R-:W1:Y:S01]  /*01b0*/  LDCU UR17, c[0x0][0x674] ;  /* 0x0000ce80ff1177ac */ /* 0x000e620008000800 */
[----:B------:R-:W1:Y:S01]  /*01c0*/  LDCU UR18, c[0x0][0x750] ;  /* 0x0000ea00ff1277ac */ /* 0x000e620008000800 */
[----:B0-----:R-:W-:Y:S01]  /*01d0*/  IADD3 R3, PT, PT, R2, 0xffffffe, RZ ;  /* 0x0ffffffe02037810 */ /* 0x001fe20007ffe0ff */
[----:B------:R-:W-:Y:S01]  /*01e0*/  HFMA2 R2, -RZ, RZ, 0, 0 ;  /* 0x00000000ff027431 */ /* 0x000fe200000001ff */
[----:B------:R-:W0:Y:S04]  /*01f0*/  LDCU UR19, c[0x0][0x74c] ;  /* 0x0000e980ff1377ac */ /* 0x000e280008000800 */
[----:B------:R-:W5:Y:S01]  /*0200*/  F2I.FTZ.U32.TRUNC.NTZ R3, R3 ;  /* 0x0000000300037305 */ /* 0x000f62000021f000 */
[----:B------:R-:W0:Y:S01]  /*0210*/  LDCU UR22, c[0x0][0x828] ;  /* 0x00010500ff1677ac */ /* 0x000e220008000800 */
[----:B------:R-:W0:Y:S01]  /*0220*/  LDCU UR23, c[0x0][0x824] ;  /* 0x00010480ff1777ac */ /* 0x000e220008000800 */
[----:B------:R-:W0:Y:S01]  /*0230*/  LDCU UR24, c[0x0][0x900] ;  /* 0x00012000ff1877ac */ /* 0x000e220008000800 */
[----:B------:R-:W0:Y:S01]  /*0240*/  LDCU UR25, c[0x0][0x8fc] ;  /* 0x00011f80ff1977ac */ /* 0x000e220008000800 */
[----:B-----5:R-:W-:Y:S01]  /*0250*/  IMAD.MOV R7, RZ, RZ, -R3 ;  /* 0x000000ffff077224 */ /* 0x020fe200078e0a03 */
[----:B------:R-:W0:Y:S03]  /*0260*/  LDCU.64 UR20, c[0x0][0x7b8] ;  /* 0x0000f700ff1477ac */ /* 0x000e260008000a00 */
[----:B------:R-:W-:Y:S01]  /*0270*/  IMAD R7, R7, R0, RZ ;  /* 0x0000000007077224 */ /* 0x000fe200078e02ff */
[----:B------:R-:W-:-:S03]  /*0280*/  UISETP.NE.AND.EX UP0, UPT, UR9, URZ, UPT, UP0 ;  /* 0x000000ff0900728c */ /* 0x000fc6000bf05300 */
[----:B------:R-:W-:-:S04]  /*0290*/  IMAD.HI.U32 R2, R3, R7, R2 ;  /* 0x0000000703027227 */ /* 0x000fc800078e0002 */
[----:B------:R-:W-:Y:S02]  /*02a0*/  IMAD.MOV.U32 R3, RZ, RZ, R4 ;  /* 0x000000ffff037224 */ /* 0x000fe400078e0004 */
[----:B-1----:R-:W-:Y:S01]  /*02b0*/  IMAD R4, R5, UR4, RZ ;  /* 0x0000000405047c24 */ /* 0x002fe2000f8e02ff */
[----:B--234-:R-:W-:-:S07]  /*02c0*/  LOP3.LUT R5, RZ, UR5, RZ, 0x33, !PT ;  /* 0x00000005ff057c12 */ /* 0x01cfce000f8e33ff */
.L_x_635:
[----:B-1----:R-:W1:Y:S01]  /*02d0*/  LDC R9, c[0x0][0x968] ;  /* 0x00025a00ff097b82 */ /* 0x002e620000000800 */
[----:B------:R-:W-:-:S05]  /*02e0*/  IABS R7, R3 ;  /* 0x0000000300077213 */ /* 0x000fca0000000000 */
[----:B------:R-:W-:Y:S02]  /*02f0*/  IMAD.HI.U32 R6, R2, R7, RZ ;  /* 0x0000000702067227 */ /* 0x000fe400078e00ff */
[----:B------:R-:W2:Y:S03]  /*0300*/  LDC R13, c[0x0][0x38c] ;  /* 0x0000e300ff0d7b82 */ /* 0x000ea60000000800 */
[----:B------:R-:W-:-:S05]  /*0310*/  IADD3 R8, PT, PT, -R6, RZ, RZ ;  /* 0x000000ff06087210 */ /* 0x000fca0007ffe1ff */
[----:B------:R-:W3:Y:S01]  /*0320*/  LDC R12, c[0x0][0x53c] ;  /* 0x00014f00ff0c7b82 */ /* 0x000ee20000000800 */
[----:B-1----:R-:W-:-:S05]  /*0330*/  IABS R14, R9 ;  /* 0x00000009000e7213 */ /* 0x002fca0000000000 */
[----:B------:R-:W-:Y:S01]  /*0340*/  IMAD R11, R14, R8, R7 ;  /* 0x000000080e0b7224 */ /* 0x000fe200078e0207 */
[----:B------:R-:W-:Y:S02]  /*0350*/  LOP3.LUT R8, R3, R9, RZ, 0x3c, !PT ;  /* 0x0000000903087212 */ /* 0x000fe400078e3cff */
[----:B--2---:R-:W-:Y:S02]  /*0360*/  IABS R18, R13 ;  /* 0x0000000d00127213 */ /* 0x004fe40000000000 */
[----:B------:R-:W-:Y:S02]  /*0370*/  ISETP.GT.U32.AND P2, PT, R0, R11, PT ;  /* 0x0000000b0000720c */ /* 0x000fe40003f44070 */
[----:B------:R-:W1:Y:S01]  /*0380*/  I2F.RP R10, R18 ;  /* 0x00000012000a7306 */ /* 0x000e620000209400 */
[----:B------:R-:W-:Y:S02]  /*0390*/  ISETP.GE.AND P3, PT, R8, RZ, PT ;  /* 0x000000ff0800720c */ /* 0x000fe40003f66270 */
[----:B---3--:R-:W-:-:S05]  /*03a0*/  IABS R16, R12 ;  /* 0x0000000c00107213 */ /* 0x008fca0000000000 */
[----:B------:R-:W2:Y:S03]  /*03b0*/  I2F.RP R8, R16 ;  /* 0x0000001000087306 */ /* 0x000ea60000209400 */
[----:B------:R-:W-:Y:S01]  /*03c0*/  @!P2 IMAD.IADD R11, R11, 0x1, -R14 ;  /* 0x000000010b0ba824 */ /* 0x000fe200078e0a0e */
[----:B------:R-:W-:Y:S01]  /*03d0*/  @!P2 IADD3 R6, PT, PT, R6, 0x1, RZ ;  /* 0x000000010606a810 */ /* 0x000fe20007ffe0ff */
[----:B------:R-:W3:Y:S01]  /*03e0*/  LDC R14, c[0x0][0x614] ;  /* 0x00018500ff0e7b82 */ /* 0x000ee20000000800 */
[----:B------:R-:W-:Y:S02]  /*03f0*/  ISETP.NE.AND P2, PT, R9, RZ, PT ;  /* 0x000000ff0900720c */ /* 0x000fe40003f45270 */
[----:B-1----:R-:W1:Y:S01]  /*0400*/  MUFU.RCP R10, R10 ;  /* 0x0000000a000a7308 */ /* 0x002e620000001000 */
[----:B------:R-:W-:-:S07]  /*0410*/  ISETP.GE.U32.AND P1, PT, R11, R0, PT ;  /* 0x000000000b00720c */ /* 0x000fce0003f26070 */
[----:B--2---:R-:W2:Y:S06]  /*0420*/  MUFU.RCP R8, R8 ;  /* 0x0000000800087308 */ /* 0x004eac0000001000 */
[----:B------:R-:W-:Y:S01]  /*0430*/  @P1 VIADD R6, R6, 0x1 ;  /* 0x0000000106061836 */ /* 0x000fe20000000000 */
[----:B-1----:R-:W-:-:S03]  /*0440*/  IADD3 R22, PT, PT, R10, 0xffffffe, RZ ;  /* 0x0ffffffe0a167810 */ /* 0x002fc60007ffe0ff */
[----:B------:R-:W-:Y:S01]  /*0450*/  @!P3 IMAD.MOV R6, RZ, RZ, -R6 ;  /* 0x000000ffff06b224 */ /* 0x000fe200078e0a06 */
[----:B------:R-:W-:Y:S01]  /*0460*/  @!P2 LOP3.LUT R6, RZ, R9, RZ, 0x33, !PT ;  /* 0x00000009ff06a212 */ /* 0x000fe200078e33ff */
[----:B------:R1:W4:Y:S01]  /*0470*/  F2I.FTZ.U32.TRUNC.NTZ R23, R22 ;  /* 0x0000001600177305 */ /* 0x000322000021f000 */
[----:B---3--:R-:W-:-:S03]  /*0480*/  IABS R20, R14 ;  /* 0x0000000e00147213 */ /* 0x008fc60000000000 */
[----:B------:R-:W-:Y:S01]  /*0490*/  IMAD R6, R6, R9, RZ ;  /* 0x0000000906067224 */ /* 0x000fe200078e02ff */
[----:B--2---:R-:W-:-:S03]  /*04a0*/  IADD3 R10, PT, PT, R8, 0xffffffe, RZ ;  /* 0x0ffffffe080a7810 */ /* 0x004fc60007ffe0ff */
[----:B------:R-:W-:Y:S01]  /*04b0*/  IMAD.IADD R11, R3, 0x1, -R6 ;  /* 0x00000001030b7824 */ /* 0x000fe200078e0a06 */
[----:B------:R-:W2:Y:S01]  /*04c0*/  I2F.RP R24, R20 ;  /* 0x0000001400187306 */ /* 0x000ea20000209400 */
[----:B-1----:R-:W-:-:S03]  /*04d0*/  IMAD.MOV.U32 R22, RZ, RZ, RZ ;  /* 0x000000ffff167224 */ /* 0x002fc600078e00ff */
[----:B------:R-:W-:Y:S02]  /*04e0*/  LEA R26, R6, R11, 0x2 ;  /* 0x0000000b061a7211 */ /* 0x000fe400078e10ff */
[----:B----4-:R-:W-:-:S03]  /*04f0*/  IADD3 R15, PT, PT, RZ, -R23, RZ ;  /* 0x80000017ff0f7210 */ /* 0x010fc60007ffe0ff */
[----:B------:R-:W-:Y:S01]  /*0500*/  IMAD.IADD R6, R26, 0x1, R9 ;  /* 0x000000011a067824 */ /* 0x000fe200078e0209 */
[----:B------:R-:W-:Y:S01]  /*0510*/  IABS R27, R26 ;  /* 0x0000001a001b7213 */ /* 0x000fe20000000000 */
[----:B------:R-:W-:-:S03]  /*0520*/  IMAD R11, R15, R18, RZ ;  /* 0x000000120f0b7224 */ /* 0x000fc600078e02ff */
[----:B------:R-:W-:Y:S01]  /*0530*/  IABS R19, R6 ;  /* 0x0000000600137213 */ /* 0x000fe20000000000 */
[----:B--2---:R-:W-:Y:S01]  /*0540*/  MUFU.RCP R24, R24 ;  /* 0x0000001800187308 */ /* 0x004fe20000001000 */
[----:B------:R-:W-:-:S06]  /*0550*/  IMAD.HI.U32 R22, R23, R11, R22 ;  /* 0x0000000b17167227 */ /* 0x000fcc00078e0016 */
[----:B------:R-:W-:Y:S01]  /*0560*/  IMAD.HI.U32 R15, R22, R19, RZ ;  /* 0x00000013160f7227 */ /* 0x000fe200078e00ff */
[----:B------:R1:W2:Y:S04]  /*0570*/  F2I.FTZ.U32.TRUNC.NTZ R11, R10 ;  /* 0x0000000a000b7305 */ /* 0x0002a8000021f000 */
[----:B------:R-:W-:-:S05]  /*0580*/  IADD3 R8, PT, PT, -R15, RZ, RZ ;  /* 0x000000ff0f087210 */ /* 0x000fca0007ffe1ff */
[----:B------:R-:W-:Y:S01]  /*0590*/  IMAD R19, R18, R8, R19 ;  /* 0x0000000812137224 */ /* 0x000fe200078e0213 */
[----:B------:R-:W-:Y:S02]  /*05a0*/  IADD3 R8, PT, PT, R6, R9, RZ ;  /* 0x0000000906087210 */ /* 0x000fe40007ffe0ff */
[----:B-1----:R-:W-:Y:S02]  /*05b0*/  MOV R10, RZ ;  /* 0x000000ff000a7202 */ /* 0x002fe40000000f00 */
[----:B------:R-:W-:Y:S01]  /*05c0*/  ISETP.GT.U32.AND P4, PT, R18, R19, PT ;  /* 0x000000131200720c */ /* 0x000fe20003f84070 */
[----:B--2---:R-:W-:Y:S01]  /*05d0*/  IMAD.MOV R17, RZ, RZ, -R11 ;  /* 0x000000ffff117224 */ /* 0x004fe200078e0a0b */
[----:B------:R-:W-:Y:S01]  /*05e0*/  IABS R21, R8 ;  /* 0x0000000800157213 */ /* 0x000fe20000000000 */
[----:B------:R-:W-:Y:S01]  /*05f0*/  IMAD.IADD R9, R8, 0x1, R9 ;  /* 0x0000000108097824 */ /* 0x000fe200078e0209 */
[----:B------:R-:W-:Y:S01]  /*0600*/  IADD3 R28, PT, PT, R24, 0xffffffe, RZ ;  /* 0x0ffffffe181c7810 */ /* 0x000fe20007ffe0ff */
[----:B------:R-:W-:-:S03]  /*0610*/  IMAD R17, R17, R16, RZ ;  /* 0x0000001011117224 */ /* 0x000fc600078e02ff */
[----:B------:R-:W-:Y:S01]  /*0620*/  IABS R23, R9 ;  /* 0x0000000900177213 */ /* 0x000fe20000000000 */
[----:B------:R-:W-:-:S04]  /*0630*/  IMAD.HI.U32 R10, R11, R17, R10 ;  /* 0x000000110b0a7227 */ /* 0x000fc800078e000a */
[----:B------:R-:W-:Y:S01]  /*0640*/  IMAD.HI.U32 R17, R22, R21, RZ ;  /* 0x0000001516117227 */ /* 0x000fe200078e00ff */
[----:B------:R-:W-:-:S03]  /*0650*/  @!P4 IADD3 R15, PT, PT, R15, 0x1, RZ ;  /* 0x000000010f0fc810 */ /* 0x000fc60007ffe0ff */
[----:B------:R-:W-:Y:S01]  /*0660*/  @!P4 IMAD.IADD R19, R19, 0x1, -R18 ;  /* 0x000000011313c824 */ /* 0x000fe200078e0a12 */
[----:B------:R-:W-:-:S04]  /*0670*/  IADD3 R11, PT, PT, -R17, RZ, RZ ;  /* 0x000000ff110b7210 */ /* 0x000fc80007ffe1ff */
[----:B------:R-:W-:Y:S01]  /*0680*/  ISETP.GE.U32.AND P5, PT, R19, R18, PT ;  /* 0x000000121300720c */ /* 0x000fe20003fa6070 */
[----:B------:R-:W-:-:S04]  /*0690*/  IMAD.HI.U32 R19, R22, R23, RZ ;  /* 0x0000001716137227 */ /* 0x000fc800078e00ff */
[----:B------:R-:W-:Y:S02]  /*06a0*/  IMAD R11, R18, R11, R21 ;  /* 0x0000000b120b7224 */ /* 0x000fe400078e0215 */
[----:B------:R-:W-:Y:S02]  /*06b0*/  IMAD.MOV R25, RZ, RZ, -R19 ;  /* 0x000000ffff197224 */ /* 0x000fe400078e0a13 */
[----:B------:R-:W-:Y:S01]  /*06c0*/  IMAD.HI.U32 R21, R22, R27, RZ ;  /* 0x0000001b16157227 */ /* 0x000fe200078e00ff */
[----:B------:R-:W-:Y:S02]  /*06d0*/  ISETP.GT.U32.AND P2, PT, R18, R11, PT ;  /* 0x0000000b1200720c */ /* 0x000fe40003f44070 */
[----:B------:R-:W-:Y:S01]  /*06e0*/  LOP3.LUT R22, R6, R13, RZ, 0x3c, !PT ;  /* 0x0000000d06167212 */ /* 0x000fe200078e3cff */
[----:B------:R-:W-:Y:S01]  /*06f0*/  IMAD R23, R18, R25, R23 ;  /* 0x0000001912177224 */ /* 0x000fe200078e0217 */
[----:B------:R-:W-:Y:S02]  /*0700*/  IADD3 R25, PT, PT, -R21, RZ, RZ ;  /* 0x000000ff15197210 */ /* 0x000fe40007ffe1ff */
[----:B------:R-:W-:-:S02]  /*0710*/  @P5 IADD3 R15, PT, PT, R15, 0x1, RZ ;  /* 0x000000010f0f5810 */ /* 0x000fc40007ffe0ff */
[C---:B------:R-:W-:Y:S01]  /*0720*/  ISETP.GT.U32.AND P6, PT, R18.reuse, R23, PT ;  /* 0x000000171200720c */ /* 0x040fe20003fc4070 */
[----:B------:R-:W-:-:S04]  /*0730*/  IMAD R25, R18, R25, R27 ;  /* 0x0000001912197224 */ /* 0x000fc800078e021b */
[----:B------:R-:W-:Y:S01]  /*0740*/  @!P2 IMAD.IADD R11, R11, 0x1, -R18 ;  /* 0x000000010b0ba824 */ /* 0x000fe200078e0a12 */
[----:B------:R-:W-:Y:S01]  /*0750*/  ISETP.GT.U32.AND P3, PT, R18, R25, PT ;  /* 0x000000191200720c */ /* 0x000fe20003f64070 */
[----:B------:R-:W-:-:S03]  /*0760*/  @!P2 VIADD R17, R17, 0x1 ;  /* 0x000000011111a836 */ /* 0x000fc60000000000 */
[----:B------:R-:W-:Y:S02]  /*0770*/  ISETP.GE.U32.AND P1, PT, R11, R18, PT ;  /* 0x000000120b00720c */ /* 0x000fe40003f26070 */
[----:B------:R-:W1:Y:S01]  /*0780*/  F2I.FTZ.U32.TRUNC.NTZ R11, R28 ;  /* 0x0000001c000b7305 */ /* 0x000e62000021f000 */
[----:B------:R-:W-:Y:S01]  /*0790*/  @!P6 IMAD.IADD R23, R23, 0x1, -R18 ;  /* 0x000000011717e824 */ /* 0x000fe200078e0a12 */
[----:B------:R-:W-:-:S04]  /*07a0*/  @!P6 IADD3 R19, PT, PT, R19, 0x1, RZ ;  /* 0x000000011313e810 */ /* 0x000fc80007ffe0ff */
[----:B------:R-:W-:Y:S01]  /*07b0*/  ISETP.GE.U32.AND P5, PT, R23, R18, PT ;  /* 0x000000121700720c */ /* 0x000fe20003fa6070 */
[----:B------:R-:W-:Y:S01]  /*07c0*/  @!P3 IMAD.IADD R25, R25, 0x1, -R18 ;  /* 0x000000011919b824 */ /* 0x000fe200078e0a12 */
[----:B------:R-:W-:-:S03]  /*07d0*/  @!P3 IADD3 R21, PT, PT, R21, 0x1, RZ ;  /* 0x000000011515b810 */ /* 0x000fc60007ffe0ff */
[----:B------:R-:W-:Y:S01]  /*07e0*/  @P1 VIADD R17, R17, 0x1 ;  /* 0x0000000111111836 */ /* 0x000fe20000000000 */
[----:B------:R-:W-:Y:S02]  /*07f0*/  ISETP.GE.U32.AND P4, PT, R25, R18, PT ;  /* 0x000000121900720c */ /* 0x000fe40003f86070 */
[----:B------:R-:W-:Y:S02]  /*0800*/  LOP3.LUT R18, R26, R13, RZ, 0x3c, !PT ;  /* 0x0000000d1a127212 */ /* 0x000fe400078e3cff */
[----:B-1----:R-:W-:Y:S02]  /*0810*/  IADD3 R23, PT, PT, RZ, -R11, RZ ;  /* 0x8000000bff177210 */ /* 0x002fe40007ffe0ff */
[----:B------:R-:W-:Y:S01]  /*0820*/  ISETP.GE.AND P2, PT, R18, RZ, PT ;  /* 0x000000ff1200720c */ /* 0x000fe20003f46270 */
[----:B------:R-:W-:Y:S01]  /*0830*/  IMAD.HI.U32 R18, R10, R7, RZ ;  /* 0x000000070a127227 */ /* 0x000fe200078e00ff */
[-C--:B------:R-:W-:Y:S02]  /*0840*/  LOP3.LUT R10, R9, R13.reuse, RZ, 0x3c, !PT ;  /* 0x0000000d090a7212 */ /* 0x080fe400078e3cff */
[----:B------:R-:W-:Y:S01]  /*0850*/  ISETP.GE.AND P1, PT, R22, RZ, PT ;  /* 0x000000ff1600720c */ /* 0x000fe20003f26270 */
[----:B------:R-:W-:Y:S01]  /*0860*/  IMAD R23, R23, R20, RZ ;  /* 0x0000001417177224 */ /* 0x000fe200078e02ff */
[----:B------:R-:W-:Y:S01]  /*0870*/  LOP3.LUT R22, R8, R13, RZ, 0x3c, !PT ;  /* 0x0000000d08167212 */ /* 0x000fe200078e3cff */
[----:B------:R-:W-:Y:S01]  /*0880*/  IMAD.MOV R25, RZ, RZ, -R18 ;  /* 0x000000ffff197224 */ /* 0x000fe200078e0a12 */
[----:B------:R-:W-:-:S02]  /*0890*/  @P4 IADD3 R21, PT, PT, R21, 0x1, RZ ;  /* 0x0000000115154810 */ /* 0x000fc40007ffe0ff */
[----:B------:R-:W-:Y:S01]  /*08a0*/  ISETP.GE.AND P4, PT, R10, RZ, PT ;  /* 0x000000ff0a00720c */ /* 0x000fe20003f86270 */
[----:B------:R-:W-:Y:S01]  /*08b0*/  IMAD.MOV.U32 R10, RZ, RZ, RZ ;  /* 0x000000ffff0a7224 */ /* 0x000fe200078e00ff */
[----:B------:R-:W-:Y:S01]  /*08c0*/  ISETP.GE.AND P3, PT, R22, RZ, PT ;  /* 0x000000ff1600720c */ /* 0x000fe20003f66270 */
[----:B------:R-:W-:Y:S01]  /*08d0*/  IMAD R25, R16, R25, R7 ;  /* 0x0000001910197224 */ /* 0x000fe200078e0207 */
[----:B------:R-:W-:Y:S01]  /*08e0*/  @P5 IADD3 R19, PT, PT, R19, 0x1, RZ ;  /* 0x0000000113135810 */ /* 0x000fe20007ffe0ff */
[----:B------:R-:W-:-:S03]  /*08f0*/  IMAD.HI.U32 R10, R11, R23, R10 ;  /* 0x000000170b0a7227 */ /* 0x000fc600078e000a */
[----:B------:R-:W-:Y:S01]  /*0900*/  ISETP.GT.U32.AND P6, PT, R16, R25, PT ;  /* 0x000000191000720c */ /* 0x000fe20003fc4070 */
[----:B------:R-:W-:Y:S01]  /*0910*/  IMAD.MOV.U32 R22, RZ, RZ, R15 ;  /* 0x000000ffff167224 */ /* 0x000fe200078e000f */
[----:B------:R-:W-:Y:S01]  /*0920*/  LOP3.LUT R15, RZ, R13, RZ, 0x33, !PT ;  /* 0x0000000dff0f7212 */ /* 0x000fe200078e33ff */
[----:B------:R-:W-:Y:S02]  /*0930*/  IMAD.HI.U32 R11, R10, R7, RZ ;  /* 0x000000070a0b7227 */ /* 0x000fe400078e00ff */
[----:B------:R-:W-:Y:S02]  /*0940*/  @!P4 IADD3 R19, PT, PT, -R19, RZ, RZ ;  /* 0x000000ff1313c210 */ /* 0x000fe40007ffe1ff */
[----:B------:R-:W-:Y:S01]  /*0950*/  IMAD.MOV R23, RZ, RZ, -R11 ;  /* 0x000000ffff177224 */ /* 0x000fe200078e0a0b */
[----:B------:R-:W-:Y:S01]  /*0960*/  @!P1 IADD3 R22, PT, PT, -R22, RZ, RZ ;  /* 0x000000ff16169210 */ /* 0x000fe20007ffe1ff */
[----:B------:R-:W-:Y:S01]  /*0970*/  @!P2 IMAD.MOV R21, RZ, RZ, -R21 ;  /* 0x000000ffff15a224 */ /* 0x000fe200078e0a15 */
[----:B------:R-:W-:Y:S01]  /*0980*/  ISETP.NE.AND P1, PT, R13, RZ, PT ;  /* 0x000000ff0d00720c */ /* 0x000fe20003f25270 */
[----:B------:R-:W-:-:S02]  /*0990*/  IMAD R23, R20, R23, R7 ;  /* 0x0000001714177224 */ /* 0x000fc400078e0207 */
[-C--:B------:R-:W-:Y:S01]  /*09a0*/  @!P6 IADD3 R25, PT, PT, R25, -R16.reuse, RZ ;  /* 0x800000101919e210 */ /* 0x080fe20007ffe0ff */
[----:B------:R-:W-:Y:S01]  /*09b0*/  @!P3 IMAD.MOV R17, RZ, RZ, -R17 ;  /* 0x000000ffff11b224 */ /* 0x000fe200078e0a11 */
[----:B------:R-:W-:Y:S01]  /*09c0*/  SEL R10, R15, R21, !P1 ;  /* 0x000000150f0a7207 */ /* 0x000fe20004800000 */
[----:B------:R-:W-:Y:S01]  /*09d0*/  @!P6 VIADD R18, R18, 0x1 ;  /* 0x000000011212e836 */ /* 0x000fe20000000000 */
[----:B------:R-:W-:Y:S02]  /*09e0*/  ISETP.GT.U32.AND P5, PT, R20, R23, PT ;  /* 0x000000171400720c */ /* 0x000fe40003fa4070 */
[----:B------:R-:W-:Y:S01]  /*09f0*/  ISETP.GE.U32.AND P2, PT, R25, R16, PT ;  /* 0x000000101900720c */ /* 0x000fe20003f46070 */
[----:B------:R-:W-:Y:S01]  /*0a00*/  IMAD.MOV R16, RZ, RZ, -R10 ;  /* 0x000000ffff107224 */ /* 0x000fe200078e0a0a */
[C---:B------:R-:W-:Y:S01]  /*0a10*/  SEL R29, R15.reuse, R17, !P1 ;  /* 0x000000110f1d7207 */ /* 0x040fe20004800000 */
[----:B------:R-:W1:Y:S01]  /*0a20*/  LDC.64 R24, c[0x0][0x380] ;  /* 0x0000e000ff187b82 */ /* 0x000e620000000a00 */
[----:B------:R-:W-:Y:S01]  /*0a30*/  SEL R21, R15, R22, !P1 ;  /* 0x000000160f157207 */ /* 0x000fe20004800000 */
[----:B------:R-:W-:Y:S01]  /*0a40*/  IMAD R16, R13, R16, R26 ;  /* 0x000000100d107224 */ /* 0x000fe200078e021a */
[----:B------:R-:W-:-:S02]  /*0a50*/  SEL R17, R15, R19, !P1 ;  /* 0x000000130f117207 */ /* 0x000fc40004800000 */
[C---:B------:R-:W-:Y:S01]  /*0a60*/  LOP3.LUT R15, R3.reuse, R12, RZ, 0x3c, !PT ;  /* 0x0000000c030f7212 */ /* 0x040fe200078e3cff */
[----:B------:R-:W-:Y:S01]  /*0a70*/  IMAD R19, R16, UR10, RZ ;  /* 0x0000000a10137c24 */ /* 0x000fe2000f8e02ff */
[----:B------:R-:W-:Y:S02]  /*0a80*/  LOP3.LUT R16, R3, R14, RZ, 0x3c, !PT ;  /* 0x0000000e03107212 */ /* 0x000fe400078e3cff */
[-C--:B------:R-:W-:Y:S01]  /*0a90*/  @!P5 IADD3 R23, PT, PT, R23, -R20.reuse, RZ ;  /* 0x800000141717d210 */ /* 0x080fe20007ffe0ff */
[----:B------:R-:W-:Y:S01]  /*0aa0*/  @P2 VIADD R18, R18, 0x1 ;  /* 0x0000000112122836 */ /* 0x000fe20000000000 */
[----:B------:R-:W-:Y:S01]  /*0ab0*/  ISETP.GE.AND P4, PT, R15, RZ, PT ;  /* 0x000000ff0f00720c */ /* 0x000fe20003f86270 */
[----:B------:R-:W-:Y:S01]  /*0ac0*/  IMAD R19, R10, UR11, R19 ;  /* 0x0000000b0a137c24 */ /* 0x000fe2000f8e0213 */
[----:B------:R-:W-:Y:S01]  /*0ad0*/  ISETP.GE.U32.AND P1, PT, R23, R20, PT ;  /* 0x000000141700720c */ /* 0x000fe20003f26070 */
[----:B------:R-:W-:Y:S01]  /*0ae0*/  IMAD.MOV.U32 R10, RZ, RZ, R18 ;  /* 0x000000ffff0a7224 */ /* 0x000fe200078e0012 */
[----:B------:R-:W-:Y:S01]  /*0af0*/  ISETP.GE.AND P3, PT, R16, RZ, PT ;  /* 0x000000ff1000720c */ /* 0x000fe20003f66270 */
[----:B------:R-:W-:Y:S01]  /*0b00*/  IMAD.MOV R15, RZ, RZ, -R21 ;  /* 0x000000ffff0f7224 */ /* 0x000fe200078e0a15 */
[----:B------:R-:W-:Y:S01]  /*0b10*/  ISETP.NE.AND P6, PT, R12, RZ, PT ;  /* 0x000000ff0c00720c */ /* 0x000fe20003fc5270 */
[----:B------:R-:W2:Y:S01]  /*0b20*/  LDC.64 R22, c[0x0][0x530] ;  /* 0x00014c00ff167b82 */ /* 0x000ea20000000a00 */
[----:B------:R-:W-:Y:S01]  /*0b30*/  ISETP.NE.AND P2, PT, R14, RZ, PT ;  /* 0x000000ff0e00720c */ /* 0x000fe20003f45270 */
[----:B------:R-:W-:Y:S01]  /*0b40*/  IMAD R15, R13, R15, R6 ;  /* 0x0000000f0d0f7224 */ /* 0x000fe200078e0206 */
[----:B------:R-:W-:-:S02]  /*0b50*/  @!P5 IADD3 R11, PT, PT, R11, 0x1, RZ ;  /* 0x000000010b0bd810 */ /* 0x000fc40007ffe0ff */
[----:B------:R-:W-:Y:S01]  /*0b60*/  IADD3 R20, PT, PT, -R29, RZ, RZ ;  /* 0x000000ff1d147210 */ /* 0x000fe20007ffe1ff */
[----:B------:R-:W-:Y:S01]  /*0b70*/  IMAD R16, R15, UR10, RZ ;  /* 0x0000000a0f107c24 */ /* 0x000fe2000f8e02ff */
[----:B------:R-:W-:Y:S02]  /*0b80*/  @!P4 IADD3 R10, PT, PT, -R10, RZ, RZ ;  /* 0x000000ff0a0ac210 */ /* 0x000fe40007ffe1ff */
[----:B------:R-:W-:Y:S01]  /*0b90*/  @P1 IADD3 R11, PT, PT, R11, 0x1, RZ ;  /* 0x000000010b0b1810 */ /* 0x000fe20007ffe0ff */
[----:B------:R-:W-:Y:S02]  /*0ba0*/  IMAD R20, R13, R20, R8 ;  /* 0x000000140d147224 */ /* 0x000fe400078e0208 */
[----:B------:R-:W-:Y:S01]  /*0bb0*/  @!P6 LOP3.LUT R10, RZ, R12, RZ, 0x33, !PT ;  /* 0x0000000cff0ae212 */ /* 0x000fe200078e33ff */
[----:B------:R-:W-:Y:S01]  /*0bc0*/  IMAD R21, R21, UR11, R16 ;  /* 0x0000000b15157c24 */ /* 0x000fe2000f8e0210 */
[----:B------:R-:W-:Y:S01]  /*0bd0*/  IADD3 R16, PT, PT, -R17, RZ, RZ ;  /* 0x000000ff11107210 */ /* 0x000fe20007ffe1ff */
[----:B------:R-:W-:Y:S01]  /*0be0*/  @!P3 IMAD.MOV R11, RZ, RZ, -R11 ;  /* 0x000000ffff0bb224 */ /* 0x000fe200078e0a0b */
[----:B------:R-:W-:Y:S01]  /*0bf0*/  @!P2 LOP3.LUT R11, RZ, R14, RZ, 0x33, !PT ;  /* 0x0000000eff0ba212 */ /* 0x000fe200078e33ff */
[----:B------:R-:W-:-:S02]  /*0c00*/  IMAD.MOV R18, RZ, RZ, -R10 ;  /* 0x000000ffff127224 */ /* 0x000fc400078e0a0a */
[----:B------:R-:W-:Y:S01]  /*0c10*/  IMAD R20, R20, UR10, RZ ;  /* 0x0000000a14147c24 */ /* 0x000fe2000f8e02ff */
[----:B------:R-:W-:Y:S01]  /*0c20*/  IADD3 R15, PT, PT, -R11, RZ, RZ ;  /* 0x000000ff0b0f7210 */ /* 0x000fe20007ffe1ff */
[--C-:B------:R-:W-:Y:S02]  /*0c30*/  IMAD R18, R12, R18, R3.reuse ;  /* 0x000000120c127224 */ /* 0x100fe400078e0203 */
[----:B------:R-:W-:Y:S02]  /*0c40*/  IMAD R29, R29, UR11, R20 ;  /* 0x0000000b1d1d7c24 */ /* 0x000fe4000f8e0214 */
[----:B------:R-:W-:Y:S02]  /*0c50*/  IMAD R12, R14, R15, R3 ;  /* 0x0000000f0e0c7224 */ /* 0x000fe400078e0203 */
[----:B-1----:R-:W-:Y:S01]  /*0c60*/  IMAD.WIDE R28, R29, 0x2, R24 ;  /* 0x000000021d1c7825 */ /* 0x002fe200078e0218 */
[----:B------:R-:W1:Y:S03]  /*0c70*/  LDC.64 R14, c[0x0][0x608] ;  /* 0x00018200ff0e7b82 */ /* 0x000e660000000a00 */
[----:B------:R-:W-:-:S02]  /*0c80*/  IMAD R12, R12, UR16, RZ ;  /* 0x000000100c0c7c24 */ /* 0x000fc4000f8e02ff */
[----:B------:R-:W-:Y:S02]  /*0c90*/  IMAD R13, R13, R16, R9 ;  /* 0x000000100d0d7224 */ /* 0x000fe400078e0209 */
[----:B------:R-:W-:Y:S02]  /*0ca0*/  IMAD R11, R11, UR17, R12 ;  /* 0x000000110b0b7c24 */ /* 0x000fe4000f8e020c */
[----:B------:R-:W5:Y:S01]  /*0cb0*/  LDG.E.U16 R12, desc[UR6][R28.64] ;  /* 0x000000061c0c7981 */ /* 0x000f62000c1e1500 */
[----:B------:R-:W-:Y:S02]  /*0cc0*/  IMAD R16, R13, UR10, RZ ;  /* 0x0000000a0d107c24 */ /* 0x000fe4000f8e02ff */
[----:B------:R-:W-:Y:S02]  /*0cd0*/  IMAD R13, R18, UR14, RZ ;  /* 0x0000000e120d7c24 */ /* 0x000fe4000f8e02ff */
[----:B------:R-:W-:-:S04]  /*0ce0*/  IMAD.WIDE R18, R19, 0x2, R24 ;  /* 0x0000000213127825 */ /* 0x000fc800078e0218 */
[----:B------:R-:W-:Y:S02]  /*0cf0*/  IMAD R13, R10, UR15, R13 ;  /* 0x0000000f0a0d7c24 */ /* 0x000fe4000f8e020d */
[----:B------:R3:W5:Y:S01]  /*0d00*/  LDG.E.U16 R10, desc[UR6][R18.64] ;  /* 0x00000006120a7981 */ /* 0x000762000c1e1500 */
[----:B------:R-:W-:Y:S01]  /*0d10*/  IMAD R17, R17, UR11, R16 ;  /* 0x0000000b11117c24 */ /* 0x000fe2000f8e0210 */
[----:B---3--:R-:W3:Y:S01]  /*0d20*/  LDC R19, c[0x0][0x464] ;  /* 0x00011900ff137b82 */ /* 0x008ee20000000800 */
[----:B-1----:R-:W-:-:S04]  /*0d30*/  IMAD.WIDE R14, R11, 0x2, R14 ;  /* 0x000000020b0e7825 */ /* 0x002fc800078e020e */
[----:B------:R-:W-:-:S04]  /*0d40*/  IMAD.WIDE R20, R21, 0x2, R24 ;  /* 0x0000000215147825 */ /* 0x000fc800078e0218 */
[----:B------:R-:W-:Y:S01]  /*0d50*/  IMAD.WIDE R24, R17, 0x2, R24 ;  /* 0x0000000211187825 */ /* 0x000fe200078e0218 */
[----:B------:R-:W5:Y:S04]  /*0d60*/  LDG.E.U16 R11, desc[UR6][R20.64] ;  /* 0x00000006140b7981 */ /* 0x000f68000c1e1500 */
[----:B------:R1:W5:Y:S01]  /*0d70*/  LDG.E.U16 R17, desc[UR6][R14.64] ;  /* 0x000000060e117981 */ /* 0x000362000c1e1500 */
[----:B---3--:R-:W-:-:S04]  /*0d80*/  IABS R18, R19 ;  /* 0x0000001300127213 */ /* 0x008fc80000000000 */
[----:B-1----:R-:W1:Y:S08]  /*0d90*/  I2F.RP R14, R18 ;  /* 0x00000012000e7306 */ /* 0x002e700000209400 */
[----:B-1----:R-:W1:Y:S02]  /*0da0*/  MUFU.RCP R14, R14 ;  /* 0x0000000e000e7308 */ /* 0x002e640000001000 */
[----:B-1----:R-:W-:-:S06]  /*0db0*/  VIADD R21, R14, 0xffffffe ;  /* 0x0ffffffe0e157836 */ /* 0x002fcc0000000000 */
[----:B------:R-:W1:Y:S01]  /*0dc0*/  F2I.FTZ.U32.TRUNC.NTZ R21, R21 ;  /* 0x0000001500157305 */ /* 0x000e62000021f000 */
[----:B--2---:R-:W-:Y:S02]  /*0dd0*/  IMAD.WIDE R22, R13, 0x2, R22 ;  /* 0x000000020d167825 */ /* 0x004fe400078e0216 */
[----:B------:R1:W5:Y:S02]  /*0de0*/  LDG.E.U16 R13, desc[UR6][R24.64] ;  /* 0x00000006180d7981 */ /* 0x000364000c1e1500 */
[----:B------:R-:W-:Y:S02]  /*0df0*/  IMAD.MOV.U32 R20, RZ, RZ, RZ ;  /* 0x000000ffff147224 */ /* 0x000fe400078e00ff */
[----:B------:R2:W5:Y:S01]  /*0e00*/  LDG.E.U16 R16, desc[UR6][R22.64] ;  /* 0x0000000616107981 */ /* 0x000562000c1e1500 */
[----:B-1----:R-:W-:-:S05]  /*0e10*/  IADD3 R25, PT, PT, RZ, -R21, RZ ;  /* 0x80000015ff197210 */ /* 0x002fca0007ffe0ff */
[----:B--2---:R-:W-:-:S04]  /*0e20*/  IMAD R23, R25, R18, RZ ;  /* 0x0000001219177224 */ /* 0x004fc800078e02ff */
[----:B------:R-:W-:-:S06]  /*0e30*/  IMAD.HI.U32 R20, R21, R23, R20 ;  /* 0x0000001715147227 */ /* 0x000fcc00078e0014 */
[----:B------:R-:W-:-:S05]  /*0e40*/  IMAD.HI.U32 R15, R20, R27, RZ ;  /* 0x0000001b140f7227 */ /* 0x000fca00078e00ff */
[----:B------:R-:W-:-:S05]  /*0e50*/  IADD3 R22, PT, PT, -R15, RZ, RZ ;  /* 0x000000ff0f167210 */ /* 0x000fca0007ffe1ff */
[----:B------:R-:W-:-:S05]  /*0e60*/  IMAD R27, R18, R22, R27 ;  /* 0x00000016121b7224 */ /* 0x000fca00078e021b */
[----:B------:R-:W-:Y:S02]  /*0e70*/  ISETP.GT.U32.AND P2, PT, R18, R27, PT ;  /* 0x0000001b1200720c */ /* 0x000fe40003f44070 */
[----:B------:R-:W-:-:S11]  /*0e80*/  LOP3.LUT R14, R26, R19, RZ, 0x3c, !PT ;  /* 0x000000131a0e7212 */ /* 0x000fd600078e3cff */
[----:B------:R-:W-:-:S05]  /*0e90*/  @!P2 IMAD.IADD R27, R27, 0x1, -R18 ;  /* 0x000000011b1ba824 */ /* 0x000fca00078e0a12 */
[----:B------:R-:W-:Y:S02]  /*0ea0*/  ISETP.GE.U32.AND P1, PT, R27, R18, PT ;  /* 0x000000121b00720c */ /* 0x000fe40003f26070 */
[----:B------:R-:W-:Y:S02]  /*0eb0*/  ISETP.GE.AND P3, PT, R14, RZ, PT ;  /* 0x000000ff0e00720c */ /* 0x000fe40003f66270 */
[----:B------:R-:W-:Y:S02]  /*0ec0*/  @!P2 IADD3 R15, PT, PT, R15, 0x1, RZ ;  /* 0x000000010f0fa810 */ /* 0x000fe40007ffe0ff */
[----:B------:R-:W-:Y:S02]  /*0ed0*/  ISETP.NE.AND P2, PT, R19, RZ, PT ;  /* 0x000000ff1300720c */ /* 0x000fe40003f45270 */
[----:B------:R-:W-:-:S05]  /*0ee0*/  LOP3.LUT R21, RZ, R19, RZ, 0x33, !PT ;  /* 0x00000013ff157212 */ /* 0x000fca00078e33ff */
[----:B------:R-:W-:-:S05]  /*0ef0*/  @P1 VIADD R15, R15, 0x1 ;  /* 0x000000010f0f1836 */ /* 0x000fca0000000000 */
[----:B------:R-:W-:-:S04]  /*0f00*/  @!P3 IADD3 R15, PT, PT, -R15, RZ, RZ ;  /* 0x000000ff0f0fb210 */ /* 0x000fc80007ffe1ff */
[----:B------:R-:W-:-:S05]  /*0f10*/  SEL R15, R21, R15, !P2 ;  /* 0x0000000f150f7207 */ /* 0x000fca0005000000 */
[----:B------:R-:W-:-:S04]  /*0f20*/  IMAD.MOV R14, RZ, RZ, -R15 ;  /* 0x000000ffff0e7224 */ /* 0x000fc800078e0a0f */
[----:B------:R-:W-:Y:S01]  /*0f30*/  IMAD R26, R19, R14, R26 ;  /* 0x0000000e131a7224 */ /* 0x000fe200078e021a */
[----:B0-----:R-:W-:-:S03]  /*0f40*/  UISETP.NE.U32.AND UP1, UPT, UR20, URZ, UPT ;  /* 0x000000ff1400728c */ /* 0x001fc6000bf25070 */
[----:B------:R-:W-:Y:S01]  /*0f50*/  IMAD R22, R26, UR12, RZ ;  /* 0x0000000c1a167c24 */ /* 0x000fe2000f8e02ff */
[----:B------:R-:W-:-:S03]  /*0f60*/  MOV R23, RZ ;  /* 0x000000ff00177202 */ /* 0x000fc60000000f00 */
[----:B------:R-:W-:Y:S01]  /*0f70*/  IMAD R22, R15, UR13, R22 ;  /* 0x0000000d0f167c24 */ /* 0x000fe2000f8e0216 */
[----:B------:R-:W-:Y:S01]  /*0f80*/  UISETP.NE.AND.EX UP1, UPT, UR21, URZ, UPT, UP1 ;  /* 0x000000ff1500728c */ /* 0x000fe2000bf25310 */
[----:B------:R-:W-:Y:S10]  /*0f90*/  BRA.U !UP0, `(.L_x_633) ;  /* 0x00000001087c7547 */ /* 0x000ff4000b800000 */
[----:B------:R-:W0:Y:S02]  /*0fa0*/  LDC R24, c[0x0][0x6ec] ;  /* 0x0001bb00ff187b82 */ /* 0x000e240000000800 */
[----:B0-----:R-:W-:-:S04]  /*0fb0*/  IABS R26, R24 ;  /* 0x00000018001a7213 */ /* 0x001fc80000000000 */
[----:B------:R-:W0:Y:S08]  /*0fc0*/  I2F.RP R23, R26 ;  /* 0x0000001a00177306 */ /* 0x000e300000209400 */
[----:B0-----:R-:W0:Y:S02]  /*0fd0*/  MUFU.RCP R23, R23 ;  /* 0x0000001700177308 */ /* 0x001e240000001000 */
[----:B0-----:R-:W-:-:S06]  /*0fe0*/  VIADD R14, R23, 0xffffffe ;  /* 0x0ffffffe170e7836 */ /* 0x001fcc0000000000 */
[----:B------:R0:W1:Y:S02]  /*0ff0*/  F2I.FTZ.U32.TRUNC.NTZ R15, R14 ;  /* 0x0000000e000f7305 */ /* 0x000064000021f000 */
[----:B0-----:R-:W-:Y:S01]  /*1000*/  IMAD.MOV.U32 R14, RZ, RZ, RZ ;  /* 0x000000ffff0e7224 */ /* 0x001fe200078e00ff */
[----:B-1----:R-:W-:-:S05]  /*1010*/  IADD3 R25, PT, PT, RZ, -R15, RZ ;  /* 0x8000000fff197210 */ /* 0x002fca0007ffe0ff */
[----:B------:R-:W-:-:S04]  /*1020*/  IMAD R25, R25, R26, RZ ;  /* 0x0000001a19197224 */ /* 0x000fc800078e02ff */
        /* <DEDUP_REMOVED lines=11> */
[----:B------:R-:W0:Y:S11]  /*10e0*/  LDC.64 R14, c[0x0][0x6e0] ;  /* 0x0001b800ff0e7b82 */ /* 0x000e360000000a00 */
[----:B------:R-:W-:-:S05]  /*10f0*/  @P1 VIADD R28, R28, 0x1 ;  /* 0x000000011c1c1836 */ /* 0x000fca0000000000 */
[----:B------:R-:W-:Y:S02]  /*1100*/  @!P4 IADD3 R28, PT, PT, -R28, RZ, RZ ;  /* 0x000000ff1c1cc210 */ /* 0x000fe40007ffe1ff */
[----:B------:R-:W-:-:S05]  /*1110*/  @!P3 LOP3.LUT R28, RZ, R24, RZ, 0x33, !PT ;  /* 0x00000018ff1cb212 */ /* 0x000fca00078e33ff */
[----:B------:R-:W-:-:S04]  /*1120*/  IMAD.MOV R23, RZ, RZ, -R28 ;  /* 0x000000ffff177224 */ /* 0x000fc800078e0a1c */
[----:B------:R-:W-:-:S04]  /*1130*/  IMAD R24, R24, R23, R3 ;  /* 0x0000001718187224 */ /* 0x000fc800078e0203 */
[----:B------:R-:W-:-:S04]  /*1140*/  IMAD R23, R24, UR18, RZ ;  /* 0x0000001218177c24 */ /* 0x000fc8000f8e02ff */
[----:B------:R-:W-:-:S04]  /*1150*/  IMAD R23, R28, UR19, R23 ;  /* 0x000000131c177c24 */ /* 0x000fc8000f8e0217 */
[----:B0-----:R-:W-:-:S06]  /*1160*/  IMAD.WIDE R14, R23, 0x2, R14 ;  /* 0x00000002170e7825 */ /* 0x001fcc00078e020e */
[----:B------:R-:W2:Y:S02]  /*1170*/  LDG.E.U16 R14, desc[UR6][R14.64] ;  /* 0x000000060e0e7981 */ /* 0x000ea4000c1e1500 */
[----:B--2---:R-:W-:-:S07]  /*1180*/  SHF.L.U32 R23, R14, 0x10, RZ ;  /* 0x000000100e177819 */ /* 0x004fce00000006ff */
.L_x_633:
[----:B------:R-:W-:Y:S01]  /*1190*/  IMAD.MOV.U32 R24, RZ, RZ, RZ ;  /* 0x000000ffff187224 */ /* 0x000fe200078e00ff */
[----:B------:R-:W-:Y:S06]  /*11a0*/  BRA.U !UP1, `(.L_x_634) ;  /* 0x00000001097c7547 */ /* 0x000fec000b800000 */
[----:B------:R-:W0:Y:S02]  /*11b0*/  LDC R24, c[0x0][0x7c4] ;  /* 0x0001f100ff187b82 */ /* 0x000e240000000800 */
[----:B0-----:R-:W-:-:S04]  /*11c0*/  IABS R26, R24 ;  /* 0x00000018001a7213 */ /* 0x001fc80000000000 */
[----:B------:R-:W0:Y:S08]  /*11d0*/  I2F.RP R25, R26 ;  /* 0x0000001a00197306 */ /* 0x000e300000209400 */
[----:B0-----:R-:W0:Y:S02]  /*11e0*/  MUFU.RCP R25, R25 ;  /* 0x0000001900197308 */ /* 0x001e240000001000 */
[----:B0-----:R-:W-:-:S06]  /*11f0*/  IADD3 R14, PT, PT, R25, 0xffffffe, RZ ;  /* 0x0ffffffe190e7810 */ /* 0x001fcc0007ffe0ff */
[----:B------:R0:W1:Y:S02]  /*1200*/  F2I.FTZ.U32.TRUNC.NTZ R15, R14 ;  /* 0x0000000e000f7305 */ /* 0x000064000021f000 */
[----:B0-----:R-:W-:Y:S01]  /*1210*/  MOV R14, RZ ;  /* 0x000000ff000e7202 */ /* 0x001fe20000000f00 */
[----:B-1----:R-:W-:-:S04]  /*1220*/  IMAD.MOV R27, RZ, RZ, -R15 ;  /* 0x000000ffff1b7224 */ /* 0x002fc800078e0a0f */
[----:B------:R-:W-:-:S04]  /*1230*/  IMAD R27, R27, R26, RZ ;  /* 0x0000001a1b1b7224 */ /* 0x000fc800078e02ff */
[----:B------:R-:W-:Y:S01]  /*1240*/  IMAD.HI.U32 R28, R15, R27, R14 ;  /* 0x0000001b0f1c7227 */ /* 0x000fe200078e000e */
[----:B------:R-:W-:-:S04]  /*1250*/  LOP3.LUT R14, R3, R24, RZ, 0x3c, !PT ;  /* 0x00000018030e7212 */ /* 0x000fc800078e3cff */
[----:B------:R-:W-:Y:S01]  /*1260*/  ISETP.GE.AND P4, PT, R14, RZ, PT ;  /* 0x000000ff0e00720c */ /* 0x000fe20003f86270 */
[----:B------:R-:W-:-:S04]  /*1270*/  IMAD.HI.U32 R28, R28, R7, RZ ;  /* 0x000000071c1c7227 */ /* 0x000fc800078e00ff */
[----:B------:R-:W-:-:S04]  /*1280*/  IMAD.MOV R15, RZ, RZ, -R28 ;  /* 0x000000ffff0f7224 */ /* 0x000fc800078e0a1c */
[----:B------:R-:W-:-:S05]  /*1290*/  IMAD R15, R26, R15, R7 ;  /* 0x0000000f1a0f7224 */ /* 0x000fca00078e0207 */
[----:B------:R-:W-:-:S13]  /*12a0*/  ISETP.GT.U32.AND P3, PT, R26, R15, PT ;  /* 0x0000000f1a00720c */ /* 0x000fda0003f64070 */
[-C--:B------:R-:W-:Y:S01]  /*12b0*/  @!P3 IADD3 R15, PT, PT, R15, -R26.reuse, RZ ;  /* 0x8000001a0f0fb210 */ /* 0x080fe20007ffe0ff */
[----:B------:R-:W-:Y:S01]  /*12c0*/  @!P3 VIADD R28, R28, 0x1 ;  /* 0x000000011c1cb836 */ /* 0x000fe20000000000 */
[----:B------:R-:W-:Y:S02]  /*12d0*/  ISETP.NE.AND P3, PT, R24, RZ, PT ;  /* 0x000000ff1800720c */ /* 0x000fe40003f65270 */
[----:B------:R-:W-:Y:S02]  /*12e0*/  ISETP.GE.U32.AND P1, PT, R15, R26, PT ;  /* 0x0000001a0f00720c */ /* 0x000fe40003f26070 */
[----:B------:R-:W0:Y:S11]  /*12f0*/  LDC.64 R14, c[0x0][0x7b8] ;  /* 0x0001ee00ff0e7b82 */ /* 0x000e360000000a00 */
[----:B------:R-:W-:-:S04]  /*1300*/  @P1 IADD3 R28, PT, PT, R28, 0x1, RZ ;  /* 0x000000011c1c1810 */ /* 0x000fc80007ffe0ff */
        /* <DEDUP_REMOVED lines=9> */
.L_x_634:
[----:B-----5:R-:W-:Y:S01]  /*13a0*/  SHF.L.U32 R17, R17, 0x10, RZ ;  /* 0x0000001011117819 */ /* 0x020fe200000006ff */
[----:B------:R-:W-:Y:S01]  /*13b0*/  IMAD.U32 R26, R13, 0x10000, RZ ;  /* 0x000100000d1a7824 */ /* 0x000fe200078e00ff */
[----:B------:R-:W-:Y:S02]  /*13c0*/  IABS R27, R6 ;  /* 0x00000006001b7213 */ /* 0x000fe40000000000 */
[----:B------:R-:W0:Y:S01]  /*13d0*/  MUFU.TANH R28, R17 ;  /* 0x00000011001c7308 */ /* 0x000e220000002400 */
[----:B------:R-:W-:Y:S01]  /*13e0*/  FMUL.FTZ R15, R26, R23 ;  /* 0x000000171a0f7220 */ /* 0x000fe20000410000 */
[----:B------:R-:W-:Y:S01]  /*13f0*/  SHF.L.U32 R10, R10, 0x10, RZ ;  /* 0x000000100a0a7819 */ /* 0x000fe200000006ff */
[----:B------:R-:W-:Y:S01]  /*1400*/  IMAD.HI.U32 R14, R20, R27, RZ ;  /* 0x0000001b140e7227 */ /* 0x000fe200078e00ff */
[----:B------:R-:W-:-:S04]  /*1410*/  SHF.L.U32 R16, R16, 0x10, RZ ;  /* 0x0000001010107819 */ /* 0x000fc800000006ff */
[----:B------:R-:W-:-:S05]  /*1420*/  IADD3 R25, PT, PT, -R14, RZ, RZ ;  /* 0x000000ff0e197210 */ /* 0x000fca0007ffe1ff */
[----:B------:R-:W-:Y:S01]  /*1430*/  IMAD R25, R18, R25, R27 ;  /* 0x0000001912197224 */ /* 0x000fe200078e021b */
[----:B------:R-:W-:Y:S01]  /*1440*/  IABS R27, R8 ;  /* 0x00000008001b7213 */ /* 0x000fe20000000000 */
[----:B0-----:R-:W-:-:S03]  /*1450*/  FFMA.FTZ R13, -R28, R28, 1 ;  /* 0x3f8000001c0d7423 */ /* 0x001fc6000001011c */
[----:B------:R-:W-:Y:S01]  /*1460*/  ISETP.GT.U32.AND P1, PT, R18, R25, PT ;  /* 0x000000191200720c */ /* 0x000fe20003f24070 */
[----:B------:R-:W-:Y:S01]  /*1470*/  FMUL.FTZ R23, R28, R23 ;  /* 0x000000171c177220 */ /* 0x000fe20000410000 */
[----:B------:R-:W-:Y:S01]  /*1480*/  FADD.FTZ R28, -R26, 1 ;  /* 0x3f8000001a1c7421 */ /* 0x000fe20000010100 */
[----:B------:R-:W-:Y:S01]  /*1490*/  FFMA.FTZ R15, R15, R13, R24 ;  /* 0x0000000d0f0f7223 */ /* 0x000fe20000010018 */
[----:B------:R-:W-:Y:S01]  /*14a0*/  IMAD.HI.U32 R13, R20, R27, RZ ;  /* 0x0000001b140d7227 */ /* 0x000fe200078e00ff */
[----:B------:R-:W0:Y:S03]  /*14b0*/  LDC R24, c[0x0][0x89c] ;  /* 0x00022700ff187b82 */ /* 0x000e260000000800 */
[----:B------:R-:W-:Y:S01]  /*14c0*/  FMUL.FTZ R23, R23, R28 ;  /* 0x0000001c17177220 */ /* 0x000fe20000410000 */
[----:B------:R-:W-:Y:S01]  /*14d0*/  FMUL.FTZ R16, R15, R16 ;  /* 0x000000100f107220 */ /* 0x000fe20000410000 */
[----:B------:R-:W-:-:S02]  /*14e0*/  IMAD.MOV R17, RZ, RZ, -R13 ;  /* 0x000000ffff117224 */ /* 0x000fc400078e0a0d */
[----:B------:R-:W-:Y:S02]  /*14f0*/  IMAD.U32 R28, R12, 0x10000, RZ ;  /* 0x000100000c1c7824 */ /* 0x000fe400078e00ff */
[----:B------:R-:W-:Y:S01]  /*1500*/  FMUL.FTZ R12, R26, R23 ;  /* 0x000000171a0c7220 */ /* 0x000fe20000410000 */
[----:B------:R-:W-:Y:S01]  /*1510*/  IMAD R17, R18, R17, R27 ;  /* 0x0000001112117224 */ /* 0x000fe200078e021b */
[----:B------:R-:W-:Y:S01]  /*1520*/  @!P1 IADD3 R25, PT, PT, R25, -R18, RZ ;  /* 0x8000001219199210 */ /* 0x000fe20007ffe0ff */
[-C--:B------:R-:W-:Y:S01]  /*1530*/  FMUL.FTZ R23, R15, R28.reuse ;  /* 0x0000001c0f177220 */ /* 0x080fe20000410000 */
[----:B------:R-:W-:Y:S01]  /*1540*/  @!P1 IADD3 R14, PT, PT, R14, 0x1, RZ ;  /* 0x000000010e0e9810 */ /* 0x000fe20007ffe0ff */
[----:B------:R-:W-:Y:S01]  /*1550*/  FFMA.FTZ R28, -R28, R28, 1 ;  /* 0x3f8000001c1c7423 */ /* 0x000fe2000001011c */
[----:B------:R-:W-:Y:S02]  /*1560*/  ISETP.GT.U32.AND P3, PT, R18, R17, PT ;  /* 0x000000111200720c */ /* 0x000fe40003f64070 */
[----:B------:R-:W-:-:S02]  /*1570*/  ISETP.GE.U32.AND P4, PT, R25, R18, PT ;  /* 0x000000121900720c */ /* 0x000fc40003f86070 */
[----:B------:R-:W-:Y:S02]  /*1580*/  IABS R25, R9 ;  /* 0x0000000900197213 */ /* 0x000fe40000000000 */
[----:B------:R-:W-:-:S03]  /*1590*/  SHF.L.U32 R26, R11, 0x10, RZ ;  /* 0x000000100b1a7819 */ /* 0x000fc600000006ff */
[----:B------:R-:W-:-:S04]  /*15a0*/  IMAD.HI.U32 R20, R20, R25, RZ ;  /* 0x0000001914147227 */ /* 0x000fc800078e00ff */
[-C--:B------:R-:W-:Y:S01]  /*15b0*/  @!P3 IADD3 R17, PT, PT, R17, -R18.reuse, RZ ;  /* 0x800000121111b210 */ /* 0x080fe20007ffe0ff */
[----:B------:R-:W-:Y:S01]  /*15c0*/  @!P3 VIADD R13, R13, 0x1 ;  /* 0x000000010d0db836 */ /* 0x000fe20000000000 */
[----:B------:R-:W-:Y:S02]  /*15d0*/  @P4 IADD3 R14, PT, PT, R14, 0x1, RZ ;  /* 0x000000010e0e4810 */ /* 0x000fe40007ffe0ff */
[----:B------:R-:W-:Y:S02]  /*15e0*/  ISETP.GE.U32.AND P6, PT, R17, R18, PT ;  /* 0x000000121100720c */ /* 0x000fe40003fc6070 */
[----:B------:R-:W-:-:S05]  /*15f0*/  IADD3 R17, PT, PT, -R20, RZ, RZ ;  /* 0x000000ff14117210 */ /* 0x000fca0007ffe1ff */
[----:B------:R-:W-:Y:S02]  /*1600*/  IMAD R17, R18, R17, R25 ;  /* 0x0000001112117224 */ /* 0x000fe400078e0219 */
[----:B------:R-:W-:-:S03]  /*1610*/  FADD.FTZ R25, -R10, 1 ;  /* 0x3f8000000a197421 */ /* 0x000fc60000010100 */
[----:B------:R-:W-:Y:S01]  /*1620*/  ISETP.GT.U32.AND P5, PT, R18, R17, PT ;  /* 0x000000111200720c */ /* 0x000fe20003fa4070 */
[----:B------:R-:W-:Y:S01]  /*1630*/  FMUL.FTZ R23, R23, R25 ;  /* 0x0000001917177220 */ /* 0x000fe20000410000 */
[----:B------:R-:W-:Y:S01]  /*1640*/  FADD.FTZ R25, -R26, 1 ;  /* 0x3f8000001a197421 */ /* 0x000fe20000010100 */
[----:B------:R-:W-:-:S03]  /*1650*/  @P6 IADD3 R13, PT, PT, R13, 0x1, RZ ;  /* 0x000000010d0d6810 */ /* 0x000fc60007ffe0ff */
[----:B------:R-:W-:Y:S01]  /*1660*/  FMUL.FTZ R25, R16, R25 ;  /* 0x0000001910197220 */ /* 0x000fe20000410000 */
[----:B------:R-:W-:Y:S01]  /*1670*/  FMUL.FTZ R16, R10, R23 ;  /* 0x000000170a107220 */ /* 0x000fe20000410000 */
[----:B------:R-:W-:-:S05]  /*1680*/  FMUL.FTZ R23, R15, R26 ;  /* 0x0000001a0f177220 */ /* 0x000fca0000410000 */
[----:B------:R-:W-:Y:S01]  /*1690*/  @!P5 IMAD.IADD R17, R17, 0x1, -R18 ;  /* 0x000000011111d824 */ /* 0x000fe200078e0a12 */
[----:B------:R-:W-:Y:S02]  /*16a0*/  @!P5 IADD3 R20, PT, PT, R20, 0x1, RZ ;  /* 0x000000011414d810 */ /* 0x000fe40007ffe0ff */
[----:B------:R-:W-:Y:S02]  /*16b0*/  F2FP.BF16.F32.PACK_AB R23, RZ, R23 ;  /* 0x00000017ff17723e */ /* 0x000fe400000010ff */
[----:B------:R-:W-:Y:S02]  /*16c0*/  ISETP.GE.U32.AND P1, PT, R17, R18, PT ;  /* 0x000000121100720c */ /* 0x000fe40003f26070 */
[----:B0-----:R-:W-:-:S04]  /*16d0*/  IABS R18, R24 ;  /* 0x0000001800127213 */ /* 0x001fc80000000000 */
[----:B------:R-:W0:Y:S07]  /*16e0*/  I2F.RP R17, R18 ;  /* 0x0000001200117306 */ /* 0x000e2e0000209400 */
[----:B------:R-:W-:Y:S01]  /*16f0*/  @P1 IADD3 R20, PT, PT, R20, 0x1, RZ ;  /* 0x0000000114141810 */ /* 0x000fe20007ffe0ff */
[----:B0-----:R-:W0:Y:S02]  /*1700*/  MUFU.RCP R17, R17 ;  /* 0x0000001100117308 */ /* 0x001e240000001000 */
[----:B0-----:R-:W-:-:S02]  /*1710*/  VIADD R11, R17, 0xffffffe ;  /* 0x0ffffffe110b7836 */ /* 0x001fc40000000000 */
[----:B------:R-:W-:Y:S01]  /*1720*/  FMUL.FTZ R17, R15, R10 ;  /* 0x0000000a0f117220 */ /* 0x000fe20000410000 */
[----:B------:R-:W-:Y:S01]  /*1730*/  LOP3.LUT R10, R6, R19, RZ, 0x3c, !PT ;  /* 0x00000013060a7212 */ /* 0x000fe200078e3cff */
[----:B------:R-:W-:Y:S02]  /*1740*/  FMUL.FTZ R15, R26, R25 ;  /* 0x000000191a0f7220 */ /* 0x000fe40000410000 */
[----:B------:R-:W-:Y:S01]  /*1750*/  FMUL.FTZ R17, R17, R28 ;  /* 0x0000001c11117220 */ /* 0x000fe20000410000 */
[----:B------:R-:W0:Y:S01]  /*1760*/  F2I.FTZ.U32.TRUNC.NTZ R11, R11 ;  /* 0x0000000b000b7305 */ /* 0x000e22000021f000 */
[----:B------:R-:W-:Y:S02]  /*1770*/  ISETP.GE.AND P4, PT, R10, RZ, PT ;  /* 0x000000ff0a00720c */ /* 0x000fe40003f86270 */
[----:B------:R-:W-:Y:S02]  /*1780*/  LOP3.LUT R10, R8, R19, RZ, 0x3c, !PT ;  /* 0x00000013080a7212 */ /* 0x000fe400078e3cff */
[----:B------:R-:W-:-:S02]  /*1790*/  F2FP.BF16.F32.PACK_AB R15, R15, R16 ;  /* 0x000000100f0f723e */ /* 0x000fc400000010ff */
[----:B------:R-:W-:Y:S02]  /*17a0*/  ISETP.GE.AND P3, PT, R10, RZ, PT ;  /* 0x000000ff0a00720c */ /* 0x000fe40003f66270 */
[----:B------:R-:W-:Y:S02]  /*17b0*/  LOP3.LUT R10, R9, R19, RZ, 0x3c, !PT ;  /* 0x00000013090a7212 */ /* 0x000fe400078e3cff */
[----:B------:R-:W-:Y:S02]  /*17c0*/  F2FP.BF16.F32.PACK_AB R12, R12, R17 ;  /* 0x000000110c0c723e */ /* 0x000fe400000010ff */
[----:B------:R-:W-:Y:S01]  /*17d0*/  ISETP.GE.AND P6, PT, R10, RZ, PT ;  /* 0x000000ff0a00720c */ /* 0x000fe20003fc6270 */
[----:B------:R-:W-:Y:S01]  /*17e0*/  HFMA2 R10, -RZ, RZ, 0, 0 ;  /* 0x00000000ff0a7431 */ /* 0x000fe200000001ff */
[----:B0-----:R-:W-:Y:S01]  /*17f0*/  IADD3 R25, PT, PT, RZ, -R11, RZ ;  /* 0x8000000bff197210 */ /* 0x001fe20007ffe0ff */
[----:B------:R-:W-:-:S04]  /*1800*/  @!P4 IMAD.MOV R14, RZ, RZ, -R14 ;  /* 0x000000ffff0ec224 */ /* 0x000fc800078e0a0e */
[----:B------:R-:W-:Y:S01]  /*1810*/  IMAD R25, R25, R18, RZ ;  /* 0x0000001219197224 */ /* 0x000fe200078e02ff */
[----:B------:R-:W-:-:S03]  /*1820*/  @!P3 IADD3 R13, PT, PT, -R13, RZ, RZ ;  /* 0x000000ff0d0db210 */ /* 0x000fc60007ffe1ff */
[----:B------:R-:W-:Y:S01]  /*1830*/  IMAD.HI.U32 R10, R11, R25, R10 ;  /* 0x000000190b0a7227 */ /* 0x000fe200078e000a */
[----:B------:R-:W-:Y:S02]  /*1840*/  SEL R11, R21, R14, !P2 ;  /* 0x0000000e150b7207 */ /* 0x000fe40005000000 */
[----:B------:R-:W-:Y:S02]  /*1850*/  @!P6 IADD3 R20, PT, PT, -R20, RZ, RZ ;  /* 0x000000ff1414e210 */ /* 0x000fe40007ffe1ff */
[----:B------:R-:W-:Y:S01]  /*1860*/  IADD3 R14, PT, PT, -R11, RZ, RZ ;  /* 0x000000ff0b0e7210 */ /* 0x000fe20007ffe1ff */
[----:B------:R-:W-:-:S04]  /*1870*/  IMAD.HI.U32 R25, R10, R7, RZ ;  /* 0x000000070a197227 */ /* 0x000fc800078e00ff */
[----:B------:R-:W-:Y:S02]  /*1880*/  IMAD.MOV R10, RZ, RZ, -R25 ;  /* 0x000000ffff0a7224 */ /* 0x000fe400078e0a19 */
[----:B------:R-:W-:Y:S02]  /*1890*/  IMAD R14, R19, R14, R6 ;  /* 0x0000000e130e7224 */ /* 0x000fe400078e0206 */
[----:B------:R-:W-:Y:S01]  /*18a0*/  IMAD R7, R18, R10, R7 ;  /* 0x0000000a12077224 */ /* 0x000fe200078e0207 */
[C---:B------:R-:W-:Y:S01]  /*18b0*/  SEL R10, R21.reuse, R13, !P2 ;  /* 0x0000000d150a7207 */ /* 0x040fe20005000000 */
[----:B------:R-:W-:Y:S01]  /*18c0*/  IMAD R14, R14, UR12, RZ ;  /* 0x0000000c0e0e7c24 */ /* 0x000fe2000f8e02ff */
[----:B------:R-:W-:Y:S02]  /*18d0*/  SEL R21, R21, R20, !P2 ;  /* 0x0000001415157207 */ /* 0x000fe40005000000 */
[----:B------:R-:W-:Y:S01]  /*18e0*/  ISETP.GT.U32.AND P5, PT, R18, R7, PT ;  /* 0x000000071200720c */ /* 0x000fe20003fa4070 */
[----:B------:R-:W-:Y:S01]  /*18f0*/  IMAD R11, R11, UR13, R14 ;  /* 0x0000000d0b0b7c24 */ /* 0x000fe2000f8e020e */
[----:B------:R-:W-:-:S02]  /*1900*/  IADD3 R20, PT, PT, -R21, RZ, RZ ;  /* 0x000000ff15147210 */ /* 0x000fc40007ffe1ff */
[----:B------:R-:W-:-:S03]  /*1910*/  PRMT R14, R12, 0x7632, R14 ;  /* 0x000076320c0e7816 */ /* 0x000fc6000000000e */
[----:B------:R-:W-:-:S04]  /*1920*/  IMAD R20, R19, R20, R9 ;  /* 0x0000001413147224 */ /* 0x000fc800078e0209 */
[----:B------:R-:W-:Y:S02]  /*1930*/  IMAD R20, R20, UR12, RZ ;  /* 0x0000000c14147c24 */ /* 0x000fe4000f8e02ff */
[----:B------:R-:W-:Y:S02]  /*1940*/  @!P5 IMAD.IADD R7, R7, 0x1, -R18 ;  /* 0x000000010707d824 */ /* 0x000fe400078e0a12 */
[----:B------:R-:W-:-:S03]  /*1950*/  @!P5 VIADD R25, R25, 0x1 ;  /* 0x000000011919d836 */ /* 0x000fc60000000000 */
[----:B------:R-:W-:Y:S02]  /*1960*/  ISETP.GE.U32.AND P1, PT, R7, R18, PT ;  /* 0x000000120700720c */ /* 0x000fe40003f26070 */
[----:B------:R-:W-:Y:S02]  /*1970*/  LOP3.LUT R7, R3, R24, RZ, 0x3c, !PT ;  /* 0x0000001803077212 */ /* 0x000fe400078e3cff */
[----:B------:R-:W-:Y:S02]  /*1980*/  IADD3 R18, PT, PT, -R10, RZ, RZ ;  /* 0x000000ff0a127210 */ /* 0x000fe40007ffe1ff */
[----:B------:R-:W-:Y:S02]  /*1990*/  ISETP.GE.AND P2, PT, R7, RZ, PT ;  /* 0x000000ff0700720c */ /* 0x000fe40003f46270 */
[----:B------:R-:W0:Y:S01]  /*19a0*/  LDC.64 R6, c[0x0][0x890] ;  /* 0x00022400ff067b82 */ /* 0x000e220000000a00 */
[----:B------:R-:W-:-:S04]  /*19b0*/  IMAD R18, R19, R18, R8 ;  /* 0x0000001213127224 */ /* 0x000fc800078e0208 */
[----:B------:R-:W-:-:S03]  /*19c0*/  @P1 IADD3 R25, PT, PT, R25, 0x1, RZ ;  /* 0x0000000119191810 */ /* 0x000fc60007ffe0ff */
[----:B------:R-:W1:Y:S03]  /*19d0*/  LDC.64 R8, c[0x0][0x458] ;  /* 0x00011600ff087b82 */ /* 0x000e660000000a00 */
[----:B------:R-:W-:-:S05]  /*19e0*/  @!P2 IMAD.MOV R25, RZ, RZ, -R25 ;  /* 0x000000ffff19a224 */ /* 0x000fca00078e0a19 */
[----:B------:R-:W-:Y:S01]  /*19f0*/  SEL R13, R5, R25, !P0 ;  /* 0x00000019050d7207 */ /* 0x000fe20004000000 */
[----:B------:R-:W-:-:S03]  /*1a00*/  IMAD R25, R21, UR13, R20 ;  /* 0x0000000d15197c24 */ /* 0x000fc6000f8e0214 */
[----:B------:R-:W-:-:S05]  /*1a10*/  IADD3 R19, PT, PT, -R13, RZ, RZ ;  /* 0x000000ff0d137210 */ /* 0x000fca0007ffe1ff */
[----:B------:R-:W-:Y:S01]  /*1a20*/  IMAD R24, R24, R19, R3 ;  /* 0x0000001318187224 */ /* 0x000fe200078e0203 */
[----:B------:R-:W-:Y:S01]  /*1a30*/  IADD3 R3, PT, PT, R4, R3, RZ ;  /* 0x0000000304037210 */ /* 0x000fe20007ffe0ff */
[----:B------:R-:W-:Y:S02]  /*1a40*/  IMAD R19, R18, UR12, RZ ;  /* 0x0000000c12137c24 */ /* 0x000fe4000f8e02ff */
[----:B------:R-:W-:Y:S01]  /*1a50*/  IMAD R24, R24, UR24, RZ ;  /* 0x0000001818187c24 */ /* 0x000fe2000f8e02ff */
[----:B------:R-:W-:Y:S01]  /*1a60*/  ISETP.GE.AND P1, PT, R3, UR26, PT ;  /* 0x0000001a03007c0c */ /* 0x000fe2000bf26270 */
[----:B------:R-:W-:Y:S02]  /*1a70*/  IMAD R19, R10, UR13, R19 ;  /* 0x0000000d0a137c24 */ /* 0x000fe4000f8e0213 */
[----:B------:R-:W-:Y:S02]  /*1a80*/  IMAD R13, R13, UR25, R24 ;  /* 0x000000190d0d7c24 */ /* 0x000fe4000f8e0218 */
[----:B-1----:R-:W-:-:S04]  /*1a90*/  IMAD.WIDE R20, R22, 0x2, R8 ;  /* 0x0000000216147825 */ /* 0x002fc800078e0208 */
[----:B0-----:R-:W-:Y:S01]  /*1aa0*/  IMAD.WIDE R6, R13, 0x2, R6 ;  /* 0x000000020d067825 */ /* 0x001fe200078e0206 */
[----:B------:R-:W-:Y:S01]  /*1ab0*/  PRMT R13, R15, 0x7632, R13 ;  /* 0x000076320f0d7816 */ /* 0x000fe2000000000d */
[----:B------:R1:W-:Y:S02]  /*1ac0*/  STG.E.U16 desc[UR6][R20.64], R15 ;  /* 0x0000000f14007986 */ /* 0x0003e4000c101506 */
[----:B------:R-:W-:-:S04]  /*1ad0*/  IMAD.WIDE R10, R11, 0x2, R8 ;  /* 0x000000020b0a7825 */ /* 0x000fc800078e0208 */
[--C-:B------:R-:W-:Y:S01]  /*1ae0*/  IMAD.WIDE R18, R19, 0x2, R8.reuse ;  /* 0x0000000213127825 */ /* 0x100fe200078e0208 */
[----:B------:R1:W-:Y:S03]  /*1af0*/  STG.E.U16 desc[UR6][R10.64], R13 ;  /* 0x0000000d0a007986 */ /* 0x0003e6000c101506 */
[----:B------:R-:W-:Y:S01]  /*1b00*/  IMAD.WIDE R8, R25, 0x2, R8 ;  /* 0x0000000219087825 */ /* 0x000fe200078e0208 */
[----:B------:R1:W-:Y:S04]  /*1b10*/  STG.E.U16 desc[UR6][R18.64], R12 ;  /* 0x0000000c12007986 */ /* 0x0003e8000c101506 */
[----:B------:R1:W-:Y:S04]  /*1b20*/  STG.E.U16 desc[UR6][R8.64], R14 ;  /* 0x0000000e08007986 */ /* 0x0003e8000c101506 */
[----:B------:R1:W-:Y:S01]  /*1b30*/  STG.E.U16 desc[UR6][R6.64], R23 ;  /* 0x0000001706007986 */ /* 0x0003e2000c101506 */
[----:B------:R-:W-:Y:S05]  /*1b40*/  @!P1 BRA `(.L_x_635) ;  /* 0xffffffe400e09947 */ /* 0x000fea000383ffff */
[----:B------:R-:W-:Y:S05]  /*1b50*/  BSYNC.RECONVERGENT B0 ;  /* 0x0000000000007941 */ /* 0x000fea0003800200 */
.L_x_632:
[----:B------:R-:W-:Y:S05]  /*1b60*/  EXIT ;  /* 0x000000000000794d */ /* 0x000fea0003800000 */
.L_x_636:
        /* <DEDUP_REMOVED lines=9> */
.L_x_1379:


//--------------------- .text._ZN2at6native38_GLOBAL__N__9a469cfd_6_RNN_cu_eca79a6d6kernel18lstm_cell_backwardIN3c108BFloat16EfiLi1EEEvNS_4cuda6detail10TensorInfoIT_T1_EESB_SB_SB_SB_SB_SB_SA_SA_ --------------------------
	.section	.text._ZN2at6native38_GLOBAL__N__9a469cfd_6_RNN_cu_eca79a6d6kernel18lstm_cell_backwardIN3c108BFloat16EfiLi1EEEvNS_4cuda6detail10TensorInfoIT_T1_EESB_SB_SB_SB_SB_SB_SA_SA_,"ax",@progbits
	.align	128
.text._ZN2at6native38_GLOBAL__N__9a469cfd_6_RNN_cu_eca79a6d6kernel18lstm_cell_backwardIN3c108BFloat16EfiLi1EEEvNS_4cuda6detail10TensorInfoIT_T1_EESB_SB_SB_SB_SB_SB_SA_SA_:
        .type           _ZN2at6native38_GLOBAL__N__9a469cfd_6_RNN_cu_eca79a6d6kernel18lstm_cell_backwardIN3c108BFloat16EfiLi1EEEvNS_4cuda6detail10TensorInfoIT_T1_EESB_SB_SB_SB_SB_SB_SA_SA_,@function
        .size           _ZN2at6native38_GLOBAL__N__9a469cfd_6_RNN_cu_eca79a6d6kernel18lstm_cell_backwardIN3c108BFloat16EfiLi1EEEvNS_4cuda6detail10TensorInfoIT_T1_EESB_SB_SB_SB_SB_SB_SA_SA_,(.L_x_1380 - _ZN2at6native38_GLOBAL__N__9a469cfd_6_RNN_cu_eca79a6d6kernel18lstm_cell_backwardIN3c108BFloat16EfiLi1EEEvNS_4cuda6detail10TensorInfoIT_T1_EESB_SB_SB_SB_SB_SB_SA_SA_)
        .other          _ZN2at6native38_GLOBAL__N__9a469cfd_6_RNN_cu_eca79a6d6kernel18lstm_cell_backwardIN3c108BFloat16EfiLi1EEEvNS_4cuda6detail10TensorInfoIT_T1_EESB_SB_SB_SB_SB_SB_SA_SA_,@"STO_CUDA_ENTRY STV_DEFAULT"
_ZN2at6native38_GLOBAL__N__9a469cfd_6_RNN_cu_eca79a6d6kernel18lstm_cell_backwardIN3c108BFloat16EfiLi1EEEvNS_4cuda6detail10TensorInfoIT_T1_EESB_SB_SB_SB_SB_SB_SA_SA_:
        /* <DEDUP_REMOVED lines=8> */
[----:B------:R-:W0:Y:S01]  /*0080*/  LDCU.64 UR8, c[0x0][0x6e0] ;  /* 0x0000dc00ff0877ac */ /* 0x000e220008000a00 */
[----:B------:R-:W1:Y:S01]  /*0090*/  LDCU UR4, c[0x0][0x370] ;  /* 0x00006e00ff0477ac */ /* 0x000e620008000800 */
[----:B------:R-:W2:Y:S01]  /*00a0*/  LDCU.64 UR6, c[0x0][0x358] ;  /* 0x00006b00ff0677ac */ /* 0x000ea20008000a00 */
[----:B0-----:R-:W-:-:S04]  /*00b0*/  UISETP.NE.U32.AND UP0, UPT, UR8, URZ, UPT ;  /* 0x000000ff0800728c */ /* 0x001fc8000bf05070 */
[----:B------:R-:W-:Y:S01]  /*00c0*/  UISETP.NE.AND.EX UP0, UPT, UR9, URZ, UPT, UP0 ;  /* 0x000000ff0900728c */ /* 0x000fe2000bf05300 */
[----:B-1----:R-:W-:-:S08]  /*00d0*/  IMAD R2, R2, UR4, RZ ;  /* 0x0000000402027c24 */ /* 0x002fd0000f8e02ff */
[----:B--2---:R-:W-:Y:S05]  /*00e0*/  BRA.U UP0, `(.L_x_637) ;  /* 0x0000000d00a87547 */ /* 0x004fea000b800000 */
[----:B------:R-:W0:Y:S02]  /*00f0*/  LDCU.64 UR4, c[0x0][0x7b8] ;  /* 0x0000f700ff0477ac */ /* 0x000e240008000a00 */
[----:B0-----:R-:W-:-:S04]  /*0100*/  UISETP.NE.U32.AND UP0, UPT, UR4, URZ, UPT ;  /* 0x000000ff0400728c */ /* 0x001fc8000bf05070 */
[----:B------:R-:W-:-:S09]  /*0110*/  UISETP.NE.AND.EX UP0, UPT, UR5, URZ, UPT, UP0 ;  /* 0x000000ff0500728c */ /* 0x000fd2000bf05300 */
[----:B------:R-:W-:Y:S05]  /*0120*/  BRA.U !UP0, `(.L_x_638) ;  /* 0x0000000508d87547 */ /* 0x000fea000b800000 */
[----:B------:R-:W0:Y:S01]  /*0130*/  LDC R6, c[0x0][0x968] ;  /* 0x00025a00ff067b82 */ /* 0x000e220000000800 */
[----:B------:R-:W1:Y:S01]  /*0140*/  LDCU UR12, c[0x0][0x96c] ;  /* 0x00012d80ff0c77ac */ /* 0x000e620008000800 */
[----:B------:R-:W2:Y:S01]  /*0150*/  LDCU UR4, c[0x0][0x3ec] ;  /* 0x00007d80ff0477ac */ /* 0x000ea20008000800 */
[----:B------:R-:W3:Y:S01]  /*0160*/  LDCU UR5, c[0x0][0x4c4] ;  /* 0x00009880ff0577ac */ /* 0x000ee20008000800 */
[----:B------:R-:W4:Y:S01]  /*0170*/  LDCU UR8, c[0x0][0x59c] ;  /* 0x0000b380ff0877ac */ /* 0x000f220008000800 */
[----:B------:R-:W0:Y:S01]  /*0180*/  LDCU UR9, c[0x0][0x674] ;  /* 0x0000ce80ff0977ac */ /* 0x000e220008000800 */
[----:B------:R-:W0:Y:S02]  /*0190*/  LDCU UR10, c[0x0][0x8fc] ;  /* 0x00011f80ff0a77ac */ /* 0x000e240008000800 */
[----:B0-----:R-:W-:Y:S01]  /*01a0*/  IABS R12, R6 ;  /* 0x00000006000c7213 */ /* 0x001fe20000000000 */
[----:B------:R-:W0:Y:S01]  /*01b0*/  LDCU UR11, c[0x0][0x824] ;  /* 0x00010480ff0b77ac */ /* 0x000e220008000800 */
[----:B------:R-:W-:-:S02]  /*01c0*/  ISETP.NE.AND P0, PT, R6, RZ, PT ;  /* 0x000000ff0600720c */ /* 0x000fc40003f05270 */
[----:B------:R-:W5:Y:S08]  /*01d0*/  I2F.RP R0, R12 ;  /* 0x0000000c00007306 */ /* 0x000f700000209400 */
[----:B-----5:R-:W5:Y:S02]  /*01e0*/  MUFU.RCP R0, R0 ;  /* 0x0000000000007308 */ /* 0x020f640000001000 */
[----:B-----5:R-:W-:-:S02]  /*01f0*/  IADD3 R4, PT, PT, R0, 0xffffffe, RZ ;  /* 0x0ffffffe00047810 */ /* 0x020fc40007ffe0ff */
[----:B------:R-:W-:-:S04]  /*0200*/  LOP3.LUT R0, RZ, R6, RZ, 0x33, !PT ;  /* 0x00000006ff007212 */ /* 0x000fc800078e33ff */
[----:B------:R5:W1:Y:S02]  /*0210*/  F2I.FTZ.U32.TRUNC.NTZ R5, R4 ;  /* 0x0000000400057305 */ /* 0x000a64000021f000 */
[----:B-----5:R-:W-:Y:S01]  /*0220*/  HFMA2 R4, -RZ, RZ, 0, 0 ;  /* 0x00000000ff047431 */ /* 0x020fe200000001ff */
[----:B-1----:R-:W-:-:S05]  /*0230*/  IADD3 R13, PT, PT, RZ, -R5, RZ ;  /* 0x80000005ff0d7210 */ /* 0x002fca0007ffe0ff */
[----:B------:R-:W-:-:S04]  /*0240*/  IMAD R13, R13, R12, RZ ;  /* 0x0000000c0d0d7224 */ /* 0x000fc800078e02ff */
[----:B0-234-:R-:W-:-:S07]  /*0250*/  IMAD.HI.U32 R13, R5, R13, R4 ;  /* 0x0000000d050d7227 */ /* 0x01dfce00078e0004 */
.L_x_639:
[----:B------:R-:W0:Y:S01]  /*0260*/  LDC R17, c[0x0][0x968] ;  /* 0x00025a00ff117b82 */ /* 0x000e220000000800 */
[----:B------:R-:W-:Y:S01]  /*0270*/  IABS R4, R3 ;  /* 0x0000000300047213 */ /* 0x000fe20000000000 */
[----:B------:R-:W-:-:S04]  /*0280*/  IMAD R23, R3, UR9, RZ ;  /* 0x0000000903177c24 */ /* 0x000fc8000f8e02ff */
[----:B------:R-:W-:Y:S02]  /*0290*/  IMAD.HI.U32 R6, R13, R4, RZ ;  /* 0x000000040d067227 */ /* 0x000fe400078e00ff */
[----:B------:R-:W1:Y:S03]  /*02a0*/  LDC.64 R20, c[0x0][0x7b8] ;  /* 0x0001ee00ff147b82 */ /* 0x000e660000000a00 */
[----:B------:R-:W-:Y:S02]  /*02b0*/  IADD3 R5, PT, PT, -R6, RZ, RZ ;  /* 0x000000ff06057210 */ /* 0x000fe40007ffe1ff */
[----:B0-----:R-:W-:-:S05]  /*02c0*/  IABS R8, R17 ;  /* 0x0000001100087213 */ /* 0x001fca0000000000 */
        /* <DEDUP_REMOVED lines=11> */
[----:B------:R-:W-:Y:S02]  /*0380*/  IMAD R14, R6, R17, RZ ;  /* 0x00000011060e7224 */ /* 0x000fe400078e02ff */
[----:B------:R-:W2:Y:S01]  /*0390*/  LDC.64 R6, c[0x0][0x380] ;  /* 0x0000e000ff067b82 */ /* 0x000ea20000000a00 */
[----:B0-----:R-:W-:Y:S02]  /*03a0*/  IMAD.WIDE R22, R23, 0x2, R4 ;  /* 0x0000000217167825 */ /* 0x001fe400078e0204 */
[----:B------:R-:W-:-:S04]  /*03b0*/  IADD3 R9, PT, PT, -R14, R3, RZ ;  /* 0x000000030e097210 */ /* 0x000fc80007ffe1ff */
[----:B------:R-:W-:Y:S01]  /*03c0*/  LEA R14, R14, R9, 0x2 ;  /* 0x000000090e0e7211 */ /* 0x000fe200078e10ff */
[----:B------:R-:W0:Y:S01]  /*03d0*/  LDC.64 R4, c[0x0][0x530] ;  /* 0x00014c00ff047b82 */ /* 0x000e220000000a00 */
[----:B------:R3:W4:Y:S02]  /*03e0*/  LDG.E.U16 R22, desc[UR6][R22.64] ;  /* 0x0000000616167981 */ /* 0x000724000c1e1500 */
[----:B------:R-:W-:-:S04]  /*03f0*/  IADD3 R15, PT, PT, R14, R17, RZ ;  /* 0x000000110e0f7210 */ /* 0x000fc80007ffe0ff */
[----:B------:R-:W-:-:S04]  /*0400*/  IADD3 R16, PT, PT, R15, R17, RZ ;  /* 0x000000110f107210 */ /* 0x000fc80007ffe0ff */
[----:B------:R-:W-:Y:S01]  /*0410*/  IADD3 R17, PT, PT, R16, R17, RZ ;  /* 0x0000001110117210 */ /* 0x000fe20007ffe0ff */
[----:B------:R-:W-:-:S04]  /*0420*/  IMAD R9, R3, UR11, RZ ;  /* 0x0000000b03097c24 */ /* 0x000fc8000f8e02ff */
[----:B------:R-:W-:-:S04]  /*0430*/  IMAD R19, R17, UR4, RZ ;  /* 0x0000000411137c24 */ /* 0x000fc8000f8e02ff */
[----:B--2---:R-:W-:-:S04]  /*0440*/  IMAD.WIDE R18, R19, 0x2, R6 ;  /* 0x0000000213127825 */ /* 0x004fc800078e0206 */
[----:B-1----:R-:W-:Y:S02]  /*0450*/  IMAD.WIDE R20, R9, 0x2, R20 ;  /* 0x0000000209147825 */ /* 0x002fe400078e0214 */
[----:B------:R-:W2:Y:S02]  /*0460*/  LDG.E.U16 R18, desc[UR6][R18.64] ;  /* 0x0000000612127981 */ /* 0x000ea4000c1e1500 */
[----:B------:R-:W-:Y:S02]  /*0470*/  IMAD R11, R14, UR4, RZ ;  /* 0x000000040e0b7c24 */ /* 0x000fe4000f8e02ff */
[----:B------:R-:W-:Y:S01]  /*0480*/  IMAD R9, R15, UR4, RZ ;  /* 0x000000040f097c24 */ /* 0x000fe2000f8e02ff */
[----:B------:R-:W5:Y:S01]  /*0490*/  LDG.E.U16 R20, desc[UR6][R20.64] ;  /* 0x0000000614147981 */ /* 0x000f62000c1e1500 */
[----:B---3--:R-:W-:Y:S02]  /*04a0*/  IMAD R23, R16, UR4, RZ ;  /* 0x0000000410177c24 */ /* 0x008fe4000f8e02ff */
[----:B------:R-:W-:-:S02]  /*04b0*/  IMAD R25, R3, UR8, RZ ;  /* 0x0000000803197c24 */ /* 0x000fc4000f8e02ff */
[----:B------:R-:W-:-:S04]  /*04c0*/  IMAD.WIDE R10, R11, 0x2, R6 ;  /* 0x000000020b0a7825 */ /* 0x000fc800078e0206 */
[--C-:B------:R-:W-:Y:S02]  /*04d0*/  IMAD.WIDE R8, R9, 0x2, R6.reuse ;  /* 0x0000000209087825 */ /* 0x100fe400078e0206 */
[----:B------:R-:W3:Y:S02]  /*04e0*/  LDG.E.U16 R10, desc[UR6][R10.64] ;  /* 0x000000060a0a7981 */ /* 0x000ee4000c1e1500 */
[----:B------:R-:W-:Y:S02]  /*04f0*/  IMAD.WIDE R6, R23, 0x2, R6 ;  /* 0x0000000217067825 */ /* 0x000fe400078e0206 */
[----:B------:R-:W3:Y:S02]  /*0500*/  LDG.E.U16 R8, desc[UR6][R8.64] ;  /* 0x0000000608087981 */ /* 0x000ee4000c1e1500 */
[----:B0-----:R-:W-:Y:S02]  /*0510*/  IMAD.WIDE R4, R25, 0x2, R4 ;  /* 0x0000000219047825 */ /* 0x001fe400078e0204 */
[----:B------:R0:W3:Y:S04]  /*0520*/  LDG.E.U16 R21, desc[UR6][R6.64] ;  /* 0x0000000606157981 */ /* 0x0000e8000c1e1500 */
[----:B------:R1:W3:Y:S01]  /*0530*/  LDG.E.U16 R19, desc[UR6][R4.64] ;  /* 0x0000000604137981 */ /* 0x0002e2000c1e1500 */
[----:B0-----:R-:W0:Y:S08]  /*0540*/  LDC.64 R6, c[0x0][0x458] ;  /* 0x00011600ff067b82 */ /* 0x001e300000000a00 */
[----:B-1----:R-:W1:Y:S01]  /*0550*/  LDC.64 R4, c[0x0][0x890] ;  /* 0x00022400ff047b82 */ /* 0x002e620000000a00 */
[----:B------:R-:W-:Y:S01]  /*0560*/  IMAD R17, R17, UR5, RZ ;  /* 0x0000000511117c24 */ /* 0x000fe2000f8e02ff */
[----:B----4-:R-:W-:-:S06]  /*0570*/  SHF.L.U32 R22, R22, 0x10, RZ ;  /* 0x0000001016167819 */ /* 0x010fcc00000006ff */
[----:B------:R-:W4:Y:S01]  /*0580*/  MUFU.TANH R22, R22 ;  /* 0x0000001600167308 */ /* 0x000f220000002400 */
[----:B--2---:R-:W-:Y:S01]  /*0590*/  SHF.L.U32 R18, R18, 0x10, RZ ;  /* 0x0000001012127819 */ /* 0x004fe200000006ff */
[-C--:B----4-:R-:W-:Y:S01]  /*05a0*/  FMUL.FTZ R23, RZ, R22.reuse ;  /* 0x00000016ff177220 */ /* 0x090fe20000410000 */
[----:B------:R-:W-:Y:S01]  /*05b0*/  FFMA.FTZ R24, -R22, R22, 1 ;  /* 0x3f80000016187423 */ /* 0x000fe20000010116 */
[----:B-----5:R-:W-:Y:S02]  /*05c0*/  SHF.L.U32 R20, R20, 0x10, RZ ;  /* 0x0000001014147819 */ /* 0x020fe400000006ff */
[----:B------:R-:W-:Y:S01]  /*05d0*/  FADD.FTZ R26, -R18, 1 ;  /* 0x3f800000121a7421 */ /* 0x000fe20000010100 */
[----:B------:R-:W-:-:S03]  /*05e0*/  FMUL.FTZ R11, RZ, R18 ;  /* 0x00000012ff0b7220 */ /* 0x000fc60000410000 */
[----:B------:R-:W-:Y:S01]  /*05f0*/  FMUL.FTZ R9, R23, R26 ;  /* 0x0000001a17097220 */ /* 0x000fe20000410000 */
[----:B------:R-:W-:Y:S01]  /*0600*/  FFMA.FTZ R20, R11, R24, R20 ;  /* 0x000000180b147223 */ /* 0x000fe20000010014 */
[----:B---3--:R-:W-:Y:S02]  /*0610*/  SHF.L.U32 R23, R10, 0x10, RZ ;  /* 0x000000100a177819 */ /* 0x008fe400000006ff */
[----:B------:R-:W-:Y:S02]  /*0620*/  SHF.L.U32 R11, R8, 0x10, RZ ;  /* 0x00000010080b7819 */ /* 0x000fe400000006ff */
[----:B------:R-:W-:Y:S02]  /*0630*/  SHF.L.U32 R21, R21, 0x10, RZ ;  /* 0x0000001015157819 */ /* 0x000fe400000006ff */
[----:B------:R-:W-:Y:S01]  /*0640*/  SHF.L.U32 R19, R19, 0x10, RZ ;  /* 0x0000001013137819 */ /* 0x000fe200000006ff */
[----:B------:R-:W-:Y:S01]  /*0650*/  FADD.FTZ R25, -R23, 1 ;  /* 0x3f80000017197421 */ /* 0x000fe20000010100 */
[----:B------:R-:W-:Y:S01]  /*0660*/  FADD.FTZ R22, -R11, 1 ;  /* 0x3f8000000b167421 */ /* 0x000fe20000010100 */
[----:B------:R-:W-:-:S02]  /*0670*/  FMUL.FTZ R8, R20, R21 ;  /* 0x0000001514087220 */ /* 0x000fc40000410000 */
[C---:B------:R-:W-:Y:S01]  /*0680*/  FMUL.FTZ R19, R20.reuse, R19 ;  /* 0x0000001314137220 */ /* 0x040fe20000410000 */
[----:B------:R-:W-:Y:S01]  /*0690*/  FFMA.FTZ R21, -R21, R21, 1 ;  /* 0x3f80000015157423 */ /* 0x000fe20000010115 */
[----:B------:R-:W-:Y:S01]  /*06a0*/  FMUL.FTZ R10, R20, R23 ;  /* 0x00000017140a7220 */ /* 0x000fe20000410000 */
[----:B------:R-:W-:Y:S01]  /*06b0*/  FMUL.FTZ R8, R8, R25 ;  /* 0x0000001908087220 */ /* 0x000fe20000410000 */
[----:B------:R-:W-:Y:S02]  /*06c0*/  FMUL.FTZ R22, R19, R22 ;  /* 0x0000001613167220 */ /* 0x000fe40000410000 */
[----:B------:R-:W-:Y:S01]  /*06d0*/  FMUL.FTZ R19, R10, R21 ;  /* 0x000000150a137220 */ /* 0x000fe20000410000 */
[----:B------:R-:W-:Y:S01]  /*06e0*/  FMUL.FTZ R21, R23, R8 ;  /* 0x0000000817157220 */ /* 0x000fe20000410000 */
[----:B------:R-:W-:Y:S01]  /*06f0*/  FMUL.FTZ R22, R11, R22 ;  /* 0x000000160b167220 */ /* 0x000fe20000410000 */
[----:B------:R-:W-:Y:S01]  /*0700*/  FMUL.FTZ R18, R18, R9 ;  /* 0x0000000912127220 */ /* 0x000fe20000410000 */
[----:B------:R-:W-:Y:S01]  /*0710*/  FMUL.FTZ R20, R20, R11 ;  /* 0x0000000b14147220 */ /* 0x000fe20000410000 */
[----:B------:R-:W-:-:S02]  /*0720*/  IMAD R9, R14, UR5, RZ ;  /* 0x000000050e097c24 */ /* 0x000fc4000f8e02ff */
[----:B------:R-:W-:Y:S01]  /*0730*/  IMAD R11, R15, UR5, RZ ;  /* 0x000000050f0b7c24 */ /* 0x000fe2000f8e02ff */
[----:B------:R-:W-:Y:S01]  /*0740*/  F2FP.BF16.F32.PACK_AB R21, R22, R21 ;  /* 0x000000151615723e */ /* 0x000fe200000010ff */
[----:B------:R-:W-:Y:S01]  /*0750*/  IMAD R15, R16, UR5, RZ ;  /* 0x00000005100f7c24 */ /* 0x000fe2000f8e02ff */
[----:B------:R-:W-:Y:S01]  /*0760*/  F2FP.BF16.F32.PACK_AB R18, R18, R19 ;  /* 0x000000131212723e */ /* 0x000fe200000010ff */
[----:B------:R-:W-:Y:S01]  /*0770*/  IMAD R23, R3, UR10, RZ ;  /* 0x0000000a03177c24 */ /* 0x000fe2000f8e02ff */
[----:B------:R-:W-:Y:S01]  /*0780*/  PRMT R16, R21, 0x7632, R16 ;  /* 0x0000763215107816 */ /* 0x000fe20000000010 */
[----:B0-----:R-:W-:Y:S01]  /*0790*/  IMAD.WIDE R8, R9, 0x2, R6 ;  /* 0x0000000209087825 */ /* 0x001fe200078e0206 */
[----:B------:R-:W-:-:S03]  /*07a0*/  F2FP.BF16.F32.PACK_AB R20, RZ, R20 ;  /* 0x00000014ff14723e */ /* 0x000fc600000010ff */
[----:B------:R-:W-:-:S04]  /*07b0*/  IMAD.WIDE R10, R11, 0x2, R6 ;  /* 0x000000020b0a7825 */ /* 0x000fc800078e0206 */
[--C-:B------:R-:W-:Y:S01]  /*07c0*/  IMAD.WIDE R14, R15, 0x2, R6.reuse ;  /* 0x000000020f0e7825 */ /* 0x100fe200078e0206 */
[----:B------:R0:W-:Y:S03]  /*07d0*/  STG.E.U16 desc[UR6][R8.64], R21 ;  /* 0x0000001508007986 */ /* 0x0001e6000c101506 */
[----:B------:R-:W-:Y:S01]  /*07e0*/  IMAD.WIDE R6, R17, 0x2, R6 ;  /* 0x0000000211067825 */ /* 0x000fe200078e0206 */
[----:B------:R-:W-:Y:S01]  /*07f0*/  PRMT R17, R18, 0x7632, R17 ;  /* 0x0000763212117816 */ /* 0x000fe20000000011 */
        /* <DEDUP_REMOVED lines=8> */
[----:B------:R-:W-:Y:S05]  /*0880*/  EXIT ;  /* 0x000000000000794d */ /* 0x000fea0003800000 */
.L_x_638:
[----:B------:R-:W0:Y:S01]  /*0890*/  LDC R8, c[0x0][0x968] ;  /* 0x00025a00ff087b82 */ /* 0x000e220000000800 */
[----:B------:R-:W1:Y:S01]  /*08a0*/  LDCU UR11, c[0x0][0x96c] ;  /* 0x00012d80ff0b77ac */ /* 0x000e620008000800 */
[----:B------:R-:W2:Y:S01]  /*08b0*/  LDCU UR4, c[0x0][0x3ec] ;  /* 0x00007d80ff0477ac */ /* 0x000ea20008000800 */
[----:B------:R-:W3:Y:S01]  /*08c0*/  LDCU UR5, c[0x0][0x4c4] ;  /* 0x00009880ff0577ac */ /* 0x000ee20008000800 */
[----:B------:R-:W4:Y:S01]  /*08d0*/  LDCU UR8, c[0x0][0x59c] ;  /* 0x0000b380ff0877ac */ /* 0x000f220008000800 */
[----:B------:R-:W0:Y:S01]  /*08e0*/  LDCU UR9, c[0x0][0x674] ;  /* 0x0000ce80ff0977ac */ /* 0x000e220008000800 */
[----:B------:R-:W0:Y:S02]  /*08f0*/  LDCU UR10, c[0x0][0x8fc] ;  /* 0x00011f80ff0a77ac */ /* 0x000e240008000800 */
[----:B0-----:R-:W-:Y:S02]  /*0900*/  IABS R9, R8 ;  /* 0x0000000800097213 */ /* 0x001fe40000000000 */
[----:B------:R-:W-:-:S02]  /*0910*/  ISETP.NE.AND P0, PT, R8, RZ, PT ;  /* 0x000000ff0800720c */ /* 0x000fc40003f05270 */
[----:B------:R-:W0:Y:S01]  /*0920*/  I2F.RP R0, R9 ;  /* 0x0000000900007306 */ /* 0x000e220000209400 */
[----:B------:R-:W-:-:S07]  /*0930*/  LOP3.LUT R8, RZ, R8, RZ, 0x33, !PT ;  /* 0x00000008ff087212 */ /* 0x000fce00078e33ff */
[----:B0-----:R-:W0:Y:S02]  /*0940*/  MUFU.RCP R0, R0 ;  /* 0x0000000000007308 */ /* 0x001e240000001000 */
[----:B0-----:R-:W-:-:S06]  /*0950*/  IADD3 R10, PT, PT, R0, 0xffffffe, RZ ;  /* 0x0ffffffe000a7810 */ /* 0x001fcc0007ffe0ff */
[----:B------:R0:W5:Y:S02]  /*0960*/  F2I.FTZ.U32.TRUNC.NTZ R11, R10 ;  /* 0x0000000a000b7305 */ /* 0x000164000021f000 */
[----:B0-----:R-:W-:Y:S02]  /*0970*/  MOV R10, RZ ;  /* 0x000000ff000a7202 */ /* 0x001fe40000000f00 */
[----:B-----5:R-:W-:-:S05]  /*0980*/  IADD3 R4, PT, PT, RZ, -R11, RZ ;  /* 0x8000000bff047210 */ /* 0x020fca0007ffe0ff */
[----:B------:R-:W-:-:S04]  /*0990*/  IMAD R5, R4, R9, RZ ;  /* 0x0000000904057224 */ /* 0x000fc800078e02ff */
[----:B-1234-:R-:W-:-:S07]  /*09a0*/  IMAD.HI.U32 R10, R11, R5, R10 ;  /* 0x000000050b0a7227 */ /* 0x01efce00078e000a */
.L_x_640:
[----:B------:R-:W0:Y:S01]  /*09b0*/  LDC R14, c[0x0][0x968] ;  /* 0x00025a00ff0e7b82 */ /* 0x000e220000000800 */
[----:B------:R-:W-:Y:S01]  /*09c0*/  IABS R5, R3 ;  /* 0x0000000300057213 */ /* 0x000fe20000000000 */
[----:B------:R-:W-:-:S04]  /*09d0*/  IMAD R11, R3, UR9, RZ ;  /* 0x00000009030b7c24 */ /* 0x000fc8000f8e02ff */
[----:B------:R-:W-:Y:S02]  /*09e0*/  IMAD.HI.U32 R0, R10, R5, RZ ;  /* 0x000000050a007227 */ /* 0x000fe400078e00ff */
[----:B------:R-:W1:Y:S03]  /*09f0*/  LDC.64 R18, c[0x0][0x380] ;  /* 0x0000e000ff127b82 */ /* 0x000e660000000a00 */
[----:B------:R-:W-:-:S05]  /*0a00*/  IADD3 R4, PT, PT, -R0, RZ, RZ ;  /* 0x000000ff00047210 */ /* 0x000fca0007ffe1ff */
[----:B------:R-:W2:Y:S01]  /*0a10*/  LDC.64 R16, c[0x0][0x530] ;  /* 0x00014c00ff107b82 */ /* 0x000ea20000000a00 */
[----:B0-----:R-:W-:-:S05]  /*0a20*/  IABS R7, R14 ;  /* 0x0000000e00077213 */ /* 0x001fca0000000000 */
[----:B------:R-:W-:-:S05]  /*0a30*/  IMAD R4, R7, R4, R5 ;  /* 0x0000000407047224 */ /* 0x000fca00078e0205 */
[----:B------:R-:W-:-:S13]  /*0a40*/  ISETP.GT.U32.AND P2, PT, R9, R4, PT ;  /* 0x000000040900720c */ /* 0x000fda0003f44070 */
[----:B------:R-:W-:Y:S02]  /*0a50*/  @!P2 IADD3 R4, PT, PT, R4, -R7, RZ ;  /* 0x800000070404a210 */ /* 0x000fe40007ffe0ff */
[----:B------:R-:W-:Y:S02]  /*0a60*/  @!P2 IADD3 R0, PT, PT, R0, 0x1, RZ ;  /* 0x000000010000a810 */ /* 0x000fe40007ffe0ff */
[----:B------:R-:W-:Y:S02]  /*0a70*/  ISETP.GE.U32.AND P1, PT, R4, R9, PT ;  /* 0x000000090400720c */ /* 0x000fe40003f26070 */
[----:B------:R-:W-:-:S04]  /*0a80*/  LOP3.LUT R4, R3, R14, RZ, 0x3c, !PT ;  /* 0x0000000e03047212 */ /* 0x000fc800078e3cff */
[----:B------:R-:W-:Y:S02]  /*0a90*/  ISETP.GE.AND P3, PT, R4, RZ, PT ;  /* 0x000000ff0400720c */ /* 0x000fe40003f66270 */
[----:B------:R-:W0:Y:S05]  /*0aa0*/  LDC.64 R4, c[0x0][0x608] ;  /* 0x00018200ff047b82 */ /* 0x000e2a0000000a00 */
[----:B------:R-:W-:-:S06]  /*0ab0*/  @P1 IADD3 R0, PT, PT, R0, 0x1, RZ ;  /* 0x0000000100001810 */ /* 0x000fcc0007ffe0ff */
[----:B------:R-:W-:-:S04]  /*0ac0*/  @!P3 IADD3 R0, PT, PT, -R0, RZ, RZ ;  /* 0x000000ff0000b210 */ /* 0x000fc80007ffe1ff */
[----:B------:R-:W-:-:S05]  /*0ad0*/  SEL R0, R8, R0, !P0 ;  /* 0x0000000008007207 */ /* 0x000fca0004000000 */
[----:B------:R-:W-:Y:S02]  /*0ae0*/  IMAD R0, R0, R14, RZ ;  /* 0x0000000e00007224 */ /* 0x000fe400078e02ff */
[----:B0-----:R-:W-:-:S03]  /*0af0*/  IMAD.WIDE R4, R11, 0x2, R4 ;  /* 0x000000020b047825 */ /* 0x001fc600078e0204 */
[----:B------:R-:W-:-:S04]  /*0b00*/  IADD3 R7, PT, PT, -R0, R3, RZ ;  /* 0x0000000300077210 */ /* 0x000fc80007ffe1ff */
[----:B------:R-:W-:Y:S02]  /*0b10*/  LEA R12, R0, R7, 0x2 ;  /* 0x00000007000c7211 */ /* 0x000fe400078e10ff */
[----:B------:R0:W3:Y:S02]  /*0b20*/  LDG.E.U16 R0, desc[UR6][R4.64] ;  /* 0x0000000604007981 */ /* 0x0000e4000c1e1500 */
[----:B------:R-:W-:-:S04]  /*0b30*/  IADD3 R11, PT, PT, R12, R14, RZ ;  /* 0x0000000e0c0b7210 */ /* 0x000fc80007ffe0ff */
[----:B------:R-:W-:-:S04]  /*0b40*/  IADD3 R13, PT, PT, R11, R14, RZ ;  /* 0x0000000e0b0d7210 */ /* 0x000fc80007ffe0ff */
[----:B------:R-:W-:-:S05]  /*0b50*/  IADD3 R14, PT, PT, R13, R14, RZ ;  /* 0x0000000e0d0e7210 */ /* 0x000fca0007ffe0ff */
[----:B------:R-:W-:-:S04]  /*0b60*/  IMAD R23, R14, UR4, RZ ;  /* 0x000000040e177c24 */ /* 0x000fc8000f8e02ff */
[----:B-1----:R-:W-:-:S04]  /*0b70*/  IMAD.WIDE R22, R23, 0x2, R18 ;  /* 0x0000000217167825 */ /* 0x002fc800078e0212 */
[----:B------:R-:W-:Y:S01]  /*0b80*/  IMAD R7, R12, UR4, RZ ;  /* 0x000000040c077c24 */ /* 0x000fe2000f8e02ff */
[----:B------:R-:W4:Y:S01]  /*0b90*/  LDG.E.U16 R15, desc[UR6][R22.64] ;  /* 0x00000006160f7981 */ /* 0x000f22000c1e1500 */
[----:B------:R-:W-:Y:S02]  /*0ba0*/  IMAD R21, R11, UR4, RZ ;  /* 0x000000040b157c24 */ /* 0x000fe4000f8e02ff */
[----:B------:R-:W-:Y:S02]  /*0bb0*/  IMAD R25, R13, UR4, RZ ;  /* 0x000000040d197c24 */ /* 0x000fe4000f8e02ff */
[----:B------:R-:W-:Y:S02]  /*0bc0*/  IMAD R27, R3, UR8, RZ ;  /* 0x00000008031b7c24 */ /* 0x000fe4000f8e02ff */
[----:B------:R-:W-:-:S04]  /*0bd0*/  IMAD.WIDE R6, R7, 0x2, R18 ;  /* 0x0000000207067825 */ /* 0x000fc800078e0212 */
[--C-:B0-----:R-:W-:Y:S01]  /*0be0*/  IMAD.WIDE R4, R21, 0x2, R18.reuse ;  /* 0x0000000215047825 */ /* 0x101fe200078e0212 */
[----:B------:R0:W5:Y:S03]  /*0bf0*/  LDG.E.U16 R20, desc[UR6][R6.64] ;  /* 0x0000000606147981 */ /* 0x000166000c1e1500 */
[----:B------:R-:W-:Y:S02]  /*0c00*/  IMAD.WIDE R18, R25, 0x2, R18 ;  /* 0x0000000219127825 */ /* 0x000fe400078e0212 */
[----:B------:R-:W5:Y:S02]  /*0c10*/  LDG.E.U16 R4, desc[UR6][R4.64] ;  /* 0x0000000604047981 */ /* 0x000f64000c1e1500 */
[----:B--2---:R-:W-:Y:S02]  /*0c20*/  IMAD.WIDE R16, R27, 0x2, R16 ;  /* 0x000000021b107825 */ /* 0x004fe400078e0210 */
[----:B------:R-:W2:Y:S01]  /*0c30*/  LDG.E.U16 R18, desc[UR6][R18.64] ;  /* 0x0000000612127981 */ /* 0x000ea2000c1e1500 */
[----:B0-----:R-:W0:Y:S03]  /*0c40*/  LDC.64 R6, c[0x0][0x458] ;  /* 0x00011600ff067b82 */ /* 0x001e260000000a00 */
[----:B------:R-:W2:Y:S01]  /*0c50*/  LDG.E.U16 R16, desc[UR6][R16.64] ;  /* 0x0000000610107981 */ /* 0x000ea2000c1e1500 */
[----:B------:R-:W-:Y:S01]  /*0c60*/  IMAD R11, R11, UR5, RZ ;  /* 0x000000050b0b7c24 */ /* 0x000fe2000f8e02ff */
[----:B---3--:R-:W-:-:S06]  /*0c70*/  SHF.L.U32 R23, R0, 0x10, RZ ;  /* 0x0000001000177819 */ /* 0x008fcc00000006ff */
[----:B------:R-:W1:Y:S01]  /*0c80*/  MUFU.TANH R23, R23 ;  /* 0x0000001700177308 */ /* 0x000e620000002400 */
[----:B----4-:R-:W-:Y:S01]  /*0c90*/  SHF.L.U32 R21, R15, 0x10, RZ ;  /* 0x000000100f157819 */ /* 0x010fe200000006ff */
[-C--:B-1----:R-:W-:Y:S01]  /*0ca0*/  FFMA.FTZ R15, -R23, R23.reuse, 1 ;  /* 0x3f800000170f7423 */ /* 0x082fe20000010117 */
[----:B------:R-:W-:-:S03]  /*0cb0*/  FMUL.FTZ R22, RZ, R23 ;  /* 0x00000017ff167220 */ /* 0x000fc60000410000 */
[----:B------:R-:W-:Y:S01]  /*0cc0*/  FMUL.FTZ R0, RZ, R21 ;  /* 0x00000015ff007220 */ /* 0x000fe20000410000 */
[----:B------:R-:W-:-:S03]  /*0cd0*/  FADD.FTZ R25, -R21, 1 ;  /* 0x3f80000015197421 */ /* 0x000fc60000010100 */
[----:B------:R-:W-:Y:S01]  /*0ce0*/  FFMA.FTZ R15, R0, R15, RZ ;  /* 0x0000000f000f7223 */ /* 0x000fe200000100ff */
[----:B------:R-:W-:Y:S01]  /*0cf0*/  FMUL.FTZ R0, R22, R25 ;  /* 0x0000001916007220 */ /* 0x000fe20000410000 */
[----:B-----5:R-:W-:Y:S02]  /*0d00*/  SHF.L.U32 R20, R20, 0x10, RZ ;  /* 0x0000001014147819 */ /* 0x020fe400000006ff */
[----:B------:R-:W-:Y:S02]  /*0d10*/  SHF.L.U32 R22, R4, 0x10, RZ ;  /* 0x0000001004167819 */ /* 0x000fe400000006ff */
[----:B------:R-:W1:Y:S01]  /*0d20*/  LDC.64 R4, c[0x0][0x890] ;  /* 0x00022400ff047b82 */ /* 0x000e620000000a00 */
[----:B--2---:R-:W-:Y:S02]  /*0d30*/  SHF.L.U32 R18, R18, 0x10, RZ ;  /* 0x0000001012127819 */ /* 0x004fe400000006ff */
[----:B------:R-:W-:Y:S01]  /*0d40*/  SHF.L.U32 R24, R16, 0x10, RZ ;  /* 0x0000001010187819 */ /* 0x000fe200000006ff */
[----:B------:R-:W-:Y:S01]  /*0d50*/  FADD.FTZ R17, -R20, 1 ;  /* 0x3f80000014117421 */ /* 0x000fe20000010100 */
[----:B------:R-:W-:Y:S01]  /*0d60*/  FADD.FTZ R23, -R22, 1 ;  /* 0x3f80000016177421 */ /* 0x000fe20000010100 */
[----:B------:R-:W-:-:S02]  /*0d70*/  FMUL.FTZ R16, R15, R18 ;  /* 0x000000120f107220 */ /* 0x000fc40000410000 */
[----:B------:R-:W-:Y:S01]  /*0d80*/  FMUL.FTZ R24, R15, R24 ;  /* 0x000000180f187220 */ /* 0x000fe20000410000 */
[----:B------:R-:W-:Y:S01]  /*0d90*/  FMUL.FTZ R0, R21, R0 ;  /* 0x0000000015007220 */ /* 0x000fe20000410000 */
[----:B------:R-:W-:Y:S01]  /*0da0*/  FMUL.FTZ R17, R16, R17 ;  /* 0x0000001110117220 */ /* 0x000fe20000410000 */
[----:B------:R-:W-:Y:S01]  /*0db0*/  FFMA.FTZ R18, -R18, R18, 1 ;  /* 0x3f80000012127423 */ /* 0x000fe20000010112 */
[----:B------:R-:W-:Y:S01]  /*0dc0*/  FMUL.FTZ R21, R24, R23 ;  /* 0x0000001718157220 */ /* 0x000fe20000410000 */
[----:B------:R-:W-:Y:S01]  /*0dd0*/  FMUL.FTZ R19, R15, R20 ;  /* 0x000000140f137220 */ /* 0x000fe20000410000 */
[----:B------:R-:W-:Y:S02]  /*0de0*/  FMUL.FTZ R20, R20, R17 ;  /* 0x0000001114147220 */ /* 0x000fe40000410000 */
[----:B------:R-:W-:Y:S01]  /*0df0*/  FMUL.FTZ R21, R22, R21 ;  /* 0x0000001516157220 */ /* 0x000fe20000410000 */
[----:B------:R-:W-:Y:S01]  /*0e00*/  FMUL.FTZ R19, R19, R18 ;  /* 0x0000001213137220 */ /* 0x000fe20000410000 */
[----:B------:R-:W-:Y:S01]  /*0e10*/  FMUL.FTZ R18, R15, R22 ;  /* 0x000000160f127220 */ /* 0x000fe20000410000 */
[----:B------:R-:W-:-:S02]  /*0e20*/  IMAD R15, R12, UR5, RZ ;  /* 0x000000050c0f7c24 */ /* 0x000fc4000f8e02ff */
[----:B------:R-:W-:Y:S01]  /*0e30*/  F2FP.BF16.F32.PACK_AB R20, R21, R20 ;  /* 0x000000141514723e */ /* 0x000fe200000010ff */
[----:B------:R-:W-:Y:S01]  /*0e40*/  IMAD R17, R13, UR5, RZ ;  /* 0x000000050d117c24 */ /* 0x000fe2000f8e02ff */
[----:B------:R-:W-:Y:S01]  /*0e50*/  F2FP.BF16.F32.PACK_AB R0, R0, R19 ;  /* 0x000000130000723e */ /* 0x000fe200000010ff */
[----:B------:R-:W-:Y:S02]  /*0e60*/  IMAD R25, R14, UR5, RZ ;  /* 0x000000050e197c24 */ /* 0x000fe4000f8e02ff */
[----:B0-----:R-:W-:Y:S01]  /*0e70*/  IMAD.WIDE R12, R15, 0x2, R6 ;  /* 0x000000020f0c7825 */ /* 0x001fe200078e0206 */
[----:B------:R-:W-:-:S03]  /*0e80*/  PRMT R19, R0, 0x7632, R19 ;  /* 0x0000763200137816 */ /* 0x000fc60000000013 */
[----:B------:R-:W-:Y:S02]  /*0e90*/  IMAD R23, R3, UR10, RZ ;  /* 0x0000000a03177c24 */ /* 0x000fe4000f8e02ff */
[----:B------:R-:W-:Y:S01]  /*0ea0*/  IMAD.WIDE R14, R11, 0x2, R6 ;  /* 0x000000020b0e7825 */ /* 0x000fe200078e0206 */
        /* <DEDUP_REMOVED lines=14> */
.L_x_637:
        /* <DEDUP_REMOVED lines=14> */
[----:B------:R-:W5:Y:S01]  /*1070*/  I2F.RP R6, R18 ;  /* 0x0000001200067306 */ /* 0x000f620000209400 */
[----:B------:R-:W-:Y:S01]  /*1080*/  LOP3.LUT R0, RZ, R0, RZ, 0x33, !PT ;  /* 0x00000000ff007212 */ /* 0x000fe200078e33ff */
[----:B------:R-:W0:Y:S06]  /*1090*/  LDCU UR4, c[0x0][0x74c] ;  /* 0x0000e980ff0477ac */ /* 0x000e2c0008000800 */
[----:B-----5:R-:W5:Y:S02]  /*10a0*/  MUFU.RCP R6, R6 ;  /* 0x0000000600067308 */ /* 0x020f640000001000 */
[----:B-----5:R-:W-:-:S06]  /*10b0*/  IADD3 R4, PT, PT, R6, 0xffffffe, RZ ;  /* 0x0ffffffe06047810 */ /* 0x020fcc0007ffe0ff */
[----:B------:R5:W1:Y:S02]  /*10c0*/  F2I.FTZ.U32.TRUNC.NTZ R5, R4 ;  /* 0x0000000400057305 */ /* 0x000a64000021f000 */
[----:B-----5:R-:W-:Y:S01]  /*10d0*/  HFMA2 R4, -RZ, RZ, 0, 0 ;  /* 0x00000000ff047431 */ /* 0x020fe200000001ff */
[----:B-1----:R-:W-:-:S05]  /*10e0*/  IADD3 R19, PT, PT, RZ, -R5, RZ ;  /* 0x80000005ff137210 */ /* 0x002fca0007ffe0ff */
[----:B------:R-:W-:-:S04]  /*10f0*/  IMAD R19, R19, R18, RZ ;  /* 0x0000001213137224 */ /* 0x000fc800078e02ff */
[----:B0-234-:R-:W-:-:S07]  /*1100*/  IMAD.HI.U32 R19, R5, R19, R4 ;  /* 0x0000001305137227 */ /* 0x01dfce00078e0004 */
.L_x_642:
[----:B------:R-:W0:Y:S01]  /*1110*/  LDC R23, c[0x0][0x968] ;  /* 0x00025a00ff177b82 */ /* 0x000e220000000800 */
[----:B------:R-:W-:Y:S01]  /*1120*/  IABS R6, R3 ;  /* 0x0000000300067213 */ /* 0x000fe20000000000 */
[----:B------:R-:W-:-:S04]  /*1130*/  IMAD R25, R3, UR10, RZ ;  /* 0x0000000a03197c24 */ /* 0x000fc8000f8e02ff */
[----:B------:R-:W-:Y:S02]  /*1140*/  IMAD.HI.U32 R4, R19, R6, RZ ;  /* 0x0000000613047227 */ /* 0x000fe400078e00ff */
[----:B------:R-:W1:Y:S03]  /*1150*/  LDC.64 R12, c[0x0][0x7b8] ;  /* 0x0001ee00ff0c7b82 */ /* 0x000e660000000a00 */
[----:B------:R-:W-:Y:S02]  /*1160*/  IADD3 R5, PT, PT, -R4, RZ, RZ ;  /* 0x000000ff04057210 */ /* 0x000fe40007ffe1ff */
[----:B0-----:R-:W-:-:S05]  /*1170*/  IABS R8, R23 ;  /* 0x0000001700087213 */ /* 0x001fca0000000000 */
[----:B------:R-:W-:Y:S02]  /*1180*/  IMAD R5, R8, R5, R6 ;  /* 0x0000000508057224 */ /* 0x000fe400078e0206 */
[----:B------:R-:W0:Y:S03]  /*1190*/  LDC.64 R6, c[0x0][0x608] ;  /* 0x00018200ff067b82 */ /* 0x000e260000000a00 */
[----:B------:R-:W-:-:S13]  /*11a0*/  ISETP.GT.U32.AND P2, PT, R18, R5, PT ;  /* 0x000000051200720c */ /* 0x000fda0003f44070 */
[----:B------:R-:W-:Y:S02]  /*11b0*/  @!P2 IADD3 R5, PT, PT, R5, -R8, RZ ;  /* 0x800000080505a210 */ /* 0x000fe40007ffe0ff */
[----:B------:R-:W-:Y:S01]  /*11c0*/  @!P2 IADD3 R4, PT, PT, R4, 0x1, RZ ;  /* 0x000000010404a810 */ /* 0x000fe20007ffe0ff */
[----:B------:R-:W2:Y:S01]  /*11d0*/  LDC.64 R8, c[0x0][0x6e0] ;  /* 0x0001b800ff087b82 */ /* 0x000ea20000000a00 */
[----:B------:R-:W-:Y:S02]  /*11e0*/  ISETP.GE.U32.AND P1, PT, R5, R18, PT ;  /* 0x000000120500720c */ /* 0x000fe40003f26070 */
[----:B------:R-:W-:Y:S01]  /*11f0*/  LOP3.LUT R5, R3, R23, RZ, 0x3c, !PT ;  /* 0x0000001703057212 */ /* 0x000fe200078e3cff */
[----:B0-----:R-:W-:-:S03]  /*1200*/  IMAD.WIDE R24, R25, 0x2, R6 ;  /* 0x0000000219187825 */ /* 0x001fc600078e0206 */
[----:B------:R-:W-:Y:S01]  /*1210*/  ISETP.GE.AND P3, PT, R5, RZ, PT ;  /* 0x000000ff0500720c */ /* 0x000fe20003f66270 */
[----:B------:R-:W0:Y:S02]  /*1220*/  LDC.64 R6, c[0x0][0x530] ;  /* 0x00014c00ff067b82 */ /* 0x000e240000000a00 */
[----:B------:R3:W4:Y:S04]  /*1230*/  LDG.E.U16 R24, desc[UR6][R24.64] ;  /* 0x0000000618187981 */ /* 0x000728000c1e1500 */
[----:B------:R-:W-:-:S06]  /*1240*/  @P1 IADD3 R4, PT, PT, R4, 0x1, RZ ;  /* 0x0000000104041810 */ /* 0x000fcc0007ffe0ff */
[----:B------:R-:W-:-:S04]  /*1250*/  @!P3 IADD3 R4, PT, PT, -R4, RZ, RZ ;  /* 0x000000ff0404b210 */ /* 0x000fc80007ffe1ff */
[----:B------:R-:W-:-:S05]  /*1260*/  SEL R4, R0, R4, !P0 ;  /* 0x0000000400047207 */ /* 0x000fca0004000000 */
[----:B------:R-:W-:Y:S02]  /*1270*/  IMAD R22, R4, R23, RZ ;  /* 0x0000001704167224 */ /* 0x000fe400078e02ff */
[----:B------:R-:W5:Y:S03]  /*1280*/  LDC.64 R4, c[0x0][0x380] ;  /* 0x0000e000ff047b82 */ /* 0x000f660000000a00 */
[----:B------:R-:W-:-:S04]  /*1290*/  IADD3 R11, PT, PT, -R22, R3, RZ ;  /* 0x00000003160b7210 */ /* 0x000fc80007ffe1ff */
[----:B------:R-:W-:-:S04]  /*12a0*/  LEA R22, R22, R11, 0x2 ;  /* 0x0000000b16167211 */ /* 0x000fc800078e10ff */
[----:B------:R-:W-:-:S04]  /*12b0*/  IADD3 R21, PT, PT, R22, R23, RZ ;  /* 0x0000001716157210 */ /* 0x000fc80007ffe0ff */
[----:B------:R-:W-:-:S04]  /*12c0*/  IADD3 R20, PT, PT, R21, R23, RZ ;  /* 0x0000001715147210 */ /* 0x000fc80007ffe0ff */
[----:B------:R-:W-:Y:S01]  /*12d0*/  IADD3 R23, PT, PT, R20, R23, RZ ;  /* 0x0000001714177210 */ /* 0x000fe20007ffe0ff */
[----:B------:R-:W-:-:S04]  /*12e0*/  IMAD R15, R3, UR4, RZ ;  /* 0x00000004030f7c24 */ /* 0x000fc8000f8e02ff */
[----:B------:R-:W-:Y:S02]  /*12f0*/  IMAD R11, R23, UR5, RZ ;  /* 0x00000005170b7c24 */ /* 0x000fe4000f8e02ff */
[----:B--2---:R-:W-:-:S04]  /*1300*/  IMAD.WIDE R8, R15, 0x2, R8 ;  /* 0x000000020f087825 */ /* 0x004fc800078e0208 */
[----:B------:R-:W-:Y:S02]  /*1310*/  IMAD R17, R3, UR12, RZ ;  /* 0x0000000c03117c24 */ /* 0x000fe4000f8e02ff */
[----:B-----5:R-:W-:Y:S01]  /*1320*/  IMAD.WIDE R10, R11, 0x2, R4 ;  /* 0x000000020b0a7825 */ /* 0x020fe200078e0204 */
[----:B------:R-:W2:Y:S03]  /*1330*/  LDG.E.U16 R8, desc[UR6][R8.64] ;  /* 0x0000000608087981 */ /* 0x000ea6000c1e1500 */
[----:B-1----:R-:W-:Y:S02]  /*1340*/  IMAD.WIDE R12, R17, 0x2, R12 ;  /* 0x00000002110c7825 */ /* 0x002fe400078e020c */
[----:B------:R-:W5:Y:S02]  /*1350*/  LDG.E.U16 R10, desc[UR6][R10.64] ;  /* 0x000000060a0a7981 */ /* 0x000f64000c1e1500 */
[----:B------:R-:W-:-:S02]  /*1360*/  IMAD R17, R22, UR5, RZ ;  /* 0x0000000516117c24 */ /* 0x000fc4000f8e02ff */
[----:B------:R-:W-:Y:S01]  /*1370*/  IMAD R15, R21, UR5, RZ ;  /* 0x00000005150f7c24 */ /* 0x000fe2000f8e02ff */
[----:B------:R-:W5:Y:S01]  /*1380*/  LDG.E.U16 R12, desc[UR6][R12.64] ;  /* 0x000000060c0c7981 */ /* 0x000f62000c1e1500 */
[----:B---3--:R-:W-:Y:S02]  /*1390*/  IMAD R25, R20, UR5, RZ ;  /* 0x0000000514197c24 */ /* 0x008fe4000f8e02ff */
[----:B------:R-:W-:Y:S02]  /*13a0*/  IMAD R27, R3, UR9, RZ ;  /* 0x00000009031b7c24 */ /* 0x000fe4000f8e02ff */
[----:B------:R-:W-:-:S04]  /*13b0*/  IMAD.WIDE R16, R17, 0x2, R4 ;  /* 0x0000000211107825 */ /* 0x000fc800078e0204 */
[--C-:B------:R-:W-:Y:S02]  /*13c0*/  IMAD.WIDE R14, R15, 0x2, R4.reuse ;  /* 0x000000020f0e7825 */ /* 0x100fe400078e0204 */
[----:B------:R-:W3:Y:S02]  /*13d0*/  LDG.E.U16 R16, desc[UR6][R16.64] ;  /* 0x0000000610107981 */ /* 0x000ee4000c1e1500 */
[----:B------:R-:W-:Y:S02]  /*13e0*/  IMAD.WIDE R4, R25, 0x2, R4 ;  /* 0x0000000219047825 */ /* 0x000fe400078e0204 */
[----:B------:R-:W3:Y:S02]  /*13f0*/  LDG.E.U16 R14, desc[UR6][R14.64] ;  /* 0x000000060e0e7981 */ /* 0x000ee4000c1e1500 */
[----:B0-----:R-:W-:Y:S02]  /*1400*/  IMAD.WIDE R6, R27, 0x2, R6 ;  /* 0x000000021b067825 */ /* 0x001fe400078e0206 */
[----:B------:R-:W3:Y:S04]  /*1410*/  LDG.E.U16 R4, desc[UR6][R4.64] ;  /* 0x0000000604047981 */ /* 0x000ee8000c1e1500 */
[----:B------:R0:W3:Y:S02]  /*1420*/  LDG.E.U16 R9, desc[UR6][R6.64] ;  /* 0x0000000606097981 */ /* 0x0000e4000c1e1500 */
[----:B0-----:R-:W0:Y:S01]  /*1430*/  LDC.64 R6, c[0x0][0x458] ;  /* 0x00011600ff067b82 */ /* 0x001e220000000a00 */
[----:B------:R-:W-:Y:S01]  /*1440*/  IMAD R23, R23, UR8, RZ ;  /* 0x0000000817177c24 */ /* 0x000fe2000f8e02ff */
[----:B----4-:R-:W-:-:S06]  /*1450*/  SHF.L.U32 R24, R24, 0x10, RZ ;  /* 0x0000001018187819 */ /* 0x010fcc00000006ff */
[----:B------:R-:W1:Y:S01]  /*1460*/  MUFU.TANH R24, R24 ;  /* 0x0000001800187308 */ /* 0x000e620000002400 */
[----:B--2---:R-:W-:Y:S02]  /*1470*/  SHF.L.U32 R11, R8, 0x10, RZ ;  /* 0x00000010080b7819 */ /* 0x004fe400000006ff */
[----:B-----5:R-:W-:-:S03]  /*1480*/  SHF.L.U32 R10, R10, 0x10, RZ ;  /* 0x000000100a0a7819 */ /* 0x020fc600000006ff */
[CC--:B-1----:R-:W-:Y:S01]  /*1490*/  FMUL.FTZ R13, R11.reuse, R24.reuse ;  /* 0x000000180b0d7220 */ /* 0x0c2fe20000410000 */
[----:B------:R-:W-:Y:S01]  /*14a0*/  SHF.L.U32 R8, R12, 0x10, RZ ;  /* 0x000000100c087819 */ /* 0x000fe200000006ff */
[----:B------:R-:W-:Y:S01]  /*14b0*/  FFMA.FTZ R12, -R24, R24, 1 ;  /* 0x3f800000180c7423 */ /* 0x000fe20000010118 */
[----:B------:R-:W-:-:S04]  /*14c0*/  FMUL.FTZ R11, R11, R10 ;  /* 0x0000000a0b0b7220 */ /* 0x000fc80000410000 */
[----:B------:R-:W-:Y:S01]  /*14d0*/  FFMA.FTZ R8, R11, R12, R8 ;  /* 0x0000000c0b087223 */ /* 0x000fe20000010008 */
[----:B---3--:R-:W-:Y:S02]  /*14e0*/  SHF.L.U32 R17, R16, 0x10, RZ ;  /* 0x0000001010117819 */ /* 0x008fe400000006ff */
[----:B------:R-:W-:Y:S02]  /*14f0*/  SHF.L.U32 R11, R14, 0x10, RZ ;  /* 0x000000100e0b7819 */ /* 0x000fe400000006ff */
[----:B------:R-:W-:Y:S02]  /*1500*/  SHF.L.U32 R15, R4, 0x10, RZ ;  /* 0x00000010040f7819 */ /* 0x000fe400000006ff */
[----:B------:R-:W1:Y:S01]  /*1510*/  LDC.64 R4, c[0x0][0x890] ;  /* 0x00022400ff047b82 */ /* 0x000e620000000a00 */
[----:B------:R-:W-:Y:S01]  /*1520*/  SHF.L.U32 R25, R9, 0x10, RZ ;  /* 0x0000001009197819 */ /* 0x000fe200000006ff */
[----:B------:R-:W-:Y:S01]  /*1530*/  FADD.FTZ R26, -R10, 1 ;  /* 0x3f8000000a1a7421 */ /* 0x000fe20000010100 */
[----:B------:R-:W-:Y:S01]  /*1540*/  FADD.FTZ R12, -R17, 1 ;  /* 0x3f800000110c7421 */ /* 0x000fe20000010100 */
[----:B------:R-:W-:Y:S01]  /*1550*/  FADD.FTZ R16, -R11, 1 ;  /* 0x3f8000000b107421 */ /* 0x000fe20000010100 */
[C---:B------:R-:W-:Y:S01]  /*1560*/  FMUL.FTZ R9, R8.reuse, R15 ;  /* 0x0000000f08097220 */ /* 0x040fe20000410000 */
[C---:B------:R-:W-:Y:S01]  /*1570*/  FMUL.FTZ R25, R8.reuse, R25 ;  /* 0x0000001908197220 */ /* 0x040fe20000410000 */
[----:B------:R-:W-:Y:S01]  /*1580*/  FMUL.FTZ R13, R13, R26 ;  /* 0x0000001a0d0d7220 */ /* 0x000fe20000410000 */
[----:B------:R-:W-:Y:S01]  /*1590*/  FFMA.FTZ R26, -R15, R15, 1 ;  /* 0x3f8000000f1a7423 */ /* 0x000fe2000001010f */
[----:B------:R-:W-:Y:S01]  /*15a0*/  FMUL.FTZ R12, R9, R12 ;  /* 0x0000000c090c7220 */ /* 0x000fe20000410000 */
[----:B------:R-:W-:Y:S01]  /*15b0*/  FMUL.FTZ R24, R25, R16 ;  /* 0x0000001019187220 */ /* 0x000fe20000410000 */
[----:B------:R-:W-:-:S02]  /*15c0*/  FMUL.FTZ R15, R8, R17 ;  /* 0x00000011080f7220 */ /* 0x000fc40000410000 */
[----:B------:R-:W-:Y:S01]  /*15d0*/  FMUL.FTZ R17, R17, R12 ;  /* 0x0000000c11117220 */ /* 0x000fe20000410000 */
[----:B------:R-:W-:Y:S01]  /*15e0*/  FMUL.FTZ R24, R11, R24 ;  /* 0x000000180b187220 */ /* 0x000fe20000410000 */
[----:B------:R-:W-:Y:S01]  /*15f0*/  FMUL.FTZ R14, R10, R13 ;  /* 0x0000000d0a0e7220 */ /* 0x000fe20000410000 */
[----:B------:R-:W-:Y:S01]  /*1600*/  FMUL.FTZ R15, R15, R26 ;  /* 0x0000001a0f0f7220 */ /* 0x000fe20000410000 */
[----:B------:R-:W-:Y:S01]  /*1610*/  FMUL.FTZ R16, R8, R11 ;  /* 0x0000000b08107220 */ /* 0x000fe20000410000 */
[----:B------:R-:W-:Y:S01]  /*1620*/  IMAD R9, R22, UR8, RZ ;  /* 0x0000000816097c24 */ /* 0x000fe2000f8e02ff */
[----:B------:R-:W-:Y:S01]  /*1630*/  F2FP.BF16.F32.PACK_AB R17, R24, R17 ;  /* 0x000000111811723e */ /* 0x000fe200000010ff */
[----:B------:R-:W-:Y:S01]  /*1640*/  IMAD R11, R21, UR8, RZ ;  /* 0x00000008150b7c24 */ /* 0x000fe2000f8e02ff */
[----:B------:R-:W-:Y:S01]  /*1650*/  F2FP.BF16.F32.PACK_AB R14, R14, R15 ;  /* 0x0000000f0e0e723e */ /* 0x000fe200000010ff */
[----:B------:R-:W-:Y:S01]  /*1660*/  IMAD R13, R20, UR8, RZ ;  /* 0x00000008140d7c24 */ /* 0x000fe2000f8e02ff */
[----:B------:R-:W-:Y:S01]  /*1670*/  PRMT R15, R17, 0x7632, R15 ;  /* 0x00007632110f7816 */ /* 0x000fe2000000000f */
[----:B------:R-:W-:-:S02]  /*1680*/  IMAD R25, R3, UR11, RZ ;  /* 0x0000000b03197c24 */ /* 0x000fc4000f8e02ff */
[----:B0-----:R-:W-:Y:S01]  /*1690*/  IMAD.WIDE R8, R9, 0x2, R6 ;  /* 0x0000000209087825 */ /* 0x001fe200078e0206 */
[----:B------:R-:W-:-:S03]  /*16a0*/  PRMT R20, R14, 0x7632, R20 ;  /* 0x000076320e147816 */ /* 0x000fc60000000014 */
[----:B------:R-:W-:Y:S01]  /*16b0*/  IMAD.WIDE R10, R11, 0x2, R6 ;  /* 0x000000020b0a7825 */ /* 0x000fe200078e0206 */
[----:B------:R-:W-:-:S03]  /*16c0*/  F2FP.BF16.F32.PACK_AB R16, RZ, R16 ;  /* 0x00000010ff10723e */ /* 0x000fc600000010ff */
[--C-:B------:R-:W-:Y:S01]  /*16d0*/  IMAD.WIDE R12, R13, 0x2, R6.reuse ;  /* 0x000000020d0c7825 */ /* 0x100fe200078e0206 */
[----:B------:R0:W-:Y:S03]  /*16e0*/  STG.E.U16 desc[UR6][R8.64], R17 ;  /* 0x0000001108007986 */ /* 0x0001e6000c101506 */
[----:B------:R-:W-:Y:S01]  /*16f0*/  IMAD.WIDE R6, R23, 0x2, R6 ;  /* 0x0000000217067825 */ /* 0x000fe200078e0206 */
[----:B------:R0:W-:Y:S03]  /*1700*/  STG.E.U16 desc[UR6][R10.64], R15 ;  /* 0x0000000f0a007986 */ /* 0x0001e6000c101506 */
[----:B-1----:R-:W-:Y:S01]  /*1710*/  IMAD.WIDE R4, R25, 0x2, R4 ;  /* 0x0000000219047825 */ /* 0x002fe200078e0204 */
[----:B------:R0:W-:Y:S01]  /*1720*/  STG.E.U16 desc[UR6][R12.64], R14 ;  /* 0x0000000e0c007986 */ /* 0x0001e2000c101506 */
[----:B------:R-:W-:-:S03]  /*1730*/  IADD3 R3, PT, PT, R2, R3, RZ ;  /* 0x0000000302037210 */ /* 0x000fc60007ffe0ff */
[----:B------:R0:W-:Y:S04]  /*1740*/  STG.E.U16 desc[UR6][R6.64], R20 ;  /* 0x0000001406007986 */ /* 0x0001e8000c101506 */
[----:B------:R0:W-:Y:S01]  /*1750*/  STG.E.U16 desc[UR6][R4.64], R16 ;  /* 0x0000001004007986 */ /* 0x0001e2000c101506 */
[----:B------:R-:W-:-:S13]  /*1760*/  ISETP.GE.AND P1, PT, R3, UR13, PT ;  /* 0x0000000d03007c0c */ /* 0x000fda000bf26270 */
[----:B0-----:R-:W-:Y:S05]  /*1770*/  @!P1 BRA `(.L_x_642) ;  /* 0xfffffff800649947 */ /* 0x001fea000383ffff */
[----:B------:R-:W-:Y:S05]  /*1780*/  EXIT ;  /* 0x000000000000794d */ /* 0x000fea0003800000 */
.L_x_641:
        /* <DEDUP_REMOVED lines=11> */
[----:B------:R-:W-:-:S07]  /*1840*/  LOP3.LUT R12, RZ, R12, RZ, 0x33, !PT ;  /* 0x0000000cff0c7212 */ /* 0x000fce00078e33ff */
[----:B-----5:R-:W5:Y:S02]  /*1850*/  MUFU.RCP R0, R0 ;  /* 0x0000000000007308 */ /* 0x020f640000001000 */
[----:B-----5:R-:W-:-:S06]  /*1860*/  IADD3 R14, PT, PT, R0, 0xffffffe, RZ ;  /* 0x0ffffffe000e7810 */ /* 0x020fcc0007ffe0ff */
[----:B------:R5:W1:Y:S02]  /*1870*/  F2I.FTZ.U32.TRUNC.NTZ R15, R14 ;  /* 0x0000000e000f7305 */ /* 0x000a64000021f000 */
[----:B-----5:R-:W-:Y:S02]  /*1880*/  MOV R14, RZ ;  /* 0x000000ff000e7202 */ /* 0x020fe40000000f00 */
[----:B-1----:R-:W-:-:S05]  /*1890*/  IADD3 R0, PT, PT, RZ, -R15, RZ ;  /* 0x8000000fff007210 */ /* 0x002fca0007ffe0ff */
[----:B------:R-:W-:-:S04]  /*18a0*/  IMAD R5, R0, R13, RZ ;  /* 0x0000000d00057224 */ /* 0x000fc800078e02ff */
[----:B0-234-:R-:W-:-:S07]  /*18b0*/  IMAD.HI.U32 R14, R15, R5, R14 ;  /* 0x000000050f0e7227 */ /* 0x01dfce00078e000e */
.L_x_643:
[----:B------:R-:W0:Y:S01]  /*18c0*/  LDC R18, c[0x0][0x968] ;  /* 0x00025a00ff127b82 */ /* 0x000e220000000800 */
[----:B------:R-:W-:Y:S01]  /*18d0*/  IABS R5, R3 ;  /* 0x0000000300057213 */ /* 0x000fe20000000000 */
[----:B------:R-:W-:-:S04]  /*18e0*/  IMAD R9, R3, UR9, RZ ;  /* 0x0000000903097c24 */ /* 0x000fc8000f8e02ff */
[----:B------:R-:W-:Y:S02]  /*18f0*/  IMAD.HI.U32 R0, R14, R5, RZ ;  /* 0x000000050e007227 */ /* 0x000fe400078e00ff */
[----:B------:R-:W1:Y:S03]  /*1900*/  LDC.64 R10, c[0x0][0x380] ;  /* 0x0000e000ff0a7b82 */ /* 0x000e660000000a00 */
[----:B------:R-:W-:Y:S02]  /*1910*/  IADD3 R4, PT, PT, -R0, RZ, RZ ;  /* 0x000000ff00047210 */ /* 0x000fe40007ffe1ff */
[----:B0-----:R-:W-:-:S05]  /*1920*/  IABS R7, R18 ;  /* 0x0000001200077213 */ /* 0x001fca0000000000 */
[----:B------:R-:W-:-:S05]  /*1930*/  IMAD R4, R7, R4, R5 ;  /* 0x0000000407047224 */ /* 0x000fca00078e0205 */
[----:B------:R-:W-:-:S13]  /*1940*/  ISETP.GT.U32.AND P2, PT, R13, R4, PT ;  /* 0x000000040d00720c */ /* 0x000fda0003f44070 */
[----:B------:R-:W-:Y:S02]  /*1950*/  @!P2 IADD3 R4, PT, PT, R4, -R7, RZ ;  /* 0x800000070404a210 */ /* 0x000fe40007ffe0ff */
[----:B------:R-:W-:Y:S01]  /*1960*/  @!P2 IADD3 R0, PT, PT, R0, 0x1, RZ ;  /* 0x000000010000a810 */ /* 0x000fe20007ffe0ff */
[----:B------:R-:W0:Y:S01]  /*1970*/  LDC.64 R6, c[0x0][0x608] ;  /* 0x00018200ff067b82 */ /* 0x000e220000000a00 */
[----:B------:R-:W-:Y:S02]  /*1980*/  ISETP.GE.U32.AND P1, PT, R4, R13, PT ;  /* 0x0000000d0400720c */ /* 0x000fe40003f26070 */
[----:B------:R-:W-:-:S04]  /*1990*/  LOP3.LUT R4, R3, R18, RZ, 0x3c, !PT ;  /* 0x0000001203047212 */ /* 0x000fc800078e3cff */
[----:B------:R-:W-:-:S07]  /*19a0*/  ISETP.GE.AND P3, PT, R4, RZ, PT ;  /* 0x000000ff0400720c */ /* 0x000fce0003f66270 */
[----:B------:R-:W-:-:S06]  /*19b0*/  @P1 IADD3 R0, PT, PT, R0, 0x1, RZ ;  /* 0x0000000100001810 */ /* 0x000fcc0007ffe0ff */
[----:B------:R-:W-:-:S04]  /*19c0*/  @!P3 IADD3 R0, PT, PT, -R0, RZ, RZ ;  /* 0x000000ff0000b210 */ /* 0x000fc80007ffe1ff */
[----:B------:R-:W-:Y:S01]  /*19d0*/  SEL R5, R12, R0, !P0 ;  /* 0x000000000c057207 */ /* 0x000fe20004000000 */
[----:B0-----:R-:W-:Y:S02]  /*19e0*/  IMAD.WIDE R6, R9, 0x2, R6 ;  /* 0x0000000209067825 */ /* 0x001fe400078e0206 */
[----:B------:R-:W0:Y:S02]  /*19f0*/  LDC.64 R8, c[0x0][0x530] ;  /* 0x00014c00ff087b82 */ /* 0x000e240000000a00 */
[----:B------:R-:W-:-:S05]  /*1a00*/  IMAD R0, R5, R18, RZ ;  /* 0x0000001205007224 */ /* 0x000fca00078e02ff */
[C---:B------:R-:W-:Y:S01]  /*1a10*/  IADD3 R17, PT, PT, -R0.reuse, R3, RZ ;  /* 0x0000000300117210 */ /* 0x040fe20007ffe1ff */
[----:B------:R-:W2:Y:S03]  /*1a20*/  LDC.64 R4, c[0x0][0x6e0] ;  /* 0x0001b800ff047b82 */ /* 0x000ea60000000a00 */
[----:B------:R-:W-:Y:S02]  /*1a30*/  LEA R17, R0, R17, 0x2 ;  /* 0x0000001100117211 */ /* 0x000fe400078e10ff */
[----:B------:R3:W4:Y:S02]  /*1a40*/  LDG.E.U16 R0, desc[UR6][R6.64] ;  /* 0x0000000606007981 */ /* 0x000724000c1e1500 */
[----:B------:R-:W-:-:S04]  /*1a50*/  IADD3 R16, PT, PT, R17, R18, RZ ;  /* 0x0000001211107210 */ /* 0x000fc80007ffe0ff */
[----:B------:R-:W-:-:S04]  /*1a60*/  IADD3 R15, PT, PT, R16, R18, RZ ;  /* 0x00000012100f7210 */ /* 0x000fc80007ffe0ff */
[----:B------:R-:W-:Y:S01]  /*1a70*/  IADD3 R18, PT, PT, R15, R18, RZ ;  /* 0x000000120f127210 */ /* 0x000fe20007ffe0ff */
[----:B------:R-:W-:-:S04]  /*1a80*/  IMAD R23, R3, UR11, RZ ;  /* 0x0000000b03177c24 */ /* 0x000fc8000f8e02ff */
[----:B------:R-:W-:-:S04]  /*1a90*/  IMAD R21, R18, UR4, RZ ;  /* 0x0000000412157c24 */ /* 0x000fc8000f8e02ff */
[----:B-1----:R-:W-:-:S04]  /*1aa0*/  IMAD.WIDE R20, R21, 0x2, R10 ;  /* 0x0000000215147825 */ /* 0x002fc800078e020a */
[----:B--2---:R-:W-:Y:S02]  /*1ab0*/  IMAD.WIDE R22, R23, 0x2, R4 ;  /* 0x0000000217167825 */ /* 0x004fe400078e0204 */
[----:B------:R-:W2:Y:S02]  /*1ac0*/  LDG.E.U16 R20, desc[UR6][R20.64] ;  /* 0x0000000614147981 */ /* 0x000ea4000c1e1500 */
[----:B------:R-:W-:Y:S02]  /*1ad0*/  IMAD R5, R17, UR4, RZ ;  /* 0x0000000411057c24 */ /* 0x000fe4000f8e02ff */
[----:B------:R4:W5:Y:S01]  /*1ae0*/  LDG.E.U16 R19, desc[UR6][R22.64] ;  /* 0x0000000616137981 */ /* 0x000962000c1e1500 */
[----:B------:R-:W-:Y:S02]  /*1af0*/  IMAD R25, R16, UR4, RZ ;  /* 0x0000000410197c24 */ /* 0x000fe4000f8e02ff */
[----:B------:R-:W-:Y:S02]  /*1b00*/  IMAD R27, R15, UR4, RZ ;  /* 0x000000040f1b7c24 */ /* 0x000fe4000f8e02ff */
[----:B------:R-:W-:-:S02]  /*1b10*/  IMAD R29, R3, UR8, RZ ;  /* 0x00000008031d7c24 */ /* 0x000fc4000f8e02ff */
[----:B---3--:R-:W-:-:S04]  /*1b20*/  IMAD.WIDE R6, R5, 0x2, R10 ;  /* 0x0000000205067825 */ /* 0x008fc800078e020a */
[--C-:B------:R-:W-:Y:S01]  /*1b30*/  IMAD.WIDE R4, R25, 0x2, R10.reuse ;  /* 0x0000000219047825 */ /* 0x100fe200078e020a */
[----:B------:R1:W3:Y:S03]  /*1b40*/  LDG.E.U16 R24, desc[UR6][R6.64] ;  /* 0x0000000606187981 */ /* 0x0002e6000c1e1500 */
[----:B------:R-:W-:Y:S02]  /*1b50*/  IMAD.WIDE R10, R27, 0x2, R10 ;  /* 0x000000021b0a7825 */ /* 0x000fe400078e020a */
[----:B------:R-:W3:Y:S02]  /*1b60*/  LDG.E.U16 R4, desc[UR6][R4.64] ;  /* 0x0000000604047981 */ /* 0x000ee4000c1e1500 */
[----:B0-----:R-:W-:Y:S02]  /*1b70*/  IMAD.WIDE R8, R29, 0x2, R8 ;  /* 0x000000021d087825 */ /* 0x001fe400078e0208 */
[----:B------:R0:W3:Y:S04]  /*1b80*/  LDG.E.U16 R10, desc[UR6][R10.64] ;  /* 0x000000060a0a7981 */ /* 0x0000e8000c1e1500 */
[----:B------:R3:W3:Y:S01]  /*1b90*/  LDG.E.U16 R8, desc[UR6][R8.64] ;  /* 0x0000000608087981 */ /* 0x0006e2000c1e1500 */
[----:B----4-:R-:W-:-:S04]  /*1ba0*/  SHF.L.U32 R23, R0, 0x10, RZ ;  /* 0x0000001000177819 */ /* 0x010fc800000006ff */
[----:B------:R-:W4:Y:S01]  /*1bb0*/  MUFU.TANH R0, R23 ;  /* 0x0000001700007308 */ /* 0x000f220000002400 */
[----:B--2---:R-:W-:Y:S02]  /*1bc0*/  SHF.L.U32 R20, R20, 0x10, RZ ;  /* 0x0000001014147819 */ /* 0x004fe400000006ff */
[----:B-----5:R-:W-:-:S03]  /*1bd0*/  SHF.L.U32 R19, R19, 0x10, RZ ;  /* 0x0000001013137819 */ /* 0x020fc600000006ff */
[----:B-1----:R-:W-:Y:S02]  /*1be0*/  FADD.FTZ R6, -R20, 1 ;  /* 0x3f80000014067421 */ /* 0x002fe40000010100 */
[CC--:B----4-:R-:W-:Y:S01]  /*1bf0*/  FMUL.FTZ R21, R19.reuse, R0.reuse ;  /* 0x0000000013157220 */ /* 0x0d0fe20000410000 */
[----:B------:R-:W-:Y:S01]  /*1c00*/  FFMA.FTZ R25, -R0, R0, 1 ;  /* 0x3f80000000197423 */ /* 0x000fe20000010100 */
[----:B------:R-:W-:Y:S02]  /*1c10*/  FMUL.FTZ R0, R19, R20 ;  /* 0x0000001413007220 */ /* 0x000fe40000410000 */
[----:B0-----:R-:W-:Y:S02]  /*1c20*/  FMUL.FTZ R11, R21, R6 ;  /* 0x00000006150b7220 */ /* 0x001fe40000410000 */
[----:B------:R-:W0:Y:S01]  /*1c30*/  LDC.64 R6, c[0x0][0x458] ;  /* 0x00011600ff067b82 */ /* 0x000e220000000a00 */
[----:B---3--:R-:W-:Y:S01]  /*1c40*/  SHF.L.U32 R21, R24, 0x10, RZ ;  /* 0x0000001018157819 */ /* 0x008fe200000006ff */
[----:B------:R-:W-:Y:S01]  /*1c50*/  FFMA.FTZ R22, R0, R25, RZ ;  /* 0x0000001900167223 */ /* 0x000fe200000100ff */
[----:B------:R-:W-:-:S05]  /*1c60*/  SHF.L.U32 R9, R4, 0x10, RZ ;  /* 0x0000001004097819 */ /* 0x000fca00000006ff */
[----:B------:R-:W1:Y:S01]  /*1c70*/  LDC.64 R4, c[0x0][0x890] ;  /* 0x00022400ff047b82 */ /* 0x000e620000000a00 */
[----:B------:R-:W-:Y:S02]  /*1c80*/  SHF.L.U32 R19, R10, 0x10, RZ ;  /* 0x000000100a137819 */ /* 0x000fe400000006ff */
[----:B------:R-:W-:Y:S01]  /*1c90*/  SHF.L.U32 R23, R8, 0x10, RZ ;  /* 0x0000001008177819 */ /* 0x000fe200000006ff */
[----:B------:R-:W-:Y:S01]  /*1ca0*/  FADD.FTZ R25, -R21, 1 ;  /* 0x3f80000015197421 */ /* 0x000fe20000010100 */
[----:B------:R-:W-:Y:S01]  /*1cb0*/  FADD.FTZ R10, -R9, 1 ;  /* 0x3f800000090a7421 */ /* 0x000fe20000010100 */
[C---:B------:R-:W-:Y:S02]  /*1cc0*/  FMUL.FTZ R0, R22.reuse, R19 ;  /* 0x0000001316007220 */ /* 0x040fe40000410000 */
[----:B------:R-:W-:Y:S01]  /*1cd0*/  FMUL.FTZ R23, R22, R23 ;  /* 0x0000001716177220 */ /* 0x000fe20000410000 */
[----:B------:R-:W-:Y:S01]  /*1ce0*/  FFMA.FTZ R24, -R19, R19, 1 ;  /* 0x3f80000013187423 */ /* 0x000fe20000010113 */
[----:B------:R-:W-:-:S02]  /*1cf0*/  FMUL.FTZ R8, R0, R25 ;  /* 0x0000001900087220 */ /* 0x000fc40000410000 */
[----:B------:R-:W-:Y:S01]  /*1d00*/  FMUL.FTZ R10, R23, R10 ;  /* 0x0000000a170a7220 */ /* 0x000fe20000410000 */
[----:B------:R-:W-:Y:S01]  /*1d10*/  FMUL.FTZ R19, R22, R21 ;  /* 0x0000001516137220 */ /* 0x000fe20000410000 */
[----:B------:R-:W-:Y:S01]  /*1d20*/  FMUL.FTZ R0, R20, R11 ;  /* 0x0000000b14007220 */ /* 0x000fe20000410000 */
[----:B------:R-:W-:Y:S01]  /*1d30*/  FMUL.FTZ R20, R22, R9 ;  /* 0x0000000916147220 */ /* 0x000fe20000410000 */
[----:B------:R-:W-:Y:S01]  /*1d40*/  FMUL.FTZ R21, R21, R8 ;  /* 0x0000000815157220 */ /* 0x000fe20000410000 */
[----:B------:R-:W-:Y:S01]  /*1d50*/  FMUL.FTZ R22, R9, R10 ;  /* 0x0000000a09167220 */ /* 0x000fe20000410000 */
[----:B------:R-:W-:Y:S01]  /*1d60*/  FMUL.FTZ R19, R19, R24 ;  /* 0x0000001813137220 */ /* 0x000fe20000410000 */
[----:B------:R-:W-:Y:S02]  /*1d70*/  IMAD R9, R17, UR5, RZ ;  /* 0x0000000511097c24 */ /* 0x000fe4000f8e02ff */
[----:B------:R-:W-:Y:S02]  /*1d80*/  IMAD R11, R16, UR5, RZ ;  /* 0x00000005100b7c24 */ /* 0x000fe4000f8e02ff */
[----:B------:R-:W-:Y:S01]  /*1d90*/  IMAD R17, R15, UR5, RZ ;  /* 0x000000050f117c24 */ /* 0x000fe2000f8e02ff */
[----:B------:R-:W-:Y:S01]  /*1da0*/  F2FP.BF16.F32.PACK_AB R21, R22, R21 ;  /* 0x000000151615723e */ /* 0x000fe200000010ff */
[----:B------:R-:W-:Y:S01]  /*1db0*/  IMAD R15, R18, UR5, RZ ;  /* 0x00000005120f7c24 */ /* 0x000fe2000f8e02ff */
[----:B------:R-:W-:Y:S01]  /*1dc0*/  F2FP.BF16.F32.PACK_AB R0, R0, R19 ;  /* 0x000000130000723e */ /* 0x000fe200000010ff */
[----:B0-----:R-:W-:-:S04]  /*1dd0*/  IMAD.WIDE R8, R9, 0x2, R6 ;  /* 0x0000000209087825 */ /* 0x001fc800078e0206 */
[----:B------:R-:W-:-:S04]  /*1de0*/  IMAD.WIDE R10, R11, 0x2, R6 ;  /* 0x000000020b0a7825 */ /* 0x000fc800078e0206 */
[----:B------:R-:W-:Y:S01]  /*1df0*/  IMAD.WIDE R16, R17, 0x2, R6 ;  /* 0x0000000211107825 */ /* 0x000fe200078e0206 */
[----:B------:R-:W-:-:S03]  /*1e00*/  PRMT R18, R0, 0x7632, R18 ;  /* 0x0000763200127816 */ /* 0x000fc60000000012 */
[----:B------:R-:W-:Y:S02]  /*1e10*/  IMAD R23, R3, UR10, RZ ;  /* 0x0000000a03177c24 */ /* 0x000fe4000f8e02ff */
[----:B------:R-:W-:Y:S01]  /*1e20*/  IMAD.WIDE R6, R15, 0x2, R6 ;  /* 0x000000020f067825 */ /* 0x000fe200078e0206 */
[----:B------:R-:W-:Y:S01]  /*1e30*/  PRMT R15, R21, 0x7632, R15 ;  /* 0x00007632150f7816 */ /* 0x000fe2000000000f */
[----:B------:R0:W-:Y:S01]  /*1e40*/  STG.E.U16 desc[UR6][R8.64], R21 ;  /* 0x0000001508007986 */ /* 0x0001e2000c101506 */
[----:B------:R-:W-:Y:S01]  /*1e50*/  F2FP.BF16.F32.PACK_AB R20, RZ, R20 ;  /* 0x00000014ff14723e */ /* 0x000fe200000010ff */
[----:B-1----:R-:W-:Y:S02]  /*1e60*/  IMAD.WIDE R4, R23, 0x2, R4 ;  /* 0x0000000217047825 */ /* 0x002fe400078e0204 */
[----:B------:R0:W-:Y:S01]  /*1e70*/  STG.E.U16 desc[UR6][R10.64], R15 ;  /* 0x0000000f0a007986 */ /* 0x0001e2000c101506 */
[----:B------:R-:W-:-:S03]  /*1e80*/  IADD3 R3, PT, PT, R2, R3, RZ ;  /* 0x0000000302037210 */ /* 0x000fc60007ffe0ff */
[----:B------:R0:W-:Y:S04]  /*1e90*/  STG.E.U16 desc[UR6][R16.64], R0 ;  /* 0x0000000010007986 */ /* 0x0001e8000c101506 */
[----:B------:R0:W-:Y:S04]  /*1ea0*/  STG.E.U16 desc[UR6][R6.64], R18 ;  /* 0x0000001206007986 */ /* 0x0001e8000c101506 */
[----:B------:R0:W-:Y:S01]  /*1eb0*/  STG.E.U16 desc[UR6][R4.64], R20 ;  /* 0x0000001404007986 */ /* 0x0001e2000c101506 */
[----:B------:R-:W-:-:S13]  /*1ec0*/  ISETP.GE.AND P1, PT, R3, UR12, PT ;  /* 0x0000000c03007c0c */ /* 0x000fda000bf26270 */
[----:B0-----:R-:W-:Y:S05]  /*1ed0*/  @!P1 BRA `(.L_x_643) ;  /* 0xfffffff800789947 */ /* 0x001fea000383ffff */
[----:B------:R-:W-:Y:S05]  /*1ee0*/  EXIT ;  /* 0x000000000000794d */ /* 0x000fea0003800000 */
.L_x_644:
        /* <DEDUP_REMOVED lines=9> */
.L_x_1380:


//--------------------- .text._ZN2at6native38_GLOBAL__N__9a469cfd_6_RNN_cu_eca79a6d6kernel18lstm_cell_backwardIN3c104HalfEflLi2EEEvNS_4cuda6detail10TensorInfoIT_T1_EESB_SB_SB_SB_SB_SB_SA_SA_ --------------------------
	.section	.text._ZN2at6native38_GLOBAL__N__9a469cfd_6_RNN_cu_eca79a6d6kernel18lstm_cell_backwardIN3c104HalfEflLi2EEEvNS_4cuda6detail10TensorInfoIT_T1_EESB_SB_SB_SB_SB_SB_SA_SA_,"ax",@progbits
	.align	128
.text._ZN2at6native38_GLOBAL__N__9a469cfd_6_RNN_cu_eca79a6d6kernel18lstm_cell_backwardIN3c104HalfEflLi2EEEvNS_4cuda6detail10TensorInfoIT_T1_EESB_SB_SB_SB_SB_SB_SA_SA_:
        .type           _ZN2at6native38_GLOBAL__N__9a469cfd_6_RNN_cu_eca79a6d6kernel18lstm_cell_backwardIN3c104HalfEflLi2EEEvNS_4cuda6detail10TensorInfoIT_T1_EESB_SB_SB_SB_SB_SB_SA_SA_,@function
        .size           _ZN2at6native38_GLOBAL__N__9a469cfd_6_RNN_cu_eca79a6d6kernel18lstm_cell_backwardIN3c104HalfEflLi2EEEvNS_4cuda6detail10TensorInfoIT_T1_EESB_SB_SB_SB_SB_SB_SA_SA_,(.L_x_1381 - _ZN2at6native38_GLOBAL__N__9a469cfd_6_RNN_cu_eca79a6d6kernel18lstm_cell_backwardIN3c104HalfEflLi2EEEvNS_4cuda6detail10TensorInfoIT_T1_EESB_SB_SB_SB_SB_SB_SA_SA_)
        .other          _ZN2at6native38_GLOBAL__N__9a469cfd_6_RNN_cu_eca79a6d6kernel18lstm_cell_backwardIN3c104HalfEflLi2EEEvNS_4cuda6detail10TensorInfoIT_T1_EESB_SB_SB_SB_SB_SB_SA_SA_,@"STO_CUDA_ENTRY STV_DEFAULT"
_ZN2at6native38_GLOBAL__N__9a469cfd_6_RNN_cu_eca79a6d6kernel18lstm_cell_backwardIN3c104HalfEflLi2EEEvNS_4cuda6detail10TensorInfoIT_T1_EESB_SB_SB_SB_SB_SB_SA_SA_:
        /* <DEDUP_REMOVED lines=48> */
.L_x_690:
        /* <DEDUP_REMOVED lines=29> */
.L_x_647:
[----:B------:R-:W1:Y:S01]  /*04d0*/  LDCU.64 UR40, c[0x0][0xee0] ;  /* 0x0001dc00ff2877ac */ /* 0x000e620008000a00 */
[----:B------:R-:W-:Y:S01]  /*04e0*/  MOV R7, R5 ;  /* 0x0000000500077202 */ /* 0x000fe20000000f00 */
[----:B------:R-:W-:Y:S01]  /*04f0*/  IMAD.MOV.U32 R0, RZ, RZ, R4 ;  /* 0x000000ffff007224 */ /* 0x000fe200078e0004 */
[----:B------:R-:W-:Y:S01]  /*0500*/  MOV R6, 0x540 ;  /* 0x0000054000067802 */ /* 0x000fe20000000f00 */
[----:B-1----:R-:W-:Y:S01]  /*0510*/  IMAD.U32 R3, RZ, RZ, UR40 ;  /* 0x00000028ff037e24 */ /* 0x002fe2000f8e00ff */
[----:B------:R-:W-:-:S07]  /*0520*/  MOV R2, UR41 ;  /* 0x0000002900027c02 */ /* 0x000fce0008000f00 */
[----:B0-----:R-:W-:Y:S05]  /*0530*/  CALL.REL.NOINC `($__internal_23_$__cuda_sm20_div_s64) ;  /* 0x0000003000c47944 */ /* 0x001fea0003c00000 */
        /* <DEDUP_REMOVED lines=12> */
.L_x_648:
[----:B0-----:R-:W-:Y:S05]  /*0600*/  BSYNC.RECONVERGENT B1 ;  /* 0x0000000000017941 */ /* 0x001fea0003800200 */
.L_x_646:
        /* <DEDUP_REMOVED lines=35> */
.L_x_650:
[----:B------:R-:W0:Y:S01]  /*0840*/  LDCU.64 UR40, c[0x0][0x390] ;  /* 0x00007200ff2877ac */ /* 0x000e220008000a00 */
[----:B------:R-:W-:Y:S01]  /*0850*/  IMAD.MOV.U32 R7, RZ, RZ, R16 ;  /* 0x000000ffff077224 */ /* 0x000fe200078e0010 */
[----:B------:R-:W-:Y:S02]  /*0860*/  MOV R0, R17 ;  /* 0x0000001100007202 */ /* 0x000fe40000000f00 */
[----:B------:R-:W-:Y:S02]  /*0870*/  MOV R6, 0x8b0 ;  /* 0x000008b000067802 */ /* 0x000fe40000000f00 */
[----:B0-----:R-:W-:Y:S01]  /*0880*/  MOV R3, UR40 ;  /* 0x0000002800037c02 */ /* 0x001fe20008000f00 */
[----:B------:R-:W-:-:S07]  /*0890*/  IMAD.U32 R2, RZ, RZ, UR41 ;  /* 0x00000029ff027e24 */ /* 0x000fce000f8e00ff */
[----:B------:R-:W-:Y:S05]  /*08a0*/  CALL.REL.NOINC `($__internal_23_$__cuda_sm20_div_s64) ;  /* 0x0000002c00e87944 */ /* 0x000fea0003c00000 */
        /* <DEDUP_REMOVED lines=10> */
.L_x_651:
[----:B------:R-:W-:Y:S05]  /*0950*/  BSYNC.RECONVERGENT B1 ;  /* 0x0000000000017941 */ /* 0x000fea0003800200 */
.L_x_649:
        /* <DEDUP_REMOVED lines=41> */
.L_x_653:
[----:B------:R-:W1:Y:S01]  /*0bf0*/  LDCU.64 UR40, c[0x0][0x390] ;  /* 0x00007200ff2877ac */ /* 0x000e620008000a00 */
[----:B------:R-:W-:Y:S01]  /*0c00*/  IMAD.MOV.U32 R7, RZ, RZ, R18 ;  /* 0x000000ffff077224 */ /* 0x000fe200078e0012 */
[----:B------:R-:W-:Y:S02]  /*0c10*/  MOV R0, R19 ;  /* 0x0000001300007202 */ /* 0x000fe40000000f00 */
[----:B------:R-:W-:Y:S02]  /*0c20*/  MOV R6, 0xc60 ;  /* 0x00000c6000067802 */ /* 0x000fe40000000f00 */
[----:B-1----:R-:W-:Y:S01]  /*0c30*/  MOV R3, UR40 ;  /* 0x0000002800037c02 */ /* 0x002fe20008000f00 */
[----:B0-----:R-:W-:-:S07]  /*0c40*/  IMAD.U32 R2, RZ, RZ, UR41 ;  /* 0x00000029ff027e24 */ /* 0x001fce000f8e00ff */
        /* <DEDUP_REMOVED lines=11> */
.L_x_654:
[----:B------:R-:W-:Y:S05]  /*0d00*/  BSYNC.RECONVERGENT B1 ;  /* 0x0000000000017941 */ /* 0x000fea0003800200 */
.L_x_652:
        /* <DEDUP_REMOVED lines=41> */
.L_x_656:
        /* <DEDUP_REMOVED lines=17> */
.L_x_657:
[----:B------:R-:W-:Y:S05]  /*10b0*/  BSYNC.RECONVERGENT B1 ;  /* 0x0000000000017941 */ /* 0x000fea0003800200 */
.L_x_655:
        /* <DEDUP_REMOVED lines=40> */
.L_x_659:
[----:B------:R-:W1:Y:S01]  /*1340*/  LDCU.64 UR40, c[0x0][0x390] ;  /* 0x00007200ff2877ac */ /* 0x000e620008000a00 */
[----:B------:R-:W-:Y:S01]  /*1350*/  MOV R7, R10 ;  /* 0x0000000a00077202 */ /* 0x000fe20000000f00 */
[----:B0-----:R-:W-:Y:S01]  /*1360*/  IMAD.MOV.U32 R0, RZ, RZ, R11 ;  /* 0x000000ffff007224 */ /* 0x001fe200078e000b */
[----:B------:R-:W-:Y:S01]  /*1370*/  MOV R6, 0x13b0 ;  /* 0x000013b000067802 */ /* 0x000fe20000000f00 */
[----:B-1----:R-:W-:Y:S01]  /*1380*/  IMAD.U32 R3, RZ, RZ, UR40 ;  /* 0x00000028ff037e24 */ /* 0x002fe2000f8e00ff */
[----:B------:R-:W-:-:S07]  /*1390*/  MOV R2, UR41 ;  /* 0x0000002900027c02 */ /* 0x000fce0008000f00 */
[----:B------:R-:W-:Y:S05]  /*13a0*/  CALL.REL.NOINC `($__internal_23_$__cuda_sm20_div_s64) ;  /* 0x0000002400287944 */ /* 0x000fea0003c00000 */
        /* <DEDUP_REMOVED lines=8> */
.L_x_660:
[----:B------:R-:W-:Y:S05]  /*1430*/  BSYNC.RECONVERGENT B1 ;  /* 0x0000000000017941 */ /* 0x000fea0003800200 */
.L_x_658:
        /* <DEDUP_REMOVED lines=40> */
.L_x_662:
        /* <DEDUP_REMOVED lines=19> */
.L_x_663:
[----:B------:R-:W-:Y:S05]  /*17f0*/  BSYNC.RECONVERGENT B1 ;  /* 0x0000000000017941 */ /* 0x000fea0003800200 */
.L_x_661:
        /* <DEDUP_REMOVED lines=35> */
.L_x_665:
[----:B------:R-:W1:Y:S01]  /*1a30*/  LDCU.64 UR40, c[0x0][0x530] ;  /* 0x0000a600ff2877ac */ /* 0x000e620008000a00 */
[----:B------:R-:W-:Y:S01]  /*1a40*/  MOV R7, R18 ;  /* 0x0000001200077202 */ /* 0x000fe20000000f00 */
[----:B0-----:R-:W-:Y:S01]  /*1a50*/  IMAD.MOV.U32 R0, RZ, RZ, R19 ;  /* 0x000000ffff007224 */ /* 0x001fe200078e0013 */
[----:B------:R-:W-:Y:S01]  /*1a60*/  MOV R6, 0x1aa0 ;  /* 0x00001aa000067802 */ /* 0x000fe20000000f00 */
[----:B-1----:R-:W-:Y:S01]  /*1a70*/  IMAD.U32 R3, RZ, RZ, UR40 ;  /* 0x00000028ff037e24 */ /* 0x002fe2000f8e00ff */
[----:B------:R-:W-:-:S07]  /*1a80*/  MOV R2, UR41 ;  /* 0x0000002900027c02 */ /* 0x000fce0008000f00 */
[----:B------:R-:W-:Y:S05]  /*1a90*/  CALL.REL.NOINC `($__internal_23_$__cuda_sm20_div_s64) ;  /* 0x0000001c006c7944 */ /* 0x000fea0003c00000 */
        /* <DEDUP_REMOVED lines=9> */
.L_x_666:
[----:B------:R-:W-:Y:S05]  /*1b30*/  BSYNC.RECONVERGENT B1 ;  /* 0x0000000000017941 */ /* 0x000fea0003800200 */
.L_x_664:
        /* <DEDUP_REMOVED lines=36> */
.L_x_668:
[----:B------:R-:W1:Y:S01]  /*1d80*/  LDCU.64 UR40, c[0x0][0x530] ;  /* 0x0000a600ff2877ac */ /* 0x000e620008000a00 */
[----:B------:R-:W-:Y:S01]  /*1d90*/  IMAD.MOV.U32 R7, RZ, RZ, R8 ;  /* 0x000000ffff077224 */ /* 0x000fe200078e0008 */
[----:B0-----:R-:W-:Y:S02]  /*1da0*/  MOV R0, R9 ;  /* 0x0000000900007202 */ /* 0x001fe40000000f00 */
[----:B------:R-:W-:Y:S02]  /*1db0*/  MOV R6, 0x1df0 ;  /* 0x00001df000067802 */ /* 0x000fe40000000f00 */
[----:B-1----:R-:W-:Y:S01]  /*1dc0*/  MOV R3, UR40 ;  /* 0x0000002800037c02 */ /* 0x002fe20008000f00 */
[----:B------:R-:W-:-:S07]  /*1dd0*/  IMAD.U32 R2, RZ, RZ, UR41 ;  /* 0x00000029ff027e24 */ /* 0x000fce000f8e00ff */
[----:B------:R-:W-:Y:S05]  /*1de0*/  CALL.REL.NOINC `($__internal_23_$__cuda_sm20_div_s64) ;  /* 0x0000001800987944 */ /* 0x000fea0003c00000 */
[----:B------:R-:W-:Y:S01]  /*1df0*/  IADD3 R7, P0, PT, RZ, -R12, RZ ;  /* 0x8000000cff077210 */ /* 0x000fe20007f1e0ff */
[----:B------:R-:W-:Y:S01]  /*1e00*/  IMAD.U32 R2, RZ, RZ, UR48 ;  /* 0x00000030ff027e24 */ /* 0x000fe2000f8e00ff */
[----:B------:R-:W-:Y:S02]  /*1e10*/  MOV R3, UR49 ;  /* 0x0000003100037c02 */ /* 0x000fe40008000f00 */
[----:B------:R-:W-:Y:S01]  /*1e20*/  IADD3.X R13, PT, PT, RZ, ~R0, RZ, P0, !PT ;  /* 0x80000000ff0d7210 */ /* 0x000fe200007fe4ff */
[----:B------:R-:W-:-:S04]  /*1e30*/  IMAD.WIDE.U32 R8, R7, R2, R8 ;  /* 0x0000000207087225 */ /* 0x000fc800078e0008 */
[----:B------:R-:W-:Y:S02]  /*1e40*/  IMAD R6, R13, R2, RZ ;  /* 0x000000020d067224 */ /* 0x000fe400078e02ff */
[----:B------:R-:W-:Y:S01]  /*1e50*/  IMAD.MOV.U32 R13, RZ, RZ, R8 ;  /* 0x000000ffff0d7224 */ /* 0x000fe200078e0008 */
[----:B------:R-:W-:Y:S01]  /*1e60*/  MOV R8, R12 ;  /* 0x0000000c00087202 */ /* 0x000fe20000000f00 */
[----:B------:R-:W-:-:S05]  /*1e70*/  IMAD R7, R7, R3, R6 ;  /* 0x0000000307077224 */ /* 0x000fca00078e0206 */
[----:B------:R-:W-:Y:S01]  /*1e80*/  IADD3 R6, PT, PT, R7, R9, RZ ;  /* 0x0000000907067210 */ /* 0x000fe20007ffe0ff */
[----:B------:R-:W-:-:S07]  /*1e90*/  IMAD.MOV.U32 R9, RZ, RZ, R0 ;  /* 0x000000ffff097224 */ /* 0x000fce00078e0000 */
.L_x_669:
[----:B------:R-:W-:Y:S05]  /*1ea0*/  BSYNC.RECONVERGENT B1 ;  /* 0x0000000000017941 */ /* 0x000fea0003800200 */
.L_x_667:
        /* <DEDUP_REMOVED lines=9> */
[----:B------:R-:W-:-:S05]  /*1f40*/  IMAD.WIDE.U32 R8, R8, UR20, R6 ;  /* 0x0000001408087c25 */ /* 0x000fca000f8e0006 */
[----:B------:R-:W-:-:S05]  /*1f50*/  IADD3 R0, PT, PT, R9, R3, RZ ;  /* 0x0000000309007210 */ /* 0x000fca0007ffe0ff */
[----:B------:R0:W-:Y:S01]  /*1f60*/  STL [R1+0x4], R0 ;  /* 0x0000040001007387 */ /* 0x0001e20000100800 */
[----:B------:R-:W-:Y:S05]  /*1f70*/  @P0 BRA `(.L_x_671) ;  /* 0x00000000005c0947 */ /* 0x000fea0003800000 */
[----:B0-----:R-:W0:Y:S01]  /*1f80*/  I2F.U32.RP R0, R2 ;  /* 0x0000000200007306 */ /* 0x001e220000209000 */
[----:B------:R-:W-:Y:S01]  /*1f90*/  ISETP.NE.U32.AND P2, PT, R2, RZ, PT ;  /* 0x000000ff0200720c */ /* 0x000fe20003f45070 */
[----:B------:R-:W-:-:S06]  /*1fa0*/  IMAD.MOV.U32 R13, RZ, RZ, RZ ;  /* 0x000000ffff0d7224 */ /* 0x000fcc00078e00ff */
[----:B0-----:R-:W0:Y:S02]  /*1fb0*/  MUFU.RCP R0, R0 ;  /* 0x0000000000007308 */ /* 0x001e240000001000 */
[----:B0-----:R-:W-:-:S06]  /*1fc0*/  VIADD R6, R0, 0xffffffe ;  /* 0x0ffffffe00067836 */ /* 0x001fcc0000000000 */
[----:B------:R0:W1:Y:S02]  /*1fd0*/  F2I.FTZ.U32.TRUNC.NTZ R7, R6 ;  /* 0x0000000600077305 */ /* 0x000064000021f000 */
[----:B0-----:R-:W-:Y:S01]  /*1fe0*/  HFMA2 R6, -RZ, RZ, 0, 0 ;  /* 0x00000000ff067431 */ /* 0x001fe200000001ff */
[----:B-1----:R-:W-:-:S05]  /*1ff0*/  IADD3 R3, PT, PT, RZ, -R7, RZ ;  /* 0x80000007ff037210 */ /* 0x002fca0007ffe0ff */
[----:B------:R-:W-:-:S04]  /*2000*/  IMAD R3, R3, R2, RZ ;  /* 0x0000000203037224 */ /* 0x000fc800078e02ff */
[----:B------:R-:W-:-:S06]  /*2010*/  IMAD.HI.U32 R3, R7, R3, R6 ;  /* 0x0000000307037227 */ /* 0x000fcc00078e0006 */
        /* <DEDUP_REMOVED lines=13> */
.L_x_671:
[----:B------:R-:W1:Y:S01]  /*20f0*/  LDCU.64 UR40, c[0x0][0x530] ;  /* 0x0000a600ff2877ac */ /* 0x000e620008000a00 */
[----:B------:R-:W-:Y:S02]  /*2100*/  MOV R7, R10 ;  /* 0x0000000a00077202 */ /* 0x000fe40000000f00 */
[----:B0-----:R-:W-:Y:S02]  /*2110*/  MOV R0, R11 ;  /* 0x0000000b00007202 */ /* 0x001fe40000000f00 */
[----:B------:R-:W-:Y:S02]  /*2120*/  MOV R6, 0x2160 ;  /* 0x0000216000067802 */ /* 0x000fe40000000f00 */
[----:B-1----:R-:W-:Y:S01]  /*2130*/  MOV R3, UR40 ;  /* 0x0000002800037c02 */ /* 0x002fe20008000f00 */
[----:B------:R-:W-:-:S07]  /*2140*/  IMAD.U32 R2, RZ, RZ, UR41 ;  /* 0x00000029ff027e24 */ /* 0x000fce000f8e00ff */
[----:B------:R-:W-:Y:S05]  /*2150*/  CALL.REL.NOINC `($__internal_23_$__cuda_sm20_div_s64) ;  /* 0x0000001400bc7944 */ /* 0x000fea0003c00000 */
[----:B------:R-:W-:Y:S02]  /*2160*/  IADD3 R3, P0, PT, RZ, -R12, RZ ;  /* 0x8000000cff037210 */ /* 0x000fe40007f1e0ff */
[-C--:B------:R-:W-:Y:S02]  /*2170*/  MOV R13, R0.reuse ;  /* 0x00000000000d7202 */ /* 0x080fe40000000f00 */
[----:B------:R-:W-:Y:S01]  /*2180*/  IADD3.X R2, PT, PT, RZ, ~R0, RZ, P0, !PT ;  /* 0x80000000ff027210 */ /* 0x000fe200007fe4ff */
[----:B------:R-:W-:-:S04]  /*2190*/  IMAD.WIDE.U32 R10, R3, UR48, R10 ;  /* 0x00000030030a7c25 */ /* 0x000fc8000f8e000a */
[----:B------:R-:W-:-:S04]  /*21a0*/  IMAD R2, R2, UR48, RZ ;  /* 0x0000003002027c24 */ /* 0x000fc8000f8e02ff */
[----:B------:R-:W-:-:S04]  /*21b0*/  IMAD R3, R3, UR49, R2 ;  /* 0x0000003103037c24 */ /* 0x000fc8000f8e0202 */
[----:B------:R-:W-:-:S07]  /*21c0*/  IMAD.IADD R3, R3, 0x1, R11 ;  /* 0x0000000103037824 */ /* 0x000fce00078e020b */
.L_x_672:
[----:B------:R-:W-:Y:S05]  /*21d0*/  BSYNC.RECONVERGENT B1 ;  /* 0x0000000000017941 */ /* 0x000fea0003800200 */
.L_x_670:
[----:B------:R-:W-:Y:S01]  /*21e0*/  IMAD R7, R3, UR22, RZ ;  /* 0x0000001603077c24 */ /* 0x000fe2000f8e02ff */
[----:B------:R-:W-:Y:S01]  /*21f0*/  LOP3.LUT R0, R4, UR73, RZ, 0xfc, !PT ;  /* 0x0000004904007c12 */ /* 0x000fe2000f8efcff */
        /* <DEDUP_REMOVED lines=9> */
[----:B------:R0:W-:Y:S01]  /*2290*/  STL [R1], R0 ;  /* 0x0000000001007387 */ /* 0x0001e20000100800 */
[----:B------:R-:W-:Y:S05]  /*22a0*/  @P0 BRA `(.L_x_674) ;  /* 0x0000000000580947 */ /* 0x000fea0003800000 */
[----:B0-----:R-:W0:Y:S01]  /*22b0*/  I2F.U32.RP R0, UR72 ;  /* 0x0000004800007d06 */ /* 0x001e220008209000 */
[----:B------:R-:W-:Y:S01]  /*22c0*/  ISETP.NE.U32.AND P2, PT, RZ, UR72, PT ;  /* 0x00000048ff007c0c */ /* 0x000fe2000bf45070 */
[----:B------:R-:W-:-:S06]  /*22d0*/  IMAD.MOV.U32 R13, RZ, RZ, RZ ;  /* 0x000000ffff0d7224 */ /* 0x000fcc00078e00ff */
[----:B0-----:R-:W0:Y:S02]  /*22e0*/  MUFU.RCP R0, R0 ;  /* 0x0000000000007308 */ /* 0x001e240000001000 */
[----:B0-----:R-:W-:-:S06]  /*22f0*/  IADD3 R2, PT, PT, R0, 0xffffffe, RZ ;  /* 0x0ffffffe00027810 */ /* 0x001fcc0007ffe0ff */
        /* <DEDUP_REMOVED lines=17> */
.L_x_674:
[----:B------:R-:W1:Y:S01]  /*2410*/  LDCU.64 UR40, c[0x0][0x6d0] ;  /* 0x0000da00ff2877ac */ /* 0x000e620008000a00 */
[----:B------:R-:W-:Y:S02]  /*2420*/  MOV R7, R5 ;  /* 0x0000000500077202 */ /* 0x000fe40000000f00 */
[----:B0-----:R-:W-:Y:S02]  /*2430*/  MOV R0, R4 ;  /* 0x0000000400007202 */ /* 0x001fe40000000f00 */
[----:B------:R-:W-:Y:S02]  /*2440*/  MOV R6, 0x2480 ;  /* 0x0000248000067802 */ /* 0x000fe40000000f00 */
[----:B-1----:R-:W-:Y:S01]  /*2450*/  MOV R3, UR40 ;  /* 0x0000002800037c02 */ /* 0x002fe20008000f00 */
[----:B------:R-:W-:-:S07]  /*2460*/  IMAD.U32 R2, RZ, RZ, UR41 ;  /* 0x00000029ff027e24 */ /* 0x000fce000f8e00ff */
[----:B------:R-:W-:Y:S05]  /*2470*/  CALL.REL.NOINC `($__internal_23_$__cuda_sm20_div_s64) ;  /* 0x0000001000f47944 */ /* 0x000fea0003c00000 */
[----:B------:R-:W-:Y:S01]  /*2480*/  IADD3 R7, P0, PT, RZ, -R12, RZ ;  /* 0x8000000cff077210 */ /* 0x000fe20007f1e0ff */
[----:B------:R-:W-:Y:S01]  /*2490*/  IMAD.MOV.U32 R2, RZ, RZ, R5 ;  /* 0x000000ffff027224 */ /* 0x000fe200078e0005 */
[----:B------:R-:W-:Y:S02]  /*24a0*/  MOV R3, R4 ;  /* 0x0000000400037202 */ /* 0x000fe40000000f00 */
[-C--:B------:R-:W-:Y:S02]  /*24b0*/  IADD3.X R6, PT, PT, RZ, ~R0.reuse, RZ, P0, !PT ;  /* 0x80000000ff067210 */ /* 0x080fe400007fe4ff */
[----:B------:R-:W-:Y:S01]  /*24c0*/  MOV R13, R0 ;  /* 0x00000000000d7202 */ /* 0x000fe20000000f00 */
[----:B------:R-:W-:-:S04]  /*24d0*/  IMAD.WIDE.U32 R2, R7, UR56, R2 ;  /* 0x0000003807027c25 */ /* 0x000fc8000f8e0002 */
[----:B------:R-:W-:-:S04]  /*24e0*/  IMAD R6, R6, UR56, RZ ;  /* 0x0000003806067c24 */ /* 0x000fc8000f8e02ff */
[----:B------:R-:W-:Y:S01]  /*24f0*/  IMAD R7, R7, UR57, R6 ;  /* 0x0000003907077c24 */ /* 0x000fe2000f8e0206 */
[----:B------:R-:W-:-:S03]  /*2500*/  MOV R6, R2 ;  /* 0x0000000200067202 */ /* 0x000fc60000000f00 */
[----:B------:R-:W-:-:S07]  /*2510*/  IMAD.IADD R2, R3, 0x1, R7 ;  /* 0x0000000103027824 */ /* 0x000fce00078e0207 */
.L_x_675:
[----:B------:R-:W-:Y:S05]  /*2520*/  BSYNC.RECONVERGENT B1 ;  /* 0x0000000000017941 */ /* 0x000fea0003800200 */
.L_x_673:
        /* <DEDUP_REMOVED lines=31> */
[----:B------:R-:W-:Y:S01]  /*2720*/  ISETP.GE.U32.AND P1, PT, R3, UR70, PT ;  /* 0x0000004603007c0c */ /* 0x000fe2000bf26070 */
[----:B------:R-:W-:-:S12]  /*2730*/  IMAD.MOV.U32 R3, RZ, RZ, RZ ;  /* 0x000000ffff037224 */ /* 0x000fd800078e00ff */
[----:B------:R-:W-:Y:S02]  /*2740*/  @P1 IADD3 R12, PT, PT, R12, 0x1, RZ ;  /* 0x000000010c0c1810 */ /* 0x000fe40007ffe0ff */
[----:B------:R-:W-:-:S04]  /*2750*/  @!P2 LOP3.LUT R12, RZ, UR70, RZ, 0x33, !PT ;  /* 0x00000046ff0cac12 */ /* 0x000fc8000f8e33ff */
[----:B------:R-:W-:-:S05]  /*2760*/  IADD3 R2, PT, PT, -R12, RZ, RZ ;  /* 0x000000ff0c027210 */ /* 0x000fca0007ffe1ff */
[----:B------:R-:W-:Y:S01]  /*2770*/  IMAD R2, R2, UR70, R5 ;  /* 0x0000004602027c24 */ /* 0x000fe2000f8e0205 */
[----:B------:R-:W-:Y:S06]  /*2780*/  BRA `(.L_x_678) ;  /* 0x0000000000407947 */ /* 0x000fec0003800000 */
.L_x_677:
[----:B------:R-:W0:Y:S01]  /*2790*/  LDCU.64 UR40, c[0x0][0x870] ;  /* 0x00010e00ff2877ac */ /* 0x000e220008000a00 */
[----:B------:R-:W-:Y:S02]  /*27a0*/  MOV R7, R5 ;  /* 0x0000000500077202 */ /* 0x000fe40000000f00 */
[----:B------:R-:W-:Y:S02]  /*27b0*/  MOV R0, R4 ;  /* 0x0000000400007202 */ /* 0x000fe40000000f00 */
[----:B------:R-:W-:Y:S01]  /*27c0*/  MOV R6, 0x2800 ;  /* 0x0000280000067802 */ /* 0x000fe20000000f00 */
[----:B0-----:R-:W-:Y:S01]  /*27d0*/  IMAD.U32 R3, RZ, RZ, UR40 ;  /* 0x00000028ff037e24 */ /* 0x001fe2000f8e00ff */
[----:B------:R-:W-:-:S07]  /*27e0*/  MOV R2, UR41 ;  /* 0x0000002900027c02 */ /* 0x000fce0008000f00 */
[----:B-----5:R-:W-:Y:S05]  /*27f0*/  CALL.REL.NOINC `($__internal_23_$__cuda_sm20_div_s64) ;  /* 0x0000001000147944 */ /* 0x020fea0003c00000 */
[----:B------:R-:W-:Y:S02]  /*2800*/  IADD3 R13, P0, PT, RZ, -R12, RZ ;  /* 0x8000000cff0d7210 */ /* 0x000fe40007f1e0ff */
[----:B------:R-:W-:-:S03]  /*2810*/  MOV R3, R4 ;  /* 0x0000000400037202 */ /* 0x000fc60000000f00 */
[----:B------:R-:W-:-:S04]  /*2820*/  IMAD.X R2, RZ, RZ, ~R0, P0 ;  /* 0x000000ffff027224 */ /* 0x000fc800000e0e00 */
[----:B------:R-:W-:-:S04]  /*2830*/  IMAD R2, R2, UR60, RZ ;  /* 0x0000003c02027c24 */ /* 0x000fc8000f8e02ff */
[----:B------:R-:W-:Y:S01]  /*2840*/  IMAD R7, R13, UR61, R2 ;  /* 0x0000003d0d077c24 */ /* 0x000fe2000f8e0202 */
[----:B------:R-:W-:-:S05]  /*2850*/  MOV R2, R5 ;  /* 0x0000000500027202 */ /* 0x000fca0000000f00 */
[----:B------:R-:W-:Y:S01]  /*2860*/  IMAD.WIDE.U32 R2, R13, UR60, R2 ;  /* 0x0000003c0d027c25 */ /* 0x000fe2000f8e0002 */
[----:B------:R-:W-:-:S03]  /*2870*/  MOV R13, R0 ;  /* 0x00000000000d7202 */ /* 0x000fc60000000f00 */
[----:B------:R-:W-:-:S07]  /*2880*/  IMAD.IADD R3, R3, 0x1, R7 ;  /* 0x0000000103037824 */ /* 0x000fce00078e0207 */
.L_x_678:
[----:B------:R-:W-:Y:S05]  /*2890*/  BSYNC.RECONVERGENT B1 ;  /* 0x0000000000017941 */ /* 0x000fea0003800200 */
.L_x_676:
[----:B------:R-:W-:-:S04]  /*28a0*/  IMAD R3, R3, UR30, RZ ;  /* 0x0000001e03037c24 */ /* 0x000fc8000f8e02ff */
[C---:B------:R-:W-:Y:S02]  /*28b0*/  IMAD R7, R2.reuse, UR31, R3 ;  /* 0x0000001f02077c24 */ /* 0x040fe4000f8e0203 */
[----:B------:R-:W-:-:S05]  /*28c0*/  IMAD.WIDE.U32 R2, R2, UR30, RZ ;  /* 0x0000001e02027c25 */ /* 0x000fca000f8e00ff */
[----:B------:R-:W-:Y:S01]  /*28d0*/  IADD3 R3, PT, PT, R3, R7, RZ ;  /* 0x0000000703037210 */ /* 0x000fe20007ffe0ff */
[----:B------:R-:W-:-:S04]  /*28e0*/  IMAD R7, R13, UR28, RZ ;  /* 0x0000001c0d077c24 */ /* 0x000fc8000f8e02ff */
        /* <DEDUP_REMOVED lines=33> */
.L_x_680:
        /* <DEDUP_REMOVED lines=16> */
.L_x_681:
[----:B------:R-:W-:Y:S05]  /*2c00*/  BSYNC.RECONVERGENT B1 ;  /* 0x0000000000017941 */ /* 0x000fea0003800200 */
.L_x_679:
[----:B------:R-:W-:Y:S01]  /*2c10*/  IMAD R3, R3, UR34, RZ ;  /* 0x0000002203037c24 */ /* 0x000fe2000f8e02ff */
[----:B------:R-:W-:Y:S01]  /*2c20*/  UISETP.NE.U32.AND UP0, UPT, UR50, URZ, UPT ;  /* 0x000000ff3200728c */ /* 0x000fe2000bf05070 */
[----:B------:R-:W-:Y:S02]  /*2c30*/  IMAD.MOV.U32 R26, RZ, RZ, RZ ;  /* 0x000000ffff1a7224 */ /* 0x000fe400078e00ff */
[C---:B------:R-:W-:Y:S01]  /*2c40*/  IMAD R7, R2.reuse, UR35, R3 ;  /* 0x0000002302077c24 */ /* 0x040fe2000f8e0203 */
[----:B------:R-:W-:Y:S01]  /*2c50*/  UISETP.NE.AND.EX UP0, UPT, UR51, URZ, UPT, UP0 ;  /* 0x000000ff3300728c */ /* 0x000fe2000bf05300 */
[----:B------:R-:W-:-:S05]  /*2c60*/  IMAD.WIDE.U32 R2, R2, UR34, RZ ;  /* 0x0000002202027c25 */ /* 0x000fca000f8e00ff */
[----:B------:R-:W-:Y:S01]  /*2c70*/  IADD3 R3, PT, PT, R3, R7, RZ ;  /* 0x0000000703037210 */ /* 0x000fe20007ffe0ff */
[----:B------:R-:W-:-:S04]  /*2c80*/  IMAD R7, R13, UR32, RZ ;  /* 0x000000200d077c24 */ /* 0x000fc8000f8e02ff */
[C---:B------:R-:W-:Y:S02]  /*2c90*/  IMAD R7, R12.reuse, UR33, R7 ;  /* 0x000000210c077c24 */ /* 0x040fe4000f8e0207 */
[----:B------:R-:W-:-:S05]  /*2ca0*/  IMAD.WIDE.U32 R18, R12, UR32, R2 ;  /* 0x000000200c127c25 */ /* 0x000fca000f8e0002 */
        /* <DEDUP_REMOVED lines=29> */
.L_x_684:
[----:B------:R-:W0:Y:S01]  /*2e80*/  LDCU.64 UR40, c[0x0][0xa10] ;  /* 0x00014200ff2877ac */ /* 0x000e220008000a00 */
[----:B------:R-:W-:Y:S01]  /*2e90*/  IMAD.MOV.U32 R7, RZ, RZ, R5 ;  /* 0x000000ffff077224 */ /* 0x000fe200078e0005 */
[----:B------:R-:W-:Y:S01]  /*2ea0*/  MOV R6, 0x2ef0 ;  /* 0x00002ef000067802 */ /* 0x000fe20000000f00 */
[----:B------:R-:W-:Y:S01]  /*2eb0*/  IMAD.MOV.U32 R0, RZ, RZ, R4 ;  /* 0x000000ffff007224 */ /* 0x000fe200078e0004 */
[----:B0-----:R-:W-:Y:S02]  /*2ec0*/  MOV R3, UR40 ;  /* 0x0000002800037c02 */ /* 0x001fe40008000f00 */
[----:B------:R-:W-:-:S07]  /*2ed0*/  MOV R2, UR41 ;  /* 0x0000002900027c02 */ /* 0x000fce0008000f00 */
[----:B-----5:R-:W-:Y:S05]  /*2ee0*/  CALL.REL.NOINC `($__internal_23_$__cuda_sm20_div_s64) ;  /* 0x0000000800587944 */ /* 0x020fea0003c00000 */
[----:B------:R-:W-:Y:S01]  /*2ef0*/  IADD3 R7, P0, PT, RZ, -R12, RZ ;  /* 0x8000000cff077210 */ /* 0x000fe20007f1e0ff */
[----:B------:R-:W-:Y:S01]  /*2f00*/  IMAD.MOV.U32 R3, RZ, RZ, R4 ;  /* 0x000000ffff037224 */ /* 0x000fe200078e0004 */
[----:B------:R-:W-:Y:S02]  /*2f10*/  MOV R2, R5 ;  /* 0x0000000500027202 */ /* 0x000fe40000000f00 */
[-C--:B------:R-:W-:Y:S02]  /*2f20*/  IADD3.X R6, PT, PT, RZ, ~R0.reuse, RZ, P0, !PT ;  /* 0x80000000ff067210 */ /* 0x080fe400007fe4ff */
[----:B------:R-:W-:Y:S01]  /*2f30*/  MOV R13, R0 ;  /* 0x00000000000d7202 */ /* 0x000fe20000000f00 */
[----:B------:R-:W-:-:S04]  /*2f40*/  IMAD.WIDE.U32 R2, R7, UR66, R2 ;  /* 0x0000004207027c25 */ /* 0x000fc8000f8e0002 */
[----:B------:R-:W-:-:S04]  /*2f50*/  IMAD R6, R6, UR66, RZ ;  /* 0x0000004206067c24 */ /* 0x000fc8000f8e02ff */
[----:B------:R-:W-:-:S05]  /*2f60*/  IMAD R6, R7, UR67, R6 ;  /* 0x0000004307067c24 */ /* 0x000fca000f8e0206 */
[----:B------:R-:W-:-:S07]  /*2f70*/  IADD3 R3, PT, PT, R3, R6, RZ ;  /* 0x0000000603037210 */ /* 0x000fce0007ffe0ff */
.L_x_685:
[----:B------:R-:W-:Y:S05]  /*2f80*/  BSYNC.RECONVERGENT B1 ;  /* 0x0000000000017941 */ /* 0x000fea0003800200 */
.L_x_683:
[----:B------:R-:W-:Y:S02]  /*2f90*/  IMAD R3, R3, UR38, RZ ;  /* 0x0000002603037c24 */ /* 0x000fe4000f8e02ff */
[----:B------:R-:W-:Y:S02]  /*2fa0*/  IMAD R0, R13, UR36, RZ ;  /* 0x000000240d007c24 */ /* 0x000fe4000f8e02ff */
[C---:B------:R-:W-:Y:S02]  /*2fb0*/  IMAD R7, R2.reuse, UR39, R3 ;  /* 0x0000002702077c24 */ /* 0x040fe4000f8e0203 */
[----:B------:R-:W-:-:S04]  /*2fc0*/  IMAD.WIDE.U32 R2, R2, UR38, RZ ;  /* 0x0000002602027c25 */ /* 0x000fc8000f8e00ff */
[----:B------:R-:W-:Y:S02]  /*2fd0*/  IMAD.IADD R3, R3, 0x1, R7 ;  /* 0x0000000103037824 */ /* 0x000fe400078e0207 */
[C---:B------:R-:W-:Y:S02]  /*2fe0*/  IMAD R13, R12.reuse, UR37, R0 ;  /* 0x000000250c0d7c24 */ /* 0x040fe4000f8e0200 */
[----:B------:R-:W-:-:S05]  /*2ff0*/  IMAD.WIDE.U32 R2, R12, UR36, R2 ;  /* 0x000000240c027c25 */ /* 0x000fca000f8e0002 */
[----:B------:R-:W-:Y:S02]  /*3000*/  IADD3 R3, PT, PT, R3, R13, RZ ;  /* 0x0000000d03037210 */ /* 0x000fe40007ffe0ff */
[----:B------:R-:W-:-:S04]  /*3010*/  LEA R6, P0, R2, UR50, 0x1 ;  /* 0x0000003202067c11 */ /* 0x000fc8000f8008ff */
[----:B------:R-:W-:-:S05]  /*3020*/  LEA.HI.X R7, R2, UR51, R3, 0x1, P0 ;  /* 0x0000003302077c11 */ /* 0x000fca00080f0c03 */
[----:B------:R-:W2:Y:S02]  /*3030*/  LDG.E.U16 R6, desc[UR74][R6.64] ;  /* 0x0000004a06067981 */ /* 0x000ea4000c1e1500 */
[----:B--2---:R-:W-:-:S07]  /*3040*/  HADD2.F32 R26, -RZ, R6.H0_H0 ;  /* 0x20000006ff1a7230 */ /* 0x004fce0000004100 */
.L_x_682:
[----:B------:R-:W-:Y:S01]  /*3050*/  UISETP.NE.U32.AND UP0, UPT, UR52, URZ, UPT ;  /* 0x000000ff3400728c */ /* 0x000fe2000bf05070 */
[----:B------:R-:W-:-:S03]  /*3060*/  HFMA2 R2, -RZ, RZ, 0, 0 ;  /* 0x00000000ff027431 */ /* 0x000fc600000001ff */
        /* <DEDUP_REMOVED lines=29> */
.L_x_688:
[----:B------:R-:W0:Y:S01]  /*3240*/  LDCU.64 UR40, c[0x0][0xbb0] ;  /* 0x00017600ff2877ac */ /* 0x000e220008000a00 */
[----:B------:R-:W-:Y:S02]  /*3250*/  MOV R7, R5 ;  /* 0x0000000500077202 */ /* 0x000fe40000000f00 */
[----:B------:R-:W-:Y:S02]  /*3260*/  MOV R0, R4 ;  /* 0x0000000400007202 */ /* 0x000fe40000000f00 */
[----:B------:R-:W-:Y:S02]  /*3270*/  MOV R6, 0x32b0 ;  /* 0x000032b000067802 */ /* 0x000fe40000000f00 */
[----:B0-----:R-:W-:Y:S01]  /*3280*/  MOV R3, UR40 ;  /* 0x0000002800037c02 */ /* 0x001fe20008000f00 */
[----:B------:R-:W-:-:S07]  /*3290*/  IMAD.U32 R2, RZ, RZ, UR41 ;  /* 0x00000029ff027e24 */ /* 0x000fce000f8e00ff */
[----:B-----5:R-:W-:Y:S05]  /*32a0*/  CALL.REL.NOINC `($__internal_23_$__cuda_sm20_div_s64) ;  /* 0x0000000400687944 */ /* 0x020fea0003c00000 */
[----:B------:R-:W0:Y:S01]  /*32b0*/  LDCU.64 UR40, c[0x0][0xbb0] ;  /* 0x00017600ff2877ac */ /* 0x000e220008000a00 */
[----:B------:R-:W-:Y:S01]  /*32c0*/  IADD3 R7, P0, PT, RZ, -R12, RZ ;  /* 0x8000000cff077210 */ /* 0x000fe20007f1e0ff */
[----:B------:R-:W-:Y:S01]  /*32d0*/  IMAD.MOV.U32 R2, RZ, RZ, R5 ;  /* 0x000000ffff027224 */ /* 0x000fe200078e0005 */
[----:B------:R-:W-:Y:S01]  /*32e0*/  MOV R3, R4 ;  /* 0x0000000400037202 */ /* 0x000fe20000000f00 */
[----:B------:R-:W-:Y:S01]  /*32f0*/  IMAD.MOV.U32 R13, RZ, RZ, R0 ;  /* 0x000000ffff0d7224 */ /* 0x000fe200078e0000 */
[----:B------:R-:W-:-:S05]  /*3300*/  IADD3.X R6, PT, PT, RZ, ~R0, RZ, P0, !PT ;  /* 0x80000000ff067210 */ /* 0x000fca00007fe4ff */
[----:B0-----:R-:W-:Y:S02]  /*3310*/  IMAD R6, R6, UR40, RZ ;  /* 0x0000002806067c24 */ /* 0x001fe4000f8e02ff */
[----:B------:R-:W-:-:S04]  /*3320*/  IMAD.WIDE.U32 R2, R7, UR40, R2 ;  /* 0x0000002807027c25 */ /* 0x000fc8000f8e0002 */
[----:B------:R-:W-:-:S05]  /*3330*/  IMAD R6, R7, UR41, R6 ;  /* 0x0000002907067c24 */ /* 0x000fca000f8e0206 */
[----:B------:R-:W-:-:S07]  /*3340*/  IADD3 R3, PT, PT, R3, R6, RZ ;  /* 0x0000000603037210 */ /* 0x000fce0007ffe0ff */
.L_x_689:
[----:B------:R-:W-:Y:S05]  /*3350*/  BSYNC.RECONVERGENT B1 ;  /* 0x0000000000017941 */ /* 0x000fea0003800200 */
.L_x_687:
[----:B------:R-:W0:Y:S02]  /*3360*/  LDCU.128 UR40, c[0x0][0xc70] ;  /* 0x00018e00ff2877ac */ /* 0x000e240008000c00 */
[----:B0-----:R-:W-:-:S04]  /*3370*/  IMAD R3, R3, UR42, RZ ;  /* 0x0000002a03037c24 */ /* 0x001fc8000f8e02ff */
[C---:B------:R-:W-:Y:S02]  /*3380*/  IMAD R0, R2.reuse, UR43, R3 ;  /* 0x0000002b02007c24 */ /* 0x040fe4000f8e0203 */
[----:B------:R-:W-:-:S05]  /*3390*/  IMAD.WIDE.U32 R2, R2, UR42, RZ ;  /* 0x0000002a02027c25 */ /* 0x000fca000f8e00ff */
[----:B------:R-:W-:Y:S01]  /*33a0*/  IADD3 R3, PT, PT, R3, R0, RZ ;  /* 0x0000000003037210 */ /* 0x000fe20007ffe0ff */
[----:B------:R-:W-:Y:S02]  /*33b0*/  IMAD R0, R13, UR40, RZ ;  /* 0x000000280d007c24 */ /* 0x000fe4000f8e02ff */
[----:B------:R-:W-:-:S04]  /*33c0*/  IMAD.WIDE.U32 R2, R12, UR40, R2 ;  /* 0x000000280c027c25 */ /* 0x000fc8000f8e0002 */
[----:B------:R-:W-:Y:S01]  /*33d0*/  IMAD R13, R12, UR41, R0 ;  /* 0x000000290c0d7c24 */ /* 0x000fe2000f8e0200 */
[----:B------:R-:W-:-:S04]  /*33e0*/  LEA R6, P0, R2, UR52, 0x1 ;  /* 0x0000003402067c11 */ /* 0x000fc8000f8008ff */
[----:B------:R-:W-:-:S04]  /*33f0*/  IADD3 R3, PT, PT, R3, R13, RZ ;  /* 0x0000000d03037210 */ /* 0x000fc80007ffe0ff */
[----:B------:R-:W-:-:S05]  /*3400*/  LEA.HI.X R7, R2, UR53, R3, 0x1, P0 ;  /* 0x0000003502077c11 */ /* 0x000fca00080f0c03 */
[----:B------:R-:W2:Y:S02]  /*3410*/  LDG.E.U16 R6, desc[UR74][R6.64] ;  /* 0x0000004a06067981 */ /* 0x000ea4000c1e1500 */
[----:B--2---:R-:W-:-:S07]  /*3420*/  HADD2.F32 R2, -RZ, R6.H0_H0 ;  /* 0x20000006ff027230 */ /* 0x004fce0000004100 */
.L_x_686:
[----:B------:R-:W2:Y:S01]  /*3430*/  LDL.LU R0, [R1+0x8] ;  /* 0x0000080001007983 */ /* 0x000ea20000300800 */
[----:B-----5:R-:W-:Y:S01]  /*3440*/  HADD2.F32 R28, -RZ, R28.H0_H0 ;  /* 0x2000001cff1c7230 */ /* 0x020fe20000004100 */
[----:B------:R-:W0:Y:S02]  /*3450*/  LDCU.64 UR40, c[0x0][0x520] ;  /* 0x0000a400ff2877ac */ /* 0x000e240008000a00 */
[----:B------:R-:W3:Y:S01]  /*3460*/  LDL.LU R15, [R1+0x14] ;  /* 0x00001400010f7983 */ /* 0x000ee20000300800 */
[----:B------:R-:W-:Y:S01]  /*3470*/  HADD2.F32 R29, -RZ, R29.H0_H0 ;  /* 0x2000001dff1d7230 */ /* 0x000fe20000004100 */
[----:B------:R-:W1:Y:S02]  /*3480*/  LDCU.64 UR42, c[0x0][0xd40] ;  /* 0x0001a800ff2a77ac */ /* 0x000e640008000a00 */
[----:B------:R-:W4:Y:S04]  /*3490*/  LDL.LU R13, [R1+0xc] ;  /* 0x00000c00010d7983 */ /* 0x000f280000300800 */
[----:B------:R-:W3:Y:S04]  /*34a0*/  LDL.LU R6, [R1+0x10] ;  /* 0x0000100001067983 */ /* 0x000ee80000300800 */
[----:B------:R-:W3:Y:S01]  /*34b0*/  LDL.LU R12, [R1+0x1c] ;  /* 0x00001c00010c7983 */ /* 0x000ee20000300800 */
[----:B------:R-:W0:Y:S03]  /*34c0*/  MUFU.TANH R3, R28 ;  /* 0x0000001c00037308 */ /* 0x000e260000002400 */
[----:B------:R-:W3:Y:S04]  /*34d0*/  LDL.LU R14, [R1+0x18] ;  /* 0x00001800010e7983 */ /* 0x000ee80000300800 */
[----:B------:R-:W3:Y:S04]  /*34e0*/  LDL.LU R24, [R1+0x4] ;  /* 0x0000040001187983 */ /* 0x000ee80000300800 */
[----:B------:R-:W3:Y:S01]  /*34f0*/  LDL.LU R21, [R1] ;  /* 0x0000000001157983 */ /* 0x000ee20000300800 */
[C---:B0-----:R-:W-:Y:S01]  /*3500*/  FMUL.FTZ R20, R3.reuse, R26 ;  /* 0x0000001a03147220 */ /* 0x041fe20000410000 */
[----:B------:R-:W-:Y:S01]  /*3510*/  FFMA.FTZ R3, -R3, R3, 1 ;  /* 0x3f80000003037423 */ /* 0x000fe20000010103 */
[----:B------:R-:W0:Y:S01]  /*3520*/  LDCU UR76, c[0x0][0x370] ;  /* 0x00006e00ff4c77ac */ /* 0x000e220008000800 */
[----:B--2---:R-:W-:-:S05]  /*3530*/  HADD2.F32 R0, -RZ, R0.H0_H0 ;  /* 0x20000000ff007230 */ /* 0x004fca0000004100 */
[----:B------:R-:W-:Y:S01]  /*3540*/  FMUL.FTZ R7, R0, R26 ;  /* 0x0000001a00077220 */ /* 0x000fe20000410000 */
[----:B----4-:R-:W-:-:S03]  /*3550*/  HADD2.F32 R9, -RZ, R13.H0_H0 ;  /* 0x2000000dff097230 */ /* 0x010fc60000004100 */
[----:B------:R-:W-:Y:S01]  /*3560*/  FFMA.FTZ R2, R7, R3, R2 ;  /* 0x0000000307027223 */ /* 0x000fe20000010002 */
[----:B---3--:R-:W-:Y:S02]  /*3570*/  HADD2.F32 R3, -RZ, R15.H0_H0 ;  /* 0x2000000fff037230 */ /* 0x008fe40000004100 */
[----:B------:R-:W-:Y:S02]  /*3580*/  HADD2.F32 R11, -RZ, R6.H0_H0 ;  /* 0x20000006ff0b7230 */ /* 0x000fe40000004100 */
[----:B------:R-:W-:Y:S01]  /*3590*/  FMUL.FTZ R17, R2, R9 ;  /* 0x0000000902117220 */ /* 0x000fe20000410000 */
[----:B------:R-:W-:Y:S01]  /*35a0*/  FADD.FTZ R7, -R0, 1 ;  /* 0x3f80000000077421 */ /* 0x000fe20000010100 */
[----:B------:R-:W-:Y:S01]  /*35b0*/  FADD.FTZ R6, -R3, 1 ;  /* 0x3f80000003067421 */ /* 0x000fe20000010100 */
[----:B------:R-:W-:Y:S02]  /*35c0*/  FMUL.FTZ R19, R2, R29 ;  /* 0x0000001d02137220 */ /* 0x000fe40000410000 */
[----:B------:R-:W-:Y:S01]  /*35d0*/  FMUL.FTZ R20, R20, R7 ;  /* 0x0000000714147220 */ /* 0x000fe20000410000 */
[----:B------:R-:W-:Y:S01]  /*35e0*/  FMUL.FTZ R17, R17, R6 ;  /* 0x0000000611117220 */ /* 0x000fe20000410000 */
[----:B------:R-:W-:-:S02]  /*35f0*/  FADD.FTZ R6, -R11, 1 ;  /* 0x3f8000000b067421 */ /* 0x000fc40000010100 */
[----:B------:R-:W-:Y:S02]  /*3600*/  FMUL.FTZ R20, R0, R20 ;  /* 0x0000001400147220 */ /* 0x000fe40000410000 */
[----:B------:R-:W-:Y:S01]  /*3610*/  FMUL.FTZ R19, R19, R6 ;  /* 0x0000000613137220 */ /* 0x000fe20000410000 */
[C---:B------:R-:W-:Y:S01]  /*3620*/  LEA R6, P0, R22.reuse, UR40, 0x1 ;  /* 0x0000002816067c11 */ /* 0x040fe2000f8008ff */
[----:B------:R-:W0:Y:S03]  /*3630*/  LDC R0, c[0x0][0x360] ;  /* 0x0000d800ff007b82 */ /* 0x000e260000000800 */
        /* <DEDUP_REMOVED lines=11> */
[----:B------:R-:W-:Y:S01]  /*36f0*/  F2FP.F16.F32.PACK_AB R22, R22, R17 ;  /* 0x000000111616723e */ /* 0x000fe200000000ff */
[----:B------:R-:W-:Y:S01]  /*3700*/  FMUL.FTZ R2, R2, R11 ;  /* 0x0000000b02027220 */ /* 0x000fe20000410000 */
[----:B0-----:R-:W-:Y:S01]  /*3710*/  IMAD R0, R0, UR76, RZ ;  /* 0x0000004c00007c24 */ /* 0x001fe2000f8e02ff */
[----:B------:R-:W-:Y:S02]  /*3720*/  F2FP.F16.F32.PACK_AB R3, R20, R3 ;  /* 0x000000031403723e */ /* 0x000fe400000000ff */
[----:B-1----:R-:W-:Y:S02]  /*3730*/  LEA R8, P1, R18, UR42, 0x1 ;  /* 0x0000002a12087c11 */ /* 0x002fe4000f8208ff */
[----:B------:R-:W-:Y:S01]  /*3740*/  LEA.HI.X R17, R10, UR41, R21, 0x1, P0 ;  /* 0x000000290a117c11 */ /* 0x000fe200080f0c15 */
[----:B------:R0:W-:Y:S01]  /*3750*/  STG.E.U16 desc[UR74][R6.64], R22 ;  /* 0x0000001606007986 */ /* 0x0001e2000c10154a */
[----:B------:R-:W-:Y:S02]  /*3760*/  PRMT R10, R22, 0x7632, R10 ;  /* 0x00007632160a7816 */ /* 0x000fe4000000000a */
[----:B------:R-:W-:-:S02]  /*3770*/  LEA.HI.X R9, R18, UR43, R27, 0x1, P1 ;  /* 0x0000002b12097c11 */ /* 0x000fc400088f0c1b */
[----:B------:R-:W-:Y:S02]  /*3780*/  F2FP.F16.F32.PACK_AB R2, RZ, R2 ;  /* 0x00000002ff02723e */ /* 0x000fe400000000ff */
        /* <DEDUP_REMOVED lines=11> */
.L_x_645:
[----:B------:R-:W-:Y:S05]  /*3840*/  EXIT ;  /* 0x000000000000794d */ /* 0x000fea0003800000 */
        .weak           $__internal_23_$__cuda_sm20_div_s64
        .type           $__internal_23_$__cuda_sm20_div_s64,@function
        .size           $__internal_23_$__cuda_sm20_div_s64,(.L_x_1381 - $__internal_23_$__cuda_sm20_div_s64)
$__internal_23_$__cuda_sm20_div_s64:
        /* <DEDUP_REMOVED lines=82> */
[----:B------:R-:W-:Y:S06]  /*3d70*/  RET.REL.NODEC R6 `(_ZN2at6native38_GLOBAL__N__9a469cfd_6_RNN_cu_eca79a6d6kernel18lstm_cell_backwardIN3c104HalfEflLi2EEEvNS_4cuda6detail10TensorInfoIT_T1_EESB_SB_SB_SB_SB_SB_SA_SA_) ;  /* 0xffffffc006a07950 */ /* 0x000fec0003c3ffff */
.L_x_691:
        /* <DEDUP_REMOVED lines=16> */
.L_x_1381:


//--------------------- .text._ZN2at6native38_GLOBAL__N__9a469cfd_6_RNN_cu_eca79a6d6kernel18lstm_cell_backwardIN3c104HalfEflLi1EEEvNS_4cuda6detail10TensorInfoIT_T1_EESB_SB_SB_SB_SB_SB_SA_SA_ --------------------------
	.section	.text._ZN2at6native38_GLOBAL__N__9a469cfd_6_RNN_cu_eca79a6d6kernel18lstm_cell_backwardIN3c104HalfEflLi1EEEvNS_4cuda6detail10TensorInfoIT_T1_EESB_SB_SB_SB_SB_SB_SA_SA_,"ax",@progbits
	.align	128
.text._ZN2at6native38_GLOBAL__N__9a469cfd_6_RNN_cu_eca79a6d6kernel18lstm_cell_backwardIN3c104HalfEflLi1EEEvNS_4cuda6detail10TensorInfoIT_T1_EESB_SB_SB_SB_SB_SB_SA_SA_:
        .type           _ZN2at6native38_GLOBAL__N__9a469cfd_6_RNN_cu_eca79a6d6kernel18lstm_cell_backwardIN3c104HalfEflLi1EEEvNS_4cuda6detail10TensorInfoIT_T1_EESB_SB_SB_SB_SB_SB_SA_SA_,@function
        .size           _ZN2at6native38_GLOBAL__N__9a469cfd_6_RNN_cu_eca79a6d6kernel18lstm_cell_backwardIN3c104HalfEflLi1EEEvNS_4cuda6detail10TensorInfoIT_T1_EESB_SB_SB_SB_SB_SB_SA_SA_,(.L_x_1383 - _ZN2at6native38_GLOBAL__N__9a469cfd_6_RNN_cu_eca79a6d6kernel18lstm_cell_backwardIN3c104HalfEflLi1EEEvNS_4cuda6detail10TensorInfoIT_T1_EESB_SB_SB_SB_SB_SB_SA_SA_)
        .other          _ZN2at6native38_GLOBAL__N__9a469cfd_6_RNN_cu_eca79a6d6kernel18lstm_cell_backwardIN3c104HalfEflLi1EEEvNS_4cuda6detail10TensorInfoIT_T1_EESB_SB_SB_SB_SB_SB_SA_SA_,@"STO_CUDA_ENTRY STV_DEFAULT"
_ZN2at6native38_GLOBAL__N__9a469cfd_6_RNN_cu_eca79a6d6kernel18lstm_cell_backwardIN3c104HalfEflLi1EEEvNS_4cuda6detail10TensorInfoIT_T1_EESB_SB_SB_SB_SB_SB_SA_SA_:
        /* <DEDUP_REMOVED lines=39> */
[----:B---3--:R-:W-:Y:S01]  /*0270*/  IMAD R5, R22, UR24, RZ ;  /* 0x0000001816057c24 */ /* 0x008fe2000f8e02ff */
[----:B------:R-:W-:Y:S01]  /*0280*/  IADD3 R15, PT, PT, R7, R15, RZ ;  /* 0x0000000f070f7210 */ /* 0x000fe20007ffe0ff */
[----:B------:R-:W-:Y:S01]  /*0290*/  IMAD.WIDE.U32 R12, R0, UR16, RZ ;  /* 0x00000010000c7c25 */ /* 0x000fe2000f8e00ff */
[----:B------:R-:W2:Y:S02]  /*02a0*/  LDCU UR7, c[0x0][0xee4] ;  /* 0x0001dc80ff0777ac */ /* 0x000ea40008000800 */
[----:B------:R-:W-:Y:S01]  /*02b0*/  LEA.HI.X R6, R6, UR13, R15, 0x1, P0 ;  /* 0x0000000d06067c11 */ /* 0x000fe200080f0c0f */
        /* <DEDUP_REMOVED lines=11> */
[----:B------:R-:W4:Y:S01]  /*0370*/  LDCU.64 UR28, c[0x0][0x450] ;  /* 0x00008a00ff1c77ac */ /* 0x000f220008000a00 */
[----:B------:R-:W-:-:S02]  /*0380*/  IADD3 R9, PT, PT, R11, R21, RZ ;  /* 0x000000150b097210 */ /* 0x000fc40007ffe0ff */
        /* <DEDUP_REMOVED lines=8> */
.L_x_698:
[----:B------:R-:W-:Y:S01]  /*0410*/  IMAD.U32 R17, RZ, RZ, UR7 ;  /* 0x00000007ff117e24 */ /* 0x000fe2000f8e00ff */
[----:B------:R-:W-:Y:S04]  /*0420*/  BSSY.RECONVERGENT B1, `(.L_x_695) ;  /* 0x000002c000017945 */ /* 0x000fe80003800200 */
[----:B------:R-:W-:-:S04]  /*0430*/  LOP3.LUT R10, R22, R17, RZ, 0xfc, !PT ;  /* 0x00000011160a7212 */ /* 0x000fc800078efcff */
[----:B------:R-:W-:-:S13]  /*0440*/  ISETP.NE.U32.AND P0, PT, R10, RZ, PT ;  /* 0x000000ff0a00720c */ /* 0x000fda0003f05070 */
[----:B------:R-:W-:Y:S05]  /*0450*/  @P0 BRA `(.L_x_696) ;  /* 0x0000000000640947 */ /* 0x000fea0003800000 */
[----:B------:R-:W-:Y:S01]  /*0460*/  MOV R16, UR32 ;  /* 0x0000002000107c02 */ /* 0x000fe20008000f00 */
[----:B------:R-:W-:-:S03]  /*0470*/  HFMA2 R15, -RZ, RZ, 0, 0 ;  /* 0x00000000ff0f7431 */ /* 0x000fc600000001ff */
[----:B------:R-:W1:Y:S01]  /*0480*/  I2F.U32.RP R12, R16 ;  /* 0x00000010000c7306 */ /* 0x000e620000209000 */
[----:B------:R-:W-:-:S07]  /*0490*/  ISETP.NE.U32.AND P2, PT, R16, RZ, PT ;  /* 0x000000ff1000720c */ /* 0x000fce0003f45070 */
[----:B-1----:R-:W1:Y:S02]  /*04a0*/  MUFU.RCP R12, R12 ;  /* 0x0000000c000c7308 */ /* 0x002e640000001000 */
[----:B-1----:R-:W-:-:S06]  /*04b0*/  IADD3 R10, PT, PT, R12, 0xffffffe, RZ ;  /* 0x0ffffffe0c0a7810 */ /* 0x002fcc0007ffe0ff */
[----:B------:R1:W2:Y:S02]  /*04c0*/  F2I.FTZ.U32.TRUNC.NTZ R11, R10 ;  /* 0x0000000a000b7305 */ /* 0x0002a4000021f000 */
[----:B-1----:R-:W-:Y:S01]  /*04d0*/  MOV R10, RZ ;  /* 0x000000ff000a7202 */ /* 0x002fe20000000f00 */
[----:B--2---:R-:W-:-:S04]  /*04e0*/  IMAD R13, R11, R16, RZ ;  /* 0x000000100b0d7224 */ /* 0x004fc800078e02ff */
[----:B------:R-:W-:-:S04]  /*04f0*/  IMAD.MOV R13, RZ, RZ, -R13 ;  /* 0x000000ffff0d7224 */ /* 0x000fc800078e0a0d */
        /* <DEDUP_REMOVED lines=10> */
[----:B------:R-:W-:Y:S01]  /*05a0*/  MOV R12, R11 ;  /* 0x0000000b000c7202 */ /* 0x000fe20000000f00 */
[----:B------:R-:W-:-:S04]  /*05b0*/  IMAD.MOV R13, RZ, RZ, -R11 ;  /* 0x000000ffff0d7224 */ /* 0x000fc800078e0a0b */
[----:B------:R-:W-:Y:S02]  /*05c0*/  IMAD R14, R16, R13, R0 ;  /* 0x0000000d100e7224 */ /* 0x000fe400078e0200 */
[----:B------:R-:W-:Y:S01]  /*05d0*/  IMAD.MOV.U32 R13, RZ, RZ, RZ ;  /* 0x000000ffff0d7224 */ /* 0x000fe200078e00ff */
[----:B------:R-:W-:Y:S06]  /*05e0*/  BRA `(.L_x_697) ;  /* 0x00000000003c7947 */ /* 0x000fec0003800000 */
.L_x_696:
[----:B------:R-:W-:Y:S02]  /*05f0*/  MOV R11, R22 ;  /* 0x00000016000b7202 */ /* 0x000fe40000000f00 */
[----:B------:R-:W-:-:S07]  /*0600*/  MOV R10, 0x620 ;  /* 0x00000620000a7802 */ /* 0x000fce0000000f00 */
[----:B0---4-:R-:W-:Y:S05]  /*0610*/  CALL.REL.NOINC `($__internal_24_$__cuda_sm20_div_s64) ;  /* 0x0000004800e07944 */ /* 0x011fea0003c00000 */
[-C--:B------:R-:W-:Y:S02]  /*0620*/  IADD3 R19, P0, PT, RZ, -R13.reuse, RZ ;  /* 0x8000000dff137210 */ /* 0x080fe40007f1e0ff */
[----:B------:R-:W-:Y:S02]  /*0630*/  MOV R16, UR34 ;  /* 0x0000002200107c02 */ /* 0x000fe40008000f00 */
[----:B------:R-:W-:Y:S01]  /*0640*/  MOV R14, R0 ;  /* 0x00000000000e7202 */ /* 0x000fe20000000f00 */
[----:B------:R-:W-:Y:S01]  /*0650*/  IMAD.X R15, RZ, RZ, ~R11, P0 ;  /* 0x000000ffff0f7224 */ /* 0x000fe200000e0e0b */
[----:B------:R-:W-:Y:S02]  /*0660*/  MOV R17, UR35 ;  /* 0x0000002300117c02 */ /* 0x000fe40008000f00 */
[----:B------:R-:W-:Y:S01]  /*0670*/  MOV R12, R13 ;  /* 0x0000000d000c7202 */ /* 0x000fe20000000f00 */
[----:B------:R-:W-:Y:S02]  /*0680*/  IMAD R10, R15, R16, RZ ;  /* 0x000000100f0a7224 */ /* 0x000fe400078e02ff */
[----:B------:R-:W-:-:S02]  /*0690*/  IMAD.MOV.U32 R15, RZ, RZ, R22 ;  /* 0x000000ffff0f7224 */ /* 0x000fc400078e0016 */
[----:B------:R-:W-:Y:S02]  /*06a0*/  IMAD.MOV.U32 R13, RZ, RZ, R11 ;  /* 0x000000ffff0d7224 */ /* 0x000fe400078e000b */
[----:B------:R-:W-:-:S04]  /*06b0*/  IMAD.WIDE.U32 R14, R19, R16, R14 ;  /* 0x00000010130e7225 */ /* 0x000fc800078e000e */
[----:B------:R-:W-:-:S05]  /*06c0*/  IMAD R19, R19, R17, R10 ;  /* 0x0000001113137224 */ /* 0x000fca00078e020a */
[----:B------:R-:W-:-:S07]  /*06d0*/  IADD3 R15, PT, PT, R15, R19, RZ ;  /* 0x000000130f0f7210 */ /* 0x000fce0007ffe0ff */
.L_x_697:
[----:B0---4-:R-:W-:Y:S05]  /*06e0*/  BSYNC.RECONVERGENT B1 ;  /* 0x0000000000017941 */ /* 0x011fea0003800200 */
.L_x_695:
[-C--:B------:R-:W-:Y:S02]  /*06f0*/  IMAD R13, R13, R16.reuse, RZ ;  /* 0x000000100d0d7224 */ /* 0x080fe400078e02ff */
[----:B------:R-:W-:-:S04]  /*0700*/  IMAD.WIDE.U32 R10, R12, R16, RZ ;  /* 0x000000100c0a7225 */ /* 0x000fc800078e00ff */
[----:B------:R-:W-:Y:S01]  /*0710*/  IMAD R13, R12, R17, R13 ;  /* 0x000000110c0d7224 */ /* 0x000fe200078e020d */
[----:B------:R-:W-:-:S04]  /*0720*/  LEA R26, P0, R10, R14, 0x2 ;  /* 0x0000000e0a1a7211 */ /* 0x000fc800078010ff */
[----:B------:R-:W-:Y:S01]  /*0730*/  IADD3 R25, PT, PT, R11, R13, RZ ;  /* 0x0000000d0b197210 */ /* 0x000fe20007ffe0ff */
        /* <DEDUP_REMOVED lines=8> */
[----:B------:R-:W-:Y:S02]  /*07c0*/  IMAD R19, R15, UR28, RZ ;  /* 0x0000001c0f137c24 */ /* 0x000fe4000f8e02ff */
[----:B------:R-:W-:Y:S02]  /*07d0*/  IMAD.IADD R13, R13, 0x1, R11 ;  /* 0x000000010d0d7824 */ /* 0x000fe400078e020b */
[----:B------:R-:W-:-:S03]  /*07e0*/  IMAD.WIDE.U32 R10, R14, UR28, RZ ;  /* 0x0000001c0e0a7c25 */ /* 0x000fc6000f8e00ff */
[----:B------:R-:W-:Y:S01]  /*07f0*/  LEA.HI.X R29, R12, UR31, R13, 0x1, P0 ;  /* 0x0000001f0c1d7c11 */ /* 0x000fe200080f0c0d */
[----:B------:R-:W-:Y:S01]  /*0800*/  IMAD R21, R14, UR29, R19 ;  /* 0x0000001d0e157c24 */ /* 0x000fe2000f8e0213 */
[----:B------:R-:W-:Y:S02]  /*0810*/  IADD3.X R19, PT, PT, R15, R17, RZ, P1, !PT ;  /* 0x000000110f137210 */ /* 0x000fe40000ffe4ff */
[----:B------:R-:W-:Y:S01]  /*0820*/  LEA R20, P0, R10, UR30, 0x1 ;  /* 0x0000001e0a147c11 */ /* 0x000fe2000f8008ff */
[----:B------:R0:W2:Y:S01]  /*0830*/  LDG.E.U16 R23, desc[UR8][R28.64] ;  /* 0x000000081c177981 */ /* 0x0000a2000c1e1500 */
[----:B------:R-:W-:Y:S01]  /*0840*/  IADD3 R11, PT, PT, R11, R21, RZ ;  /* 0x000000150b0b7210 */ /* 0x000fe20007ffe0ff */
[----:B------:R-:W-:-:S03]  /*0850*/  IMAD R13, R19, UR28, RZ ;  /* 0x0000001c130d7c24 */ /* 0x000fc6000f8e02ff */
[----:B------:R-:W-:Y:S01]  /*0860*/  LEA.HI.X R21, R10, UR31, R11, 0x1, P0 ;  /* 0x0000001f0a157c11 */ /* 0x000fe200080f0c0b */
[C---:B------:R-:W-:Y:S01]  /*0870*/  IMAD R11, R18.reuse, UR29, R13 ;  /* 0x0000001d120b7c24 */ /* 0x040fe2000f8e020d */
[C---:B------:R-:W-:Y:S01]  /*0880*/  IADD3 R16, P0, PT, R18.reuse, R16, RZ ;  /* 0x0000001012107210 */ /* 0x040fe20007f1e0ff */
[----:B------:R-:W-:Y:S02]  /*0890*/  IMAD.WIDE.U32 R12, R18, UR28, RZ ;  /* 0x0000001c120c7c25 */ /* 0x000fe4000f8e00ff */
[----:B------:R-:W3:Y:S02]  /*08a0*/  LDG.E.U16 R20, desc[UR8][R20.64] ;  /* 0x0000000814147981 */ /* 0x000ee4000c1e1500 */
[----:B------:R-:W-:Y:S01]  /*08b0*/  IMAD.X R17, R19, 0x1, R17, P0 ;  /* 0x0000000113117824 */ /* 0x000fe200000e0611 */
[----:B------:R-:W-:Y:S02]  /*08c0*/  IADD3 R11, PT, PT, R13, R11, RZ ;  /* 0x0000000b0d0b7210 */ /* 0x000fe40007ffe0ff */
[----:B------:R-:W-:Y:S01]  /*08d0*/  LEA R10, P0, R12, UR30, 0x1 ;  /* 0x0000001e0c0a7c11 */ /* 0x000fe2000f8008ff */
[----:B------:R-:W-:-:S03]  /*08e0*/  IMAD R13, R17, UR28, RZ ;  /* 0x0000001c110d7c24 */ /* 0x000fc6000f8e02ff */
[----:B------:R-:W-:Y:S01]  /*08f0*/  LEA.HI.X R11, R12, UR31, R11, 0x1, P0 ;  /* 0x0000001f0c0b7c11 */ /* 0x000fe200080f0c0b */
        /* <DEDUP_REMOVED lines=9> */
[----:B0-----:R-:W-:Y:S01]  /*0990*/  IMAD.MOV.U32 R13, RZ, RZ, R6 ;  /* 0x000000ffff0d7224 */ /* 0x001fe200078e0006 */
[----:B------:R-:W-:-:S05]  /*09a0*/  MOV R12, R2 ;  /* 0x00000002000c7202 */ /* 0x000fca0000000f00 */
[----:B------:R5:W2:Y:S02]  /*09b0*/  LDG.E.U16 R13, desc[UR8][R12.64] ;  /* 0x000000080c0d7981 */ /* 0x000aa4000c1e1500 */
[----:B-----5:R-:W-:-:S06]  /*09c0*/  HADD2.F32 R12, -RZ, R27.H0_H0 ;  /* 0x2000001bff0c7230 */ /* 0x020fcc0000004100 */
[----:B------:R-:W0:Y:S01]  /*09d0*/  MUFU.TANH R12, R12 ;  /* 0x0000000c000c7308 */ /* 0x000e220000002400 */
[----:B----4-:R-:W-:Y:S02]  /*09e0*/  HADD2.F32 R21, -RZ, R24.H0_H0 ;  /* 0x20000018ff157230 */ /* 0x010fe40000004100 */
[----:B------:R1:W4:Y:S01]  /*09f0*/  LDG.E.U16 R24, desc[UR8][R10.64] ;  /* 0x000000080a187981 */ /* 0x000322000c1e1500 */
[----:B--2---:R-:W-:Y:S02]  /*0a00*/  HADD2.F32 R27, -RZ, R13.H0_H0 ;  /* 0x2000000dff1b7230 */ /* 0x004fe40000004100 */
[----:B-1----:R-:W-:Y:S01]  /*0a10*/  FMUL.FTZ R10, RZ, R21 ;  /* 0x00000015ff0a7220 */ /* 0x002fe20000410000 */
[----:B0-----:R-:W-:-:S04]  /*0a20*/  FFMA.FTZ R11, -R12, R12, 1 ;  /* 0x3f8000000c0b7423 */ /* 0x001fc8000001010c */
[----:B------:R-:W-:Y:S01]  /*0a30*/  FFMA.FTZ R27, R10, R11, R27 ;  /* 0x0000000b0a1b7223 */ /* 0x000fe2000001001b */
[----:B------:R-:W-:Y:S02]  /*0a40*/  MOV R10, R5 ;  /* 0x00000005000a7202 */ /* 0x000fe40000000f00 */
[----:B------:R-:W-:-:S05]  /*0a50*/  MOV R11, R9 ;  /* 0x00000009000b7202 */ /* 0x000fca0000000f00 */
[----:B------:R-:W2:Y:S01]  /*0a60*/  LDG.E.U16 R29, desc[UR8][R10.64] ;  /* 0x000000080a1d7981 */ /* 0x000ea2000c1e1500 */
[----:B------:R-:W-:Y:S02]  /*0a70*/  HADD2.F32 R28, -RZ, R23.H0_H0 ;  /* 0x20000017ff1c7230 */ /* 0x000fe40000004100 */
[----:B---3--:R-:W-:Y:S02]  /*0a80*/  HADD2.F32 R13, -RZ, R20.H0_H0 ;  /* 0x20000014ff0d7230 */ /* 0x008fe40000004100 */
[----:B------:R-:W-:Y:S02]  /*0a90*/  IMAD R15, R15, UR14, RZ ;  /* 0x0000000e0f0f7c24 */ /* 0x000fe4000f8e02ff */
[----:B------:R-:W-:-:S04]  /*0aa0*/  IMAD R19, R19, UR14, RZ ;  /* 0x0000000e13137c24 */ /* 0x000fc8000f8e02ff */
[----:B------:R-:W-:Y:S02]  /*0ab0*/  IMAD R19, R18, UR15, R19 ;  /* 0x0000000f12137c24 */ /* 0x000fe4000f8e0213 */
[----:B------:R-:W-:Y:S02]  /*0ac0*/  IMAD R17, R17, UR14, RZ ;  /* 0x0000000e11117c24 */ /* 0x000fe4000f8e02ff */
[----:B----4-:R-:W-:-:S05]  /*0ad0*/  HADD2.F32 R23, -RZ, R24.H0_H0 ;  /* 0x20000018ff177230 */ /* 0x010fca0000004100 */
[----:B------:R-:W-:Y:S01]  /*0ae0*/  FMUL.FTZ R20, R27, R23 ;  /* 0x000000171b147220 */ /* 0x000fe20000410000 */
[----:B--2---:R-:W-:Y:S02]  /*0af0*/  HADD2.F32 R24, -RZ, R29.H0_H0 ;  /* 0x2000001dff187230 */ /* 0x004fe40000004100 */
        /* <DEDUP_REMOVED lines=10> */
[----:B------:R-:W-:Y:S01]  /*0ba0*/  F2FP.F16.F32.PACK_AB R25, R11, R10 ;  /* 0x0000000a0b19723e */ /* 0x000fe200000000ff */
[----:B------:R-:W-:Y:S01]  /*0bb0*/  FMUL.FTZ R10, RZ, R12 ;  /* 0x0000000cff0a7220 */ /* 0x000fe20000410000 */
[----:B------:R-:W-:-:S02]  /*0bc0*/  IMAD R27, R26, UR15, R13 ;  /* 0x0000000f1a1b7c24 */ /* 0x000fc4000f8e020d */
[----:B------:R-:W-:Y:S01]  /*0bd0*/  FADD.FTZ R11, -R21, 1 ;  /* 0x3f800000150b7421 */ /* 0x000fe20000010100 */
[----:B------:R-:W-:-:S04]  /*0be0*/  IMAD.WIDE.U32 R12, R26, UR14, RZ ;  /* 0x0000000e1a0c7c25 */ /* 0x000fc8000f8e00ff */
[----:B------:R-:W-:Y:S01]  /*0bf0*/  FMUL.FTZ R26, R10, R11 ;  /* 0x0000000b0a1a7220 */ /* 0x000fe20000410000 */
[----:B------:R-:W-:Y:S01]  /*0c00*/  IMAD.IADD R11, R13, 0x1, R27 ;  /* 0x000000010d0b7824 */ /* 0x000fe200078e021b */
[----:B------:R-:W-:Y:S01]  /*0c10*/  LEA R10, P0, R12, UR16, 0x1 ;  /* 0x000000100c0a7c11 */ /* 0x000fe2000f8008ff */
[C---:B------:R-:W-:Y:S02]  /*0c20*/  IMAD R13, R14.reuse, UR15, R15 ;  /* 0x0000000f0e0d7c24 */ /* 0x040fe4000f8e020f */
[----:B------:R-:W-:Y:S01]  /*0c30*/  IMAD.WIDE.U32 R14, R14, UR14, RZ ;  /* 0x0000000e0e0e7c25 */ /* 0x000fe2000f8e00ff */
[----:B------:R-:W-:-:S04]  /*0c40*/  LEA.HI.X R11, R12, UR17, R11, 0x1, P0 ;  /* 0x000000110c0b7c11 */ /* 0x000fc800080f0c0b */
[----:B------:R-:W-:Y:S02]  /*0c50*/  IADD3 R13, PT, PT, R15, R13, RZ ;  /* 0x0000000d0f0d7210 */ /* 0x000fe40007ffe0ff */
        /* <DEDUP_REMOVED lines=21> */
[----:B------:R-:W-:Y:S02]  /*0db0*/  F2FP.F16.F32.PACK_AB R24, R26, R24 ;  /* 0x000000181a18723e */ /* 0x000fe400000000ff */
[----:B------:R-:W-:Y:S02]  /*0dc0*/  F2FP.F16.F32.PACK_AB R20, RZ, R20 ;  /* 0x00000014ff14723e */ /* 0x000fe400000000ff */
[----:B------:R-:W-:Y:S02]  /*0dd0*/  IADD3 R0, P0, PT, R0, UR6, RZ ;  /* 0x0000000600007c10 */ /* 0x000fe4000ff1e0ff */
[----:B------:R-:W-:Y:S02]  /*0de0*/  PRMT R25, R24, 0x7632, R25 ;  /* 0x0000763218197816 */ /* 0x000fe40000000019 */
[----:B------:R-:W-:Y:S01]  /*0df0*/  PRMT R26, R20, 0x7610, R26 ;  /* 0x00007610141a7816 */ /* 0x000fe2000000001a */
[----:B------:R-:W-:Y:S01]  /*0e00*/  IMAD.X R22, RZ, RZ, R22, P0 ;  /* 0x000000ffff167224 */ /* 0x000fe200000e0616 */
[----:B------:R-:W-:-:S02]  /*0e10*/  MOV R20, R3 ;  /* 0x0000000300147202 */ /* 0x000fc40000000f00 */
[----:B------:R-:W-:Y:S02]  /*0e20*/  MOV R21, R7 ;  /* 0x0000000700157202 */ /* 0x000fe40000000f00 */
        /* <DEDUP_REMOVED lines=23> */
.L_x_694:
[----:B------:R-:W-:Y:S05]  /*0fa0*/  EXIT ;  /* 0x000000000000794d */ /* 0x000fea0003800000 */
.L_x_693:
[----:B------:R-:W-:Y:S01]  /*0fb0*/  IADD3 R5, P0, PT, R4, R0, RZ ;  /* 0x0000000004057210 */ /* 0x000fe20007f1e0ff */
[----:B------:R-:W-:Y:S03]  /*0fc0*/  BSSY.RECONVERGENT B0, `(.L_x_699) ;  /* 0x0000025000007945 */ /* 0x000fe60003800200 */
[----:B------:R-:W-:Y:S02]  /*0fd0*/  IADD3.X R7, PT, PT, RZ, R22, RZ, P0, !PT ;  /* 0x00000016ff077210 */ /* 0x000fe400007fe4ff */
[C---:B------:R-:W-:Y:S02]  /*0fe0*/  ISETP.GT.U32.AND P1, PT, R5.reuse, UR6, PT ;  /* 0x0000000605007c0c */ /* 0x040fe4000bf24070 */
[----:B------:R-:W-:Y:S02]  /*0ff0*/  ISETP.GE.U32.AND P0, PT, R5, UR6, PT ;  /* 0x0000000605007c0c */ /* 0x000fe4000bf06070 */
[----:B------:R-:W-:-:S02]  /*1000*/  ISETP.GT.U32.AND.EX P1, PT, R7, UR7, PT, P1 ;  /* 0x0000000707007c0c */ /* 0x000fc4000bf24110 */
        /* <DEDUP_REMOVED lines=17> */
[----:B------:R-:W-:-:S05]  /*1120*/  IMAD.HI.U32 R6, R8, R5, RZ ;  /* 0x0000000508067227 */ /* 0x000fca00078e00ff */
[----:B------:R-:W-:-:S05]  /*1130*/  IADD3 R7, PT, PT, -R6, RZ, RZ ;  /* 0x000000ff06077210 */ /* 0x000fca0007ffe1ff */
[----:B------:R-:W-:Y:S02]  /*1140*/  IMAD R5, R4, R7, R5 ;  /* 0x0000000704057224 */ /* 0x000fe400078e0205 */
[----:B------:R-:W-:-:S03]  /*1150*/  IMAD.MOV.U32 R7, RZ, RZ, RZ ;  /* 0x000000ffff077224 */ /* 0x000fc600078e00ff */
[----:B------:R-:W-:-:S13]  /*1160*/  ISETP.GE.U32.AND P0, PT, R5, R4, PT ;  /* 0x000000040500720c */ /* 0x000fda0003f06070 */
[----:B------:R-:W-:Y:S01]  /*1170*/  @P0 IMAD.IADD R5, R5, 0x1, -R4 ;  /* 0x0000000105050824 */ /* 0x000fe200078e0a04 */
[----:B------:R-:W-:-:S04]  /*1180*/  @P0 IADD3 R6, PT, PT, R6, 0x1, RZ ;  /* 0x0000000106060810 */ /* 0x000fc80007ffe0ff */
[----:B------:R-:W-:-:S13]  /*1190*/  ISETP.GE.U32.AND P1, PT, R5, R4, PT ;  /* 0x000000040500720c */ /* 0x000fda0003f26070 */
[----:B------:R-:W-:Y:S02]  /*11a0*/  @P1 IADD3 R6, PT, PT, R6, 0x1, RZ ;  /* 0x0000000106061810 */ /* 0x000fe40007ffe0ff */
[----:B------:R-:W-:Y:S01]  /*11b0*/  @!P2 LOP3.LUT R6, RZ, R4, RZ, 0x33, !PT ;  /* 0x00000004ff06a212 */ /* 0x000fe200078e33ff */
[----:B------:R-:W-:Y:S06]  /*11c0*/  BRA `(.L_x_701) ;  /* 0x0000000000107947 */ /* 0x000fec0003800000 */
.L_x_700:
[----:B------:R-:W-:-:S07]  /*11d0*/  MOV R2, 0x11f0 ;  /* 0x000011f000027802 */ /* 0x000fce0000000f00 */
[----:B------:R-:W-:Y:S05]  /*11e0*/  CALL.REL.NOINC `($__internal_25_$__cuda_sm20_div_u64) ;  /* 0x00000044003c7944 */ /* 0x000fea0003c00000 */
[----:B------:R-:W-:Y:S02]  /*11f0*/  MOV R6, R5 ;  /* 0x0000000500067202 */ /* 0x000fe40000000f00 */
[----:B------:R-:W-:-:S07]  /*1200*/  MOV R7, R8 ;  /* 0x0000000800077202 */ /* 0x000fce0000000f00 */
.L_x_701:
[----:B------:R-:W-:Y:S05]  /*1210*/  BSYNC.RECONVERGENT B0 ;  /* 0x0000000000007941 */ /* 0x000fea0003800200 */
.L_x_699:
[----:B------:R-:W-:Y:S01]  /*1220*/  IADD3 R3, P1, PT, R6, R3, RZ ;  /* 0x0000000306037210 */ /* 0x000fe20007f3e0ff */
[----:B------:R-:W-:Y:S03]  /*1230*/  BSSY.RECONVERGENT B0, `(.L_x_702) ;  /* 0x00000b7000007945 */ /* 0x000fe60003800200 */
[----:B------:R-:W-:-:S04]  /*1240*/  LOP3.LUT R2, R3, 0x1, RZ, 0xc0, !PT ;  /* 0x0000000103027812 */ /* 0x000fc800078ec0ff */
[----:B------:R-:W-:Y:S01]  /*1250*/  ISETP.NE.U32.AND P0, PT, R2, 0x1, PT ;  /* 0x000000010200780c */ /* 0x000fe20003f05070 */
[----:B------:R-:W-:-:S03]  /*1260*/  IMAD.X R2, RZ, RZ, R7, P1 ;  /* 0x000000ffff027224 */ /* 0x000fc600008e0607 */
[----:B------:R-:W-:-:S13]  /*1270*/  ISETP.NE.U32.AND.EX P0, PT, RZ, RZ, PT, P0 ;  /* 0x000000ffff00720c */ /* 0x000fda0003f05100 */
[----:B------:R-:W-:Y:S05]  /*1280*/  @!P0 BRA `(.L_x_703) ;  /* 0x0000000800c48947 */ /* 0x000fea0003800000 */
[----:B------:R-:W0:Y:S02]  /*1290*/  LDCU UR4, c[0x0][0xee4] ;  /* 0x0001dc80ff0477ac */ /* 0x000e240008000800 */
[----:B0-----:R-:W-:-:S04]  /*12a0*/  MOV R26, UR4 ;  /* 0x00000004001a7c02 */ /* 0x001fc80008000f00 */
[----:B------:R-:W-:-:S13]  /*12b0*/  ISETP.NE.U32.AND P0, PT, R26, RZ, PT ;  /* 0x000000ff1a00720c */ /* 0x000fda0003f05070 */
[----:B------:R-:W-:Y:S05]  /*12c0*/  @P0 BRA `(.L_x_704) ;  /* 0x0000000000640947 */ /* 0x000fea0003800000 */
[----:B------:R-:W0:Y:S01]  /*12d0*/  LDCU UR4, c[0x0][0xee0] ;  /* 0x0001dc00ff0477ac */ /* 0x000e220008000800 */
[----:B------:R-:W-:Y:S01]  /*12e0*/  IMAD.MOV.U32 R11, RZ, RZ, RZ ;  /* 0x000000ffff0b7224 */ /* 0x000fe200078e00ff */
[----:B0-----:R-:W-:-:S04]  /*12f0*/  MOV R5, UR4 ;  /* 0x0000000400057c02 */ /* 0x001fc80008000f00 */
[----:B------:R-:W0:Y:S01]  /*1300*/  I2F.U32.RP R8, R5 ;  /* 0x0000000500087306 */ /* 0x000e220000209000 */
[----:B------:R-:W-:-:S07]  /*1310*/  ISETP.NE.U32.AND P2, PT, R5, RZ, PT ;  /* 0x000000ff0500720c */ /* 0x000fce0003f45070 */
[----:B0-----:R-:W0:Y:S02]  /*1320*/  MUFU.RCP R8, R8 ;  /* 0x0000000800087308 */ /* 0x001e240000001000 */
[----:B0-----:R-:W-:Y:S01]  /*1330*/  VIADD R7, R8, 0xffffffe ;  /* 0x0ffffffe08077836 */ /* 0x001fe20000000000 */
[----:B------:R-:W-:-:S05]  /*1340*/  MOV R8, RZ ;  /* 0x000000ff00087202 */ /* 0x000fca0000000f00 */
[----:B------:R-:W0:Y:S02]  /*1350*/  F2I.FTZ.U32.TRUNC.NTZ R7, R7 ;  /* 0x0000000700077305 */ /* 0x000e24000021f000 */
[----:B0-----:R-:W-:-:S05]  /*1360*/  IMAD R6, R7, R5, RZ ;  /* 0x0000000507067224 */ /* 0x001fca00078e02ff */
[----:B------:R-:W-:Y:S01]  /*1370*/  IADD3 R9, PT, PT, -R6, RZ, RZ ;  /* 0x000000ff06097210 */ /* 0x000fe20007ffe1ff */
[----:B------:R-:W-:-:S05]  /*1380*/  HFMA2 R6, -RZ, RZ, 0, 0 ;  /* 0x00000000ff067431 */ /* 0x000fca00000001ff */
[----:B------:R-:W-:-:S06]  /*1390*/  IMAD.HI.U32 R9, R7, R9, R6 ;  /* 0x0000000907097227 */ /* 0x000fcc00078e0006 */
        /* <DEDUP_REMOVED lines=12> */
.L_x_704:
[----:B------:R-:W-:Y:S02]  /*1460*/  MOV R11, R22 ;  /* 0x00000016000b7202 */ /* 0x000fe40000000f00 */
[----:B------:R-:W-:-:S07]  /*1470*/  MOV R10, 0x1490 ;  /* 0x00001490000a7802 */ /* 0x000fce0000000f00 */
[----:B------:R-:W-:Y:S05]  /*1480*/  CALL.REL.NOINC `($__internal_24_$__cuda_sm20_div_s64) ;  /* 0x0000003c00447944 */ /* 0x000fea0003c00000 */
[----:B------:R-:W0:Y:S01]  /*1490*/  LDCU.64 UR4, c[0x0][0xee0] ;  /* 0x0001dc00ff0477ac */ /* 0x000e220008000a00 */
[----:B------:R-:W-:Y:S01]  /*14a0*/  IADD3 R9, P0, PT, RZ, -R13, RZ ;  /* 0x8000000dff097210 */ /* 0x000fe20007f1e0ff */
[----:B------:R-:W-:Y:S02]  /*14b0*/  IMAD.MOV.U32 R7, RZ, RZ, R22 ;  /* 0x000000ffff077224 */ /* 0x000fe400078e0016 */
[----:B------:R-:W-:Y:S01]  /*14c0*/  IMAD.MOV.U32 R10, RZ, RZ, R13 ;  /* 0x000000ffff0a7224 */ /* 0x000fe200078e000d */
[----:B------:R-:W-:Y:S01]  /*14d0*/  IADD3.X R6, PT, PT, RZ, ~R11, RZ, P0, !PT ;  /* 0x8000000bff067210 */ /* 0x000fe200007fe4ff */
[----:B0-----:R-:W-:Y:S01]  /*14e0*/  IMAD.U32 R5, RZ, RZ, UR4 ;  /* 0x00000004ff057e24 */ /* 0x001fe2000f8e00ff */
[----:B------:R-:W-:-:S03]  /*14f0*/  MOV R26, UR5 ;  /* 0x00000005001a7c02 */ /* 0x000fc60008000f00 */
[----:B------:R-:W-:Y:S01]  /*1500*/  IMAD R8, R6, R5, RZ ;  /* 0x0000000506087224 */ /* 0x000fe200078e02ff */
[----:B------:R-:W-:-:S03]  /*1510*/  MOV R6, R0 ;  /* 0x0000000000067202 */ /* 0x000fc60000000f00 */
[C---:B------:R-:W-:Y:S02]  /*1520*/  IMAD R15, R9.reuse, R26, R8 ;  /* 0x0000001a090f7224 */ /* 0x040fe400078e0208 */
[----:B------:R-:W-:-:S03]  /*1530*/  IMAD.WIDE.U32 R6, R9, R5, R6 ;  /* 0x0000000509067225 */ /* 0x000fc600078e0006 */
[----:B------:R-:W-:Y:S02]  /*1540*/  MOV R9, R6 ;  /* 0x0000000600097202 */ /* 0x000fe40000000f00 */
[----:B------:R-:W-:-:S07]  /*1550*/  IADD3 R8, PT, PT, R15, R7, RZ ;  /* 0x000000070f087210 */ /* 0x000fce0007ffe0ff */
.L_x_705:
        /* <DEDUP_REMOVED lines=14> */
[-C--:B------:R-:W-:Y:S01]  /*1640*/  IADD3 R24, P1, PT, R8, R5.reuse, RZ ;  /* 0x0000000508187210 */ /* 0x080fe20007f3e0ff */
[----:B------:R-:W-:Y:S01]  /*1650*/  IMAD R17, R0, UR15, R7 ;  /* 0x0000000f00117c24 */ /* 0x000fe2000f8e0207 */
[CC--:B------:R-:W-:Y:S01]  /*1660*/  IADD3.X R7, PT, PT, R9.reuse, R26.reuse, RZ, P0, !PT ;  /* 0x0000001a09077210 */ /* 0x0c0fe200007fe4ff */
[----:B-1----:R-:W-:Y:S01]  /*1670*/  IMAD R11, R9, UR4, RZ ;  /* 0x00000004090b7c24 */ /* 0x002fe2000f8e02ff */
[----:B------:R-:W0:Y:S01]  /*1680*/  LDCU.64 UR14, c[0x0][0x6c0] ;  /* 0x0000d800ff0e77ac */ /* 0x000e220008000a00 */
[----:B------:R-:W-:Y:S01]  /*1690*/  IMAD.WIDE.U32 R14, R20, UR4, RZ ;  /* 0x00000004140e7c25 */ /* 0x000fe2000f8e00ff */
[----:B------:R-:W-:Y:S02]  /*16a0*/  IADD3.X R21, PT, PT, R7, R26, RZ, P1, !PT ;  /* 0x0000001a07157210 */ /* 0x000fe40000ffe4ff */
[----:B------:R-:W-:Y:S01]  /*16b0*/  IADD3 R6, P1, PT, R24, R5, RZ ;  /* 0x0000000518067210 */ /* 0x000fe20007f3e0ff */
[----:B------:R-:W-:Y:S01]  /*16c0*/  IMAD R11, R20, UR5, R11 ;  /* 0x00000005140b7c24 */ /* 0x000fe2000f8e020b */
[----:B--2---:R-:W-:Y:S01]  /*16d0*/  LEA R10, P0, R14, UR6, 0x1 ;  /* 0x000000060e0a7c11 */ /* 0x004fe2000f8008ff */
[----:B------:R-:W-:Y:S01]  /*16e0*/  IMAD.IADD R17, R13, 0x1, R17 ;  /* 0x000000010d117824 */ /* 0x000fe200078e0211 */
[----:B---3--:R-:W-:Y:S01]  /*16f0*/  LEA R16, P2, R12, UR16, 0x1 ;  /* 0x000000100c107c11 */ /* 0x008fe2000f8408ff */
[----:B------:R-:W-:Y:S01]  /*1700*/  IMAD R13, R21, UR4, RZ ;  /* 0x00000004150d7c24 */ /* 0x000fe2000f8e02ff */
[----:B------:R-:W-:Y:S01]  /*1710*/  IADD3 R11, PT, PT, R15, R11, RZ ;  /* 0x0000000b0f0b7210 */ /* 0x000fe20007ffe0ff */
[----:B----4-:R-:W-:Y:S01]  /*1720*/  IMAD R23, R22, UR12, RZ ;  /* 0x0000000c16177c24 */ /* 0x010fe2000f8e02ff */
[----:B------:R-:W-:Y:S01]  /*1730*/  LEA.HI.X R17, R12, UR17, R17, 0x1, P2 ;  /* 0x000000110c117c11 */ /* 0x000fe200090f0c11 */
[----:B------:R-:W-:Y:S01]  /*1740*/  IMAD R13, R24, UR5, R13 ;  /* 0x00000005180d7c24 */ /* 0x000fe2000f8e020d */
[----:B------:R-:W-:Y:S01]  /*1750*/  LEA.HI.X R11, R14, UR7, R11, 0x1, P0 ;  /* 0x000000070e0b7c11 */ /* 0x000fe200080f0c0b */
[----:B------:R-:W-:-:S04]  /*1760*/  IMAD.WIDE.U32 R14, R24, UR4, RZ ;  /* 0x00000004180e7c25 */ /* 0x000fc8000f8e00ff */
[----:B------:R-:W-:Y:S01]  /*1770*/  IMAD.X R5, R21, 0x1, R26, P1 ;  /* 0x0000000115057824 */ /* 0x000fe200008e061a */
[----:B------:R-:W-:Y:S01]  /*1780*/  LEA R12, P0, R14, UR6, 0x1 ;  /* 0x000000060e0c7c11 */ /* 0x000fe2000f8008ff */
[----:B------:R-:W-:Y:S01]  /*1790*/  IMAD.WIDE.U32 R18, R0, UR12, RZ ;  /* 0x0000000c00127c25 */ /* 0x000fe2000f8e00ff */
[----:B------:R-:W-:-:S03]  /*17a0*/  IADD3 R13, PT, PT, R15, R13, RZ ;  /* 0x0000000d0f0d7210 */ /* 0x000fc60007ffe0ff */
[----:B------:R-:W-:Y:S02]  /*17b0*/  IMAD R25, R0, UR13, R23 ;  /* 0x0000000d00197c24 */ /* 0x000fe4000f8e0217 */
[----:B------:R-:W-:Y:S01]  /*17c0*/  IMAD R15, R5, UR4, RZ ;  /* 0x00000004050f7c24 */ /* 0x000fe2000f8e02ff */
[----:B------:R1:W2:Y:S01]  /*17d0*/  LDG.E.U16 R23, desc[UR8][R16.64] ;  /* 0x0000000810177981 */ /* 0x0002a2000c1e1500 */
[----:B------:R-:W-:Y:S01]  /*17e0*/  LEA.HI.X R13, R14, UR7, R13, 0x1, P0 ;  /* 0x000000070e0d7c11 */ /* 0x000fe200080f0c0d */
[----:B------:R-:W3:Y:S01]  /*17f0*/  LDCU.64 UR12, c[0x0][0xe10] ;  /* 0x0001c200ff0c77ac */ /* 0x000ee20008000a00 */
[----:B------:R-:W-:Y:S01]  /*1800*/  IADD3 R25, PT, PT, R19, R25, RZ ;  /* 0x0000001913197210 */ /* 0x000fe20007ffe0ff */
[----:B------:R-:W-:Y:S01]  /*1810*/  IMAD R19, R6, UR5, R15 ;  /* 0x0000000506137c24 */ /* 0x000fe2000f8e020f */
[----:B0-----:R-:W-:-:S04]  /*1820*/  LEA R14, P0, R18, UR14, 0x1 ;  /* 0x0000000e120e7c11 */ /* 0x001fc8000f8008ff */
[----:B------:R-:W-:Y:S01]  /*1830*/  LEA.HI.X R15, R18, UR15, R25, 0x1, P0 ;  /* 0x0000000f120f7c11 */ /* 0x000fe200080f0c19 */
[----:B-1----:R-:W-:Y:S01]  /*1840*/  IMAD.WIDE.U32 R16, R6, UR4, RZ ;  /* 0x0000000406107c25 */ /* 0x002fe2000f8e00ff */
[----:B------:R0:W4:Y:S01]  /*1850*/  LDG.E.U16 R25, desc[UR8][R10.64] ;  /* 0x000000080a197981 */ /* 0x000122000c1e1500 */
[----:B------:R-:W1:Y:S02]  /*1860*/  LDCU.64 UR14, c[0x0][0xd40] ;  /* 0x0001a800ff0e77ac */ /* 0x000e640008000a00 */
[----:B------:R-:W-:Y:S01]  /*1870*/  IMAD.IADD R19, R17, 0x1, R19 ;  /* 0x0000000111137824 */ /* 0x000fe200078e0213 */
[----:B------:R-:W-:Y:S01]  /*1880*/  LEA R18, P0, R16, UR6, 0x1 ;  /* 0x0000000610127c11 */ /* 0x000fe2000f8008ff */
[----:B------:R-:W-:-:S03]  /*1890*/  IMAD R17, R7, UR4, RZ ;  /* 0x0000000407117c24 */ /* 0x000fc6000f8e02ff */
[----:B------:R-:W-:Y:S01]  /*18a0*/  LEA.HI.X R19, R16, UR7, R19, 0x1, P0 ;  /* 0x0000000710137c11 */ /* 0x000fe200080f0c13 */
[C---:B------:R-:W-:Y:S02]  /*18b0*/  IMAD R17, R8.reuse, UR5, R17 ;  /* 0x0000000508117c24 */ /* 0x040fe4000f8e0211 */
[----:B0-----:R-:W-:Y:S01]  /*18c0*/  IMAD.WIDE.U32 R10, R8, UR4, RZ ;  /* 0x00000004080a7c25 */ /* 0x001fe2000f8e00ff */
[----:B------:R-:W0:Y:S01]  /*18d0*/  LDCU.64 UR4, c[0x0][0x5f0] ;  /* 0x0000be00ff0477ac */ /* 0x000e220008000a00 */
[----:B------:R-:W5:Y:S01]  /*18e0*/  LDG.E.U16 R18, desc[UR8][R18.64] ;  /* 0x0000000812127981 */ /* 0x000f62000c1e1500 */
[----:B------:R-:W-:Y:S02]  /*18f0*/  LEA R16, P0, R10, UR6, 0x1 ;  /* 0x000000060a107c11 */ /* 0x000fe4000f8008ff */
[----:B------:R-:W-:-:S04]  /*1900*/  IADD3 R17, PT, PT, R11, R17, RZ ;  /* 0x000000110b117210 */ /* 0x000fc80007ffe0ff */
[----:B------:R-:W-:Y:S01]  /*1910*/  LEA.HI.X R17, R10, UR7, R17, 0x1, P0 ;  /* 0x000000070a117c11 */ /* 0x000fe200080f0c11 */
[----:B------:R-:W5:Y:S01]  /*1920*/  LDG.E.U16 R19, desc[UR8][R12.64] ;  /* 0x000000080c137981 */ /* 0x000f62000c1e1500 */
[----:B------:R-:W1:Y:S03]  /*1930*/  LDCU.64 UR6, c[0x0][0x520] ;  /* 0x0000a400ff0677ac */ /* 0x000e660008000a00 */
[----:B------:R-:W5:Y:S04]  /*1940*/  LDG.E.U16 R16, desc[UR8][R16.64] ;  /* 0x0000000810107981 */ /* 0x000f68000c1e1500 */
[----:B------:R1:W5:Y:S01]  /*1950*/  LDG.E.U16 R17, desc[UR8][R14.64] ;  /* 0x000000080e117981 */ /* 0x000362000c1e1500 */
[----:B0-----:R-:W-:-:S02]  /*1960*/  IMAD R9, R9, UR4, RZ ;  /* 0x0000000409097c24 */ /* 0x001fc4000f8e02ff */
[----:B------:R-:W-:-:S04]  /*1970*/  IMAD.WIDE.U32 R10, R20, UR4, RZ ;  /* 0x00000004140a7c25 */ /* 0x000fc8000f8e00ff */
[----:B------:R-:W-:Y:S02]  /*1980*/  IMAD R9, R20, UR5, R9 ;  /* 0x0000000514097c24 */ /* 0x000fe4000f8e0209 */
[----:B------:R-:W-:Y:S02]  /*1990*/  IMAD R27, R7, UR4, RZ ;  /* 0x00000004071b7c24 */ /* 0x000fe4000f8e02ff */
[----:B---3--:R-:W-:Y:S01]  /*19a0*/  IMAD R29, R22, UR12, RZ ;  /* 0x0000000c161d7c24 */ /* 0x008fe2000f8e02ff */
[----:B-1----:R-:W-:Y:S01]  /*19b0*/  IADD3 R15, PT, PT, R11, R9, RZ ;  /* 0x000000090b0f7210 */ /* 0x002fe20007ffe0ff */
[----:B------:R-:W-:Y:S01]  /*19c0*/  IMAD R11, R8, UR5, R27 ;  /* 0x00000005080b7c24 */ /* 0x000fe2000f8e021b */
[----:B------:R-:W-:Y:S01]  /*19d0*/  LEA R14, P0, R10, UR6, 0x1 ;  /* 0x000000060a0e7c11 */ /* 0x000fe2000f8008ff */
[----:B------:R-:W-:-:S04]  /*19e0*/  IMAD.WIDE.U32 R12, R0, UR12, RZ ;  /* 0x0000000c000c7c25 */ /* 0x000fc8000f8e00ff */
[----:B------:R-:W-:Y:S02]  /*19f0*/  IMAD R7, R0, UR13, R29 ;  /* 0x0000000d00077c24 */ /* 0x000fe4000f8e021d */
[----:B------:R-:W-:Y:S01]  /*1a00*/  IMAD.WIDE.U32 R8, R8, UR4, RZ ;  /* 0x0000000408087c25 */ /* 0x000fe2000f8e00ff */
[----:B------:R-:W-:-:S03]  /*1a10*/  LEA.HI.X R15, R10, UR7, R15, 0x1, P0 ;  /* 0x000000070a0f7c11 */ /* 0x000fc600080f0c0f */
[----:B------:R-:W-:Y:S01]  /*1a20*/  IMAD.IADD R13, R13, 0x1, R7 ;  /* 0x000000010d0d7824 */ /* 0x000fe200078e0207 */
[----:B------:R-:W-:Y:S02]  /*1a30*/  IADD3 R7, PT, PT, R9, R11, RZ ;  /* 0x0000000b09077210 */ /* 0x000fe40007ffe0ff */
[----:B------:R-:W-:Y:S02]  /*1a40*/  LEA R26, P0, R8, UR6, 0x1 ;  /* 0x00000006081a7c11 */ /* 0x000fe4000f8008ff */
[----:B------:R-:W-:Y:S02]  /*1a50*/  LEA R10, P1, R12, UR14, 0x1 ;  /* 0x0000000e0c0a7c11 */ /* 0x000fe4000f8208ff */
[----:B------:R-:W-:Y:S02]  /*1a60*/  LEA.HI.X R27, R8, UR7, R7, 0x1, P0 ;  /* 0x00000007081b7c11 */ /* 0x000fe400080f0c07 */
[----:B------:R-:W-:Y:S01]  /*1a70*/  LEA.HI.X R11, R12, UR15, R13, 0x1, P1 ;  /* 0x0000000f0c0b7c11 */ /* 0x000fe200088f0c0d */
[----:B------:R-:W-:-:S02]  /*1a80*/  IMAD R21, R21, UR4, RZ ;  /* 0x0000000415157c24 */ /* 0x000fc4000f8e02ff */
[----:B--2---:R-:W-:-:S04]  /*1a90*/  HADD2.F32 R23, -RZ, R23.H0_H0 ;  /* 0x20000017ff177230 */ /* 0x004fc80000004100 */
[----:B------:R-:W0:Y:S01]  /*1aa0*/  MUFU.TANH R20, R23 ;  /* 0x0000001700147308 */ /* 0x000e220000002400 */
[----:B----4-:R-:W-:Y:S02]  /*1ab0*/  HADD2.F32 R8, -RZ, R25.H0_H0 ;  /* 0x20000019ff087230 */ /* 0x010fe40000004100 */
[----:B-----5:R-:W-:Y:S02]  /*1ac0*/  HADD2.F32 R18, -RZ, R18.H0_H0 ;  /* 0x20000012ff127230 */ /* 0x020fe40000004100 */
[-C--:B0-----:R-:W-:Y:S01]  /*1ad0*/  FFMA.FTZ R28, -R20, R20.reuse, 1 ;  /* 0x3f800000141c7423 */ /* 0x081fe20000010114 */
[----:B------:R-:W-:Y:S02]  /*1ae0*/  FMUL.FTZ R12, RZ, R20 ;  /* 0x00000014ff0c7220 */ /* 0x000fe40000410000 */
[----:B------:R-:W-:Y:S01]  /*1af0*/  FMUL.FTZ R7, RZ, R18 ;  /* 0x00000012ff077220 */ /* 0x000fe20000410000 */
[----:B------:R-:W-:-:S03]  /*1b00*/  FADD.FTZ R13, -R18, 1 ;  /* 0x3f800000120d7421 */ /* 0x000fc60000010100 */
[----:B------:R-:W-:Y:S01]  /*1b10*/  FFMA.FTZ R9, R7, R28, RZ ;  /* 0x0000001c07097223 */ /* 0x000fe200000100ff */
[----:B------:R-:W-:Y:S02]  /*1b20*/  HADD2.F32 R20, -RZ, R19.H0_H0 ;  /* 0x20000013ff147230 */ /* 0x000fe40000004100 */
[----:B------:R-:W-:Y:S01]  /*1b30*/  FMUL.FTZ R7, R12, R13 ;  /* 0x0000000d0c077220 */ /* 0x000fe20000410000 */
[----:B------:R-:W-:Y:S01]  /*1b40*/  FADD.FTZ R13, -R8, 1 ;  /* 0x3f800000080d7421 */ /* 0x000fe20000010100 */
[----:B------:R-:W-:Y:S02]  /*1b50*/  HADD2.F32 R16, -RZ, R16.H0_H0 ;  /* 0x20000010ff107230 */ /* 0x000fe40000004100 */
[----:B------:R-:W-:Y:S01]  /*1b60*/  FMUL.FTZ R12, R9, R20 ;  /* 0x00000014090c7220 */ /* 0x000fe20000410000 */
[----:B------:R-:W-:-:S03]  /*1b70*/  HADD2.F32 R28, -RZ, R17.H0_H0 ;  /* 0x20000011ff1c7230 */ /* 0x000fc60000004100 */
        /* <DEDUP_REMOVED lines=15> */
[----:B------:R-:W-:-:S03]  /*1c70*/  LEA R18, P1, R6, UR6, 0x1 ;  /* 0x0000000606127c11 */ /* 0x000fc6000f8208ff */
[----:B------:R-:W-:Y:S01]  /*1c80*/  IMAD.IADD R19, R7, 0x1, R19 ;  /* 0x0000000107137824 */ /* 0x000fe200078e0213 */
[----:B------:R-:W-:Y:S01]  /*1c90*/  F2FP.F16.F32.PACK_AB R17, R12, R17 ;  /* 0x000000110c11723e */ /* 0x000fe200000000ff */
[----:B------:R-:W-:Y:S01]  /*1ca0*/  FMUL.FTZ R9, R9, R16 ;  /* 0x0000001009097220 */ /* 0x000fe20000410000 */
[----:B------:R-:W-:Y:S02]  /*1cb0*/  LEA R12, P0, R24, UR6, 0x1 ;  /* 0x00000006180c7c11 */ /* 0x000fe4000f8008ff */
[----:B------:R-:W-:Y:S02]  /*1cc0*/  IADD3 R13, PT, PT, R25, R13, RZ ;  /* 0x0000000d190d7210 */ /* 0x000fe40007ffe0ff */
[----:B------:R-:W-:Y:S02]  /*1cd0*/  F2FP.F16.F32.PACK_AB R5, R5, R8 ;  /* 0x000000080505723e */ /* 0x000fe400000000ff */
[----:B------:R-:W-:Y:S02]  /*1ce0*/  LEA.HI.X R19, R6, UR7, R19, 0x1, P1 ;  /* 0x0000000706137c11 */ /* 0x000fe400088f0c13 */
[----:B------:R-:W-:-:S02]  /*1cf0*/  PRMT R6, R17, 0x7632, R6 ;  /* 0x0000763211067816 */ /* 0x000fc40000000006 */
[----:B------:R-:W-:Y:S02]  /*1d00*/  LEA.HI.X R13, R24, UR7, R13, 0x1, P0 ;  /* 0x00000007180d7c11 */ /* 0x000fe400080f0c0d */
[----:B------:R-:W-:Y:S01]  /*1d10*/  PRMT R7, R5, 0x7632, R7 ;  /* 0x0000763205077816 */ /* 0x000fe20000000007 */
[----:B------:R0:W-:Y:S01]  /*1d20*/  STG.E.U16 desc[UR8][R14.64], R17 ;  /* 0x000000110e007986 */ /* 0x0001e2000c101508 */
[----:B------:R-:W-:-:S03]  /*1d30*/  F2FP.F16.F32.PACK_AB R9, RZ, R9 ;  /* 0x00000009ff09723e */ /* 0x000fc600000000ff */
[----:B------:R0:W-:Y:S04]  /*1d40*/  STG.E.U16 desc[UR8][R26.64], R6 ;  /* 0x000000061a007986 */ /* 0x0001e8000c101508 */
[----:B------:R0:W-:Y:S04]  /*1d50*/  STG.E.U16 desc[UR8][R12.64], R5 ;  /* 0x000000050c007986 */ /* 0x0001e8000c101508 */
[----:B------:R0:W-:Y:S04]  /*1d60*/  STG.E.U16 desc[UR8][R18.64], R7 ;  /* 0x0000000712007986 */ /* 0x0001e8000c101508 */
[----:B------:R0:W-:Y:S01]  /*1d70*/  STG.E.U16 desc[UR8][R10.64], R9 ;  /* 0x000000090a007986 */ /* 0x0001e2000c101508 */
[----:B------:R-:W-:-:S04]  /*1d80*/  IADD3 R0, P0, PT, R4, R0, RZ ;  /* 0x0000000004007210 */ /* 0x000fc80007f1e0ff */
[----:B------:R-:W-:-:S09]  /*1d90*/  IADD3.X R22, PT, PT, RZ, R22, RZ, P0, !PT ;  /* 0x00000016ff167210 */ /* 0x000fd200007fe4ff */
.L_x_703:
[----:B------:R-:W-:Y:S05]  /*1da0*/  BSYNC.RECONVERGENT B0 ;  /* 0x0000000000007941 */ /* 0x000fea0003800200 */
.L_x_702:
        /* <DEDUP_REMOVED lines=18> */
.L_x_713:
[----:B------:R-:W-:Y:S01]  /*1ed0*/  MOV R5, UR32 ;  /* 0x0000002000057c02 */ /* 0x000fe20008000f00 */
[----:B------:R-:W-:Y:S03]  /*1ee0*/  BSSY.RECONVERGENT B1, `(.L_x_707) ;  /* 0x000002b000017945 */ /* 0x000fe60003800200 */
[----:B------:R-:W-:-:S04]  /*1ef0*/  LOP3.LUT R2, R22, R5, RZ, 0xfc, !PT ;  /* 0x0000000516027212 */ /* 0x000fc800078efcff */
[----:B------:R-:W-:-:S13]  /*1f00*/  ISETP.NE.U32.AND P0, PT, R2, RZ, PT ;  /* 0x000000ff0200720c */ /* 0x000fda0003f05070 */
[----:B------:R-:W-:Y:S05]  /*1f10*/  @P0 BRA `(.L_x_708) ;  /* 0x0000000000600947 */ /* 0x000fea0003800000 */
        /* <DEDUP_REMOVED lines=24> */
.L_x_708:
[----:B------:R-:W-:Y:S02]  /*20a0*/  MOV R11, R22 ;  /* 0x00000016000b7202 */ /* 0x000fe40000000f00 */
[----:B------:R-:W-:-:S07]  /*20b0*/  MOV R10, 0x20d0 ;  /* 0x000020d0000a7802 */ /* 0x000fce0000000f00 */
[----:B------:R-:W-:Y:S05]  /*20c0*/  CALL.REL.NOINC `($__internal_24_$__cuda_sm20_div_s64) ;  /* 0x0000003000347944 */ /* 0x000fea0003c00000 */
[----:B------:R-:W-:Y:S01]  /*20d0*/  IADD3 R7, P0, PT, RZ, -R13, RZ ;  /* 0x8000000dff077210 */ /* 0x000fe20007f1e0ff */
[----:B------:R-:W-:Y:S01]  /*20e0*/  IMAD.U32 R6, RZ, RZ, UR34 ;  /* 0x00000022ff067e24 */ /* 0x000fe2000f8e00ff */
[----:B------:R-:W-:Y:S01]  /*20f0*/  MOV R5, UR35 ;  /* 0x0000002300057c02 */ /* 0x000fe20008000f00 */
[----:B------:R-:W-:Y:S01]  /*2100*/  IMAD.MOV.U32 R2, RZ, RZ, R0 ;  /* 0x000000ffff027224 */ /* 0x000fe200078e0000 */
[----:B------:R-:W-:Y:S02]  /*2110*/  IADD3.X R3, PT, PT, RZ, ~R11, RZ, P0, !PT ;  /* 0x8000000bff037210 */ /* 0x000fe400007fe4ff */
[----:B------:R-:W-:-:S03]  /*2120*/  MOV R10, R13 ;  /* 0x0000000d000a7202 */ /* 0x000fc60000000f00 */
[----:B------:R-:W-:Y:S01]  /*2130*/  IMAD R8, R3, R6, RZ ;  /* 0x0000000603087224 */ /* 0x000fe200078e02ff */
[----:B------:R-:W-:-:S03]  /*2140*/  MOV R3, R22 ;  /* 0x0000001600037202 */ /* 0x000fc60000000f00 */
[----:B------:R-:W-:-:S04]  /*2150*/  IMAD.WIDE.U32 R2, R7, R6, R2 ;  /* 0x0000000607027225 */ /* 0x000fc800078e0002 */
[----:B------:R-:W-:Y:S01]  /*2160*/  IMAD R7, R7, R5, R8 ;  /* 0x0000000507077224 */ /* 0x000fe200078e0208 */
[----:B------:R-:W-:-:S03]  /*2170*/  MOV R9, R2 ;  /* 0x0000000200097202 */ /* 0x000fc60000000f00 */
[----:B------:R-:W-:-:S07]  /*2180*/  IMAD.IADD R8, R7, 0x1, R3 ;  /* 0x0000000107087824 */ /* 0x000fce00078e0203 */
.L_x_709:
[----:B------:R-:W-:Y:S05]  /*2190*/  BSYNC.RECONVERGENT B1 ;  /* 0x0000000000017941 */ /* 0x000fea0003800200 */
.L_x_707:
[-C--:B------:R-:W-:Y:S02]  /*21a0*/  IMAD R7, R11, R6.reuse, RZ ;  /* 0x000000060b077224 */ /* 0x080fe400078e02ff */
[----:B------:R-:W-:-:S04]  /*21b0*/  IMAD.WIDE.U32 R2, R10, R6, RZ ;  /* 0x000000060a027225 */ /* 0x000fc800078e00ff */
[----:B------:R-:W-:Y:S01]  /*21c0*/  IMAD R7, R10, R5, R7 ;  /* 0x000000050a077224 */ /* 0x000fe200078e0207 */
[----:B------:R-:W-:Y:S01]  /*21d0*/  LEA R9, P0, R2, R9, 0x2 ;  /* 0x0000000902097211 */ /* 0x000fe200078010ff */
[----:B------:R-:W-:-:S03]  /*21e0*/  IMAD.WIDE.U32 R10, R0, UR20, RZ ;  /* 0x00000014000a7c25 */ /* 0x000fc6000f8e00ff */
[----:B------:R-:W-:Y:S01]  /*21f0*/  IADD3 R3, PT, PT, R3, R7, RZ ;  /* 0x0000000703037210 */ /* 0x000fe20007ffe0ff */
[C---:B------:R-:W-:Y:S01]  /*2200*/  IMAD.WIDE.U32 R12, R9.reuse, UR6, RZ ;  /* 0x00000006090c7c25 */ /* 0x040fe2000f8e00ff */
[----:B------:R-:W-:Y:S02]  /*2210*/  IADD3 R7, P1, PT, R9, R6, RZ ;  /* 0x0000000609077210 */ /* 0x000fe40007f3e0ff */
[----:B------:R-:W-:Y:S01]  /*2220*/  LEA.HI.X R2, R2, R8, R3, 0x2, P0 ;  /* 0x0000000802027211 */ /* 0x000fe200000f1403 */
[----:B------:R-:W-:Y:S01]  /*2230*/  IMAD R3, R22, UR20, RZ ;  /* 0x0000001416037c24 */ /* 0x000fe2000f8e02ff */
[-C--:B------:R-:W-:Y:S02]  /*2240*/  IADD3 R23, P0, PT, R7, R6.reuse, RZ ;  /* 0x0000000607177210 */ /* 0x080fe40007f1e0ff */
[C---:B------:R-:W-:Y:S01]  /*2250*/  IADD3.X R21, PT, PT, R2.reuse, R5, RZ, P1, !PT ;  /* 0x0000000502157210 */ /* 0x040fe20000ffe4ff */
[----:B------:R-:W-:Y:S01]  /*2260*/  IMAD R14, R2, UR6, RZ ;  /* 0x00000006020e7c24 */ /* 0x000fe2000f8e02ff */
[----:B------:R-:W-:Y:S01]  /*2270*/  IADD3 R20, P1, PT, R23, R6, RZ ;  /* 0x0000000617147210 */ /* 0x000fe20007f3e0ff */
[----:B------:R-:W-:Y:S01]  /*2280*/  IMAD R17, R0, UR21, R3 ;  /* 0x0000001500117c24 */ /* 0x000fe2000f8e0203 */
[----:B------:R-:W-:Y:S01]  /*2290*/  LEA R24, P2, R10, UR26, 0x1 ;  /* 0x0000001a0a187c11 */ /* 0x000fe2000f8408ff */
[----:B------:R-:W-:-:S02]  /*22a0*/  IMAD.X R8, R21, 0x1, R5, P0 ;  /* 0x0000000115087824 */ /* 0x000fc400000e0605 */
[----:B------:R-:W-:Y:S01]  /*22b0*/  IMAD R15, R9, UR7, R14 ;  /* 0x00000007090f7c24 */ /* 0x000fe2000f8e020e */
[----:B------:R-:W-:Y:S01]  /*22c0*/  IADD3 R11, PT, PT, R11, R17, RZ ;  /* 0x000000110b0b7210 */ /* 0x000fe20007ffe0ff */
[----:B------:R-:W-:Y:S01]  /*22d0*/  IMAD R18, R21, UR6, RZ ;  /* 0x0000000615127c24 */ /* 0x000fe2000f8e02ff */
[----:B------:R-:W-:Y:S02]  /*22e0*/  IADD3.X R3, PT, PT, R8, R5, RZ, P1, !PT ;  /* 0x0000000508037210 */ /* 0x000fe40000ffe4ff */
[----:B------:R-:W-:Y:S01]  /*22f0*/  LEA R14, P0, R12, UR12, 0x1 ;  /* 0x0000000c0c0e7c11 */ /* 0x000fe2000f8008ff */
[----:B------:R-:W-:Y:S01]  /*2300*/  IMAD R19, R7, UR7, R18 ;  /* 0x0000000707137c24 */ /* 0x000fe2000f8e0212 */
[----:B------:R-:W-:Y:S01]  /*2310*/  IADD3 R13, PT, PT, R13, R15, RZ ;  /* 0x0000000f0d0d7210 */ /* 0x000fe20007ffe0ff */
[----:B------:R-:W-:Y:S01]  /*2320*/  IMAD R17, R3, UR6, RZ ;  /* 0x0000000603117c24 */ /* 0x000fe2000f8e02ff */
[----:B------:R-:W-:Y:S01]  /*2330*/  LEA.HI.X R25, R10, UR27, R11, 0x1, P2 ;  /* 0x0000001b0a197c11 */ /* 0x000fe200090f0c0b */
[----:B------:R-:W-:Y:S01]  /*2340*/  IMAD.WIDE.U32 R10, R20, UR6, RZ ;  /* 0x00000006140a7c25 */ /* 0x000fe2000f8e00ff */
[----:B------:R-:W-:-:S03]  /*2350*/  LEA.HI.X R15, R12, UR13, R13, 0x1, P0 ;  /* 0x0000000d0c0f7c11 */ /* 0x000fc600080f0c0d */
[----:B------:R-:W-:Y:S01]  /*2360*/  IMAD R13, R20, UR7, R17 ;  /* 0x00000007140d7c24 */ /* 0x000fe2000f8e0211 */
[----:B------:R-:W2:Y:S01]  /*2370*/  LDG.E.U16 R24, desc[UR8][R24.64] ;  /* 0x0000000818187981 */ /* 0x000ea2000c1e1500 */
[----:B------:R-:W-:Y:S01]  /*2380*/  IMAD.WIDE.U32 R16, R7, UR6, RZ ;  /* 0x0000000607107c25 */ /* 0x000fe2000f8e00ff */
[----:B------:R-:W-:-:S03]  /*2390*/  LEA R12, P0, R10, UR12, 0x1 ;  /* 0x0000000c0a0c7c11 */ /* 0x000fc6000f8008ff */
        /* <DEDUP_REMOVED lines=15> */
[----:B------:R-:W-:Y:S02]  /*2490*/  LEA.HI.X R13, R18, UR13, R19, 0x1, P0 ;  /* 0x0000000d120d7c11 */ /* 0x000fe400080f0c13 */
[----:B------:R-:W-:Y:S02]  /*24a0*/  IADD3 R17, PT, PT, R17, R27, RZ ;  /* 0x0000001b11117210 */ /* 0x000fe40007ffe0ff */
[----:B------:R-:W-:-:S04]  /*24b0*/  LEA R18, P0, R16, UR24, 0x1 ;  /* 0x0000001810127c11 */ /* 0x000fc8000f8008ff */
[----:B------:R-:W-:Y:S02]  /*24c0*/  LEA.HI.X R19, R16, UR25, R17, 0x1, P0 ;  /* 0x0000001910137c11 */ /* 0x000fe400080f0c11 */
[----:B------:R-:W5:Y:S04]  /*24d0*/  LDG.E.U16 R16, desc[UR8][R14.64] ;  /* 0x000000080e107981 */ /* 0x000f68000c1e1500 */
[----:B------:R1:W5:Y:S04]  /*24e0*/  LDG.E.U16 R17, desc[UR8][R12.64] ;  /* 0x000000080c117981 */ /* 0x000368000c1e1500 */
[----:B------:R-:W5:Y:S01]  /*24f0*/  LDG.E.U16 R18, desc[UR8][R18.64] ;  /* 0x0000000812127981 */ /* 0x000f62000c1e1500 */
[----:B------:R-:W-:-:S02]  /*2500*/  IMAD R27, R22, UR22, RZ ;  /* 0x00000016161b7c24 */ /* 0x000fc4000f8e02ff */
[----:B------:R-:W-:Y:S02]  /*2510*/  IMAD R28, R2, UR14, RZ ;  /* 0x0000000e021c7c24 */ /* 0x000fe4000f8e02ff */
[----:B0-----:R-:W-:-:S04]  /*2520*/  IMAD.WIDE.U32 R10, R0, UR22, RZ ;  /* 0x00000016000a7c25 */ /* 0x001fc8000f8e00ff */
[----:B------:R-:W-:Y:S01]  /*2530*/  IMAD R27, R0, UR23, R27 ;  /* 0x00000017001b7c24 */ /* 0x000fe2000f8e021b */
[----:B-1----:R-:W-:Y:S01]  /*2540*/  LEA R12, P0, R10, UR28, 0x1 ;  /* 0x0000001c0a0c7c11 */ /* 0x002fe2000f8008ff */
[----:B------:R-:W-:Y:S02]  /*2550*/  IMAD R29, R9, UR15, R28 ;  /* 0x0000000f091d7c24 */ /* 0x000fe4000f8e021c */
[----:B------:R-:W-:Y:S02]  /*2560*/  IMAD.IADD R27, R11, 0x1, R27 ;  /* 0x000000010b1b7824 */ /* 0x000fe400078e021b */
[----:B------:R-:W-:-:S03]  /*2570*/  IMAD.WIDE.U32 R14, R9, UR14, RZ ;  /* 0x0000000e090e7c25 */ /* 0x000fc6000f8e00ff */
[----:B------:R-:W-:Y:S01]  /*2580*/  LEA.HI.X R13, R10, UR29, R27, 0x1, P0 ;  /* 0x0000001d0a0d7c11 */ /* 0x000fe200080f0c1b */
[----:B------:R-:W-:Y:S01]  /*2590*/  IMAD R28, R21, UR14, RZ ;  /* 0x0000000e151c7c24 */ /* 0x000fe2000f8e02ff */
[----:B------:R-:W-:Y:S02]  /*25a0*/  LEA R10, P0, R14, UR16, 0x1 ;  /* 0x000000100e0a7c11 */ /* 0x000fe4000f8008ff */
[----:B------:R-:W-:Y:S01]  /*25b0*/  IADD3 R11, PT, PT, R15, R29, RZ ;  /* 0x0000001d0f0b7210 */ /* 0x000fe20007ffe0ff */
[----:B------:R-:W-:-:S03]  /*25c0*/  IMAD R15, R7, UR15, R28 ;  /* 0x0000000f070f7c24 */ /* 0x000fc6000f8e021c */
[----:B------:R-:W-:Y:S01]  /*25d0*/  LEA.HI.X R11, R14, UR17, R11, 0x1, P0 ;  /* 0x000000110e0b7c11 */ /* 0x000fe200080f0c0b */
[----:B------:R-:W-:Y:S01]  /*25e0*/  BSSY.RECONVERGENT B1, `(.L_x_710) ;  /* 0x000005f000017945 */ /* 0x000fe20003800200 */
[----:B--2---:R-:W-:-:S04]  /*25f0*/  HADD2.F32 R24, -RZ, R24.H0_H0 ;  /* 0x20000018ff187230 */ /* 0x004fc80000004100 */
[----:B------:R0:W1:Y:S01]  /*2600*/  MUFU.TANH R2, R24 ;  /* 0x0000001800027308 */ /* 0x0000620000002400 */
[----:B---3--:R-:W-:Y:S02]  /*2610*/  HADD2.F32 R9, -RZ, R25.H0_H0 ;  /* 0x20000019ff097230 */ /* 0x008fe40000004100 */
[----:B0-----:R-:W-:-:S04]  /*2620*/  IMAD.WIDE.U32 R24, R7, UR14, RZ ;  /* 0x0000000e07187c25 */ /* 0x001fc8000f8e00ff */
[----:B------:R-:W-:Y:S01]  /*2630*/  FMUL.FTZ R7, RZ, R9 ;  /* 0x00000009ff077220 */ /* 0x000fe20000410000 */
[----:B-1----:R-:W-:Y:S01]  /*2640*/  FFMA.FTZ R14, -R2, R2, 1 ;  /* 0x3f800000020e7423 */ /* 0x002fe20000010102 */
[----:B------:R-:W-:-:S03]  /*2650*/  IADD3 R15, PT, PT, R25, R15, RZ ;  /* 0x0000000f190f7210 */ /* 0x000fc60007ffe0ff */
[----:B------:R-:W-:Y:S01]  /*2660*/  FFMA.FTZ R7, R7, R14, RZ ;  /* 0x0000000e07077223 */ /* 0x000fe200000100ff */
[----:B------:R-:W-:Y:S01]  /*2670*/  LEA R14, P0, R24, UR16, 0x1 ;  /* 0x00000010180e7c11 */ /* 0x000fe2000f8008ff */
[----:B----4-:R-:W-:-:S03]  /*2680*/  HADD2.F32 R26, -RZ, R26.H0_H0 ;  /* 0x2000001aff1a7230 */ /* 0x010fc60000004100 */
[----:B------:R-:W-:Y:S01]  /*2690*/  LEA.HI.X R15, R24, UR17, R15, 0x1, P0 ;  /* 0x00000011180f7c11 */ /* 0x000fe200080f0c0f */
[----:B-----5:R-:W-:Y:S02]  /*26a0*/  HADD2.F32 R16, -RZ, R16.H0_H0 ;  /* 0x20000010ff107230 */ /* 0x020fe40000004100 */
[----:B------:R-:W-:-:S03]  /*26b0*/  HADD2.F32 R28, -RZ, R17.H0_H0 ;  /* 0x20000011ff1c7230 */ /* 0x000fc60000004100 */
[----:B------:R-:W-:Y:S01]  /*26c0*/  FADD.FTZ R24, -R16, 1 ;  /* 0x3f80000010187421 */ /* 0x000fe20000010100 */
[----:B------:R-:W-:Y:S02]  /*26d0*/  HADD2.F32 R18, -RZ, R18.H0_H0 ;  /* 0x20000012ff127230 */ /* 0x000fe40000004100 */
[----:B------:R-:W-:Y:S01]  /*26e0*/  FMUL.FTZ R17, R7, R28 ;  /* 0x0000001c07117220 */ /* 0x000fe20000410000 */
[----:B------:R-:W-:Y:S01]  /*26f0*/  FADD.FTZ R19, -R26, 1 ;  /* 0x3f8000001a137421 */ /* 0x000fe20000010100 */
[----:B------:R-:W-:Y:S01]  /*2700*/  FMUL.FTZ R2, RZ, R2 ;  /* 0x00000002ff027220 */ /* 0x000fe20000410000 */
[----:B------:R-:W-:Y:S01]  /*2710*/  FADD.FTZ R21, -R9, 1 ;  /* 0x3f80000009157421 */ /* 0x000fe20000010100 */
[----:B------:R-:W-:Y:S01]  /*2720*/  FMUL.FTZ R18, R7, R18 ;  /* 0x0000001207127220 */ /* 0x000fe20000410000 */
[----:B------:R-:W-:Y:S01]  /*2730*/  FMUL.FTZ R17, R17, R24 ;  /* 0x0000001811117220 */ /* 0x000fe20000410000 */
        /* <DEDUP_REMOVED lines=11> */
[----:B------:R-:W-:Y:S01]  /*27f0*/  F2FP.F16.F32.PACK_AB R18, R21, R18 ;  /* 0x000000121512723e */ /* 0x000fe200000000ff */
[C---:B------:R-:W-:Y:S02]  /*2800*/  IMAD R25, R20.reuse, UR15, R25 ;  /* 0x0000000f14197c24 */ /* 0x040fe4000f8e0219 */
[----:B------:R-:W-:Y:S01]  /*2810*/  FMUL.FTZ R19, R9, R8 ;  /* 0x0000000809137220 */ /* 0x000fe20000410000 */
[----:B------:R-:W-:-:S04]  /*2820*/  IMAD.WIDE.U32 R20, R20, UR14, RZ ;  /* 0x0000000e14147c25 */ /* 0x000fc8000f8e00ff */
[----:B------:R-:W-:Y:S01]  /*2830*/  FMUL.FTZ R28, R3, R28 ;  /* 0x0000001c031c7220 */ /* 0x000fe20000410000 */
[----:B------:R-:W-:Y:S01]  /*2840*/  LEA R8, P0, R2, UR16, 0x1 ;  /* 0x0000001002087c11 */ /* 0x000fe2000f8008ff */
[----:B------:R-:W-:Y:S01]  /*2850*/  FMUL.FTZ R7, R7, R26 ;  /* 0x0000001a07077220 */ /* 0x000fe20000410000 */
[----:B------:R-:W-:Y:S01]  /*2860*/  IMAD.IADD R21, R21, 0x1, R25 ;  /* 0x0000000115157824 */ /* 0x000fe200078e0219 */
[----:B------:R-:W-:Y:S02]  /*2870*/  LEA R16, P1, R20, UR16, 0x1 ;  /* 0x0000001014107c11 */ /* 0x000fe4000f8208ff */
[----:B------:R-:W-:Y:S02]  /*2880*/  F2FP.F16.F32.PACK_AB R19, R19, R28 ;  /* 0x0000001c1313723e */ /* 0x000fe400000000ff */
[----:B------:R-:W-:Y:S01]  /*2890*/  PRMT R3, R18, 0x7632, R3 ;  /* 0x0000763212037816 */ /* 0x000fe20000000003 */
[----:B------:R0:W-:Y:S01]  /*28a0*/  STG.E.U16 desc[UR8][R10.64], R18 ;  /* 0x000000120a007986 */ /* 0x0001e2000c101508 */
[----:B------:R-:W-:-:S02]  /*28b0*/  LEA.HI.X R9, R2, UR17, R17, 0x1, P0 ;  /* 0x0000001102097c11 */ /* 0x000fc400080f0c11 */
[----:B------:R-:W-:Y:S02]  /*28c0*/  IADD3 R2, P0, PT, R4, R0, RZ ;  /* 0x0000000004027210 */ /* 0x000fe40007f1e0ff */
[----:B------:R-:W-:Y:S01]  /*28d0*/  LEA.HI.X R17, R20, UR17, R21, 0x1, P1 ;  /* 0x0000001114117c11 */ /* 0x000fe200088f0c15 */
[----:B------:R1:W-:Y:S01]  /*28e0*/  STG.E.U16 desc[UR8][R14.64], R3 ;  /* 0x000000030e007986 */ /* 0x0003e2000c101508 */
[----:B------:R-:W-:Y:S02]  /*28f0*/  F2FP.F16.F32.PACK_AB R7, RZ, R7 ;  /* 0x00000007ff07723e */ /* 0x000fe400000000ff */
[----:B0-----:R-:W-:Y:S01]  /*2900*/  PRMT R11, R19, 0x7632, R11 ;  /* 0x00007632130b7816 */ /* 0x001fe2000000000b */
[----:B------:R0:W-:Y:S01]  /*2910*/  STG.E.U16 desc[UR8][R8.64], R19 ;  /* 0x0000001308007986 */ /* 0x0001e2000c101508 */
[----:B-1----:R-:W-:-:S03]  /*2920*/  IADD3.X R3, PT, PT, RZ, R22, RZ, P0, !PT ;  /* 0x00000016ff037210 */ /* 0x002fc600007fe4ff */
[----:B------:R0:W-:Y:S01]  /*2930*/  STG.E.U16 desc[UR8][R16.64], R11 ;  /* 0x0000000b10007986 */ /* 0x0001e2000c101508 */
[----:B------:R-:W-:-:S03]  /*2940*/  LOP3.LUT R0, R3, R5, RZ, 0xfc, !PT ;  /* 0x0000000503007212 */ /* 0x000fc600078efcff */
[----:B------:R0:W-:Y:S01]  /*2950*/  STG.E.U16 desc[UR8][R12.64], R7 ;  /* 0x000000070c007986 */ /* 0x0001e2000c101508 */
[----:B------:R-:W-:-:S13]  /*2960*/  ISETP.NE.U32.AND P0, PT, R0, RZ, PT ;  /* 0x000000ff0000720c */ /* 0x000fda0003f05070 */
[----:B0-----:R-:W-:Y:S05]  /*2970*/  @P0 BRA `(.L_x_711) ;  /* 0x00000000005c0947 */ /* 0x001fea0003800000 */
[----:B------:R-:W0:Y:S01]  /*2980*/  I2F.U32.RP R0, R6 ;  /* 0x0000000600007306 */ /* 0x000e220000209000 */
[----:B------:R-:W-:Y:S01]  /*2990*/  ISETP.NE.U32.AND P2, PT, R6, RZ, PT ;  /* 0x000000ff0600720c */ /* 0x000fe20003f45070 */
[----:B------:R-:W-:Y:S01]  /*29a0*/  HFMA2 R12, -RZ, RZ, 0, 0 ;  /* 0x00000000ff0c7431 */ /* 0x000fe200000001ff */
[----:B------:R-:W-:-:S05]  /*29b0*/  MOV R11, RZ ;  /* 0x000000ff000b7202 */ /* 0x000fca0000000f00 */
        /* <DEDUP_REMOVED lines=19> */
.L_x_711:
[----:B------:R-:W-:Y:S01]  /*2af0*/  IMAD.MOV.U32 R0, RZ, RZ, R2 ;  /* 0x000000ffff007224 */ /* 0x000fe200078e0002 */
[----:B------:R-:W-:Y:S02]  /*2b00*/  MOV R11, R3 ;  /* 0x00000003000b7202 */ /* 0x000fe40000000f00 */
[----:B------:R-:W-:-:S07]  /*2b10*/  MOV R10, 0x2b30 ;  /* 0x00002b30000a7802 */ /* 0x000fce0000000f00 */
[----:B------:R-:W-:Y:S05]  /*2b20*/  CALL.REL.NOINC `($__internal_24_$__cuda_sm20_div_s64) ;  /* 0x00000024009c7944 */ /* 0x000fea0003c00000 */
[----:B------:R-:W-:Y:S01]  /*2b30*/  IADD3 R7, P0, PT, RZ, -R13, RZ ;  /* 0x8000000dff077210 */ /* 0x000fe20007f1e0ff */
[----:B------:R-:W-:Y:S01]  /*2b40*/  IMAD.U32 R5, RZ, RZ, UR35 ;  /* 0x00000023ff057e24 */ /* 0x000fe2000f8e00ff */
[----:B------:R-:W-:Y:S02]  /*2b50*/  MOV R6, UR34 ;  /* 0x0000002200067c02 */ /* 0x000fe40008000f00 */
[----:B------:R-:W-:Y:S02]  /*2b60*/  IADD3.X R9, PT, PT, RZ, ~R11, RZ, P0, !PT ;  /* 0x8000000bff097210 */ /* 0x000fe400007fe4ff */
[----:B------:R-:W-:-:S03]  /*2b70*/  MOV R10, R13 ;  /* 0x0000000d000a7202 */ /* 0x000fc60000000f00 */
[-C--:B------:R-:W-:Y:S02]  /*2b80*/  IMAD R0, R9, R6.reuse, RZ ;  /* 0x0000000609007224 */ /* 0x080fe400078e02ff */
[----:B------:R-:W-:-:S04]  /*2b90*/  IMAD.WIDE.U32 R8, R7, R6, R2 ;  /* 0x0000000607087225 */ /* 0x000fc800078e0002 */
[----:B------:R-:W-:Y:S01]  /*2ba0*/  IMAD R15, R7, R5, R0 ;  /* 0x00000005070f7224 */ /* 0x000fe200078e0200 */
[----:B------:R-:W-:-:S04]  /*2bb0*/  MOV R7, R8 ;  /* 0x0000000800077202 */ /* 0x000fc80000000f00 */
[----:B------:R-:W-:-:S07]  /*2bc0*/  IADD3 R12, PT, PT, R15, R9, RZ ;  /* 0x000000090f0c7210 */ /* 0x000fce0007ffe0ff */
.L_x_712:
[----:B------:R-:W-:Y:S05]  /*2bd0*/  BSYNC.RECONVERGENT B1 ;  /* 0x0000000000017941 */ /* 0x000fea0003800200 */
.L_x_710:
[-C--:B------:R-:W-:Y:S02]  /*2be0*/  IMAD R0, R11, R6.reuse, RZ ;  /* 0x000000060b007224 */ /* 0x080fe400078e02ff */
[----:B------:R-:W-:-:S04]  /*2bf0*/  IMAD.WIDE.U32 R8, R10, R6, RZ ;  /* 0x000000060a087225 */ /* 0x000fc800078e00ff */
[----:B------:R-:W-:Y:S01]  /*2c00*/  IMAD R11, R10, R5, R0 ;  /* 0x000000050a0b7224 */ /* 0x000fe200078e0200 */
[----:B------:R-:W-:Y:S01]  /*2c10*/  LEA R0, P0, R8, R7, 0x2 ;  /* 0x0000000708007211 */ /* 0x000fe200078010ff */
[----:B------:R-:W-:Y:S02]  /*2c20*/  IMAD R15, R3, UR20, RZ ;  /* 0x00000014030f7c24 */ /* 0x000fe4000f8e02ff */
[----:B------:R-:W-:Y:S01]  /*2c30*/  IMAD.IADD R9, R9, 0x1, R11 ;  /* 0x0000000109097824 */ /* 0x000fe200078e020b */
[----:B------:R-:W-:Y:S01]  /*2c40*/  IADD3 R10, P1, PT, R0, R6, RZ ;  /* 0x00000006000a7210 */ /* 0x000fe20007f3e0ff */
[----:B------:R-:W-:Y:S02]  /*2c50*/  IMAD R15, R2, UR21, R15 ;  /* 0x00000015020f7c24 */ /* 0x000fe4000f8e020f */
[----:B------:R-:W-:Y:S01]  /*2c60*/  IMAD.WIDE.U32 R18, R0, UR6, RZ ;  /* 0x0000000600127c25 */ /* 0x000fe2000f8e00ff */
[----:B------:R-:W-:Y:S02]  /*2c70*/  LEA.HI.X R9, R8, R12, R9, 0x2, P0 ;  /* 0x0000000c08097211 */ /* 0x000fe400000f1409 */
[----:B------:R-:W-:Y:S01]  /*2c80*/  IADD3 R7, P0, PT, R10, R6, RZ ;  /* 0x000000060a077210 */ /* 0x000fe20007f1e0ff */
[----:B------:R-:W-:Y:S01]  /*2c90*/  IMAD.WIDE.U32 R12, R2, UR20, RZ ;  /* 0x00000014020c7c25 */ /* 0x000fe2000f8e00ff */
[----:B------:R-:W-:-:S02]  /*2ca0*/  IADD3.X R8, PT, PT, R9, R5, RZ, P1, !PT ;  /* 0x0000000509087210 */ /* 0x000fc40000ffe4ff */
[----:B------:R-:W-:Y:S01]  /*2cb0*/  IADD3 R6, P1, PT, R7, R6, RZ ;  /* 0x0000000607067210 */ /* 0x000fe20007f3e0ff */
[----:B------:R-:W-:Y:S01]  /*2cc0*/  IMAD.IADD R13, R13, 0x1, R15 ;  /* 0x000000010d0d7824 */ /* 0x000fe200078e020f */
[-C--:B------:R-:W-:Y:S02]  /*2cd0*/  IADD3.X R11, PT, PT, R8, R5.reuse, RZ, P0, !PT ;  /* 0x00000005080b7210 */ /* 0x080fe400007fe4ff */
[----:B------:R-:W-:Y:S01]  /*2ce0*/  LEA R22, P0, R12, UR26, 0x1 ;  /* 0x0000001a0c167c11 */ /* 0x000fe2000f8008ff */
[----:B------:R-:W-:Y:S01]  /*2cf0*/  IMAD.WIDE.U32 R14, R6, UR6, RZ ;  /* 0x00000006060e7c25 */ /* 0x000fe2000f8e00ff */
[----:B------:R-:W-:Y:S02]  /*2d00*/  IADD3.X R5, PT, PT, R11, R5, RZ, P1, !PT ;  /* 0x000000050b057210 */ /* 0x000fe40000ffe4ff */
[----:B------:R-:W-:Y:S01]  /*2d10*/  LEA.HI.X R23, R12, UR27, R13, 0x1, P0 ;  /* 0x0000001b0c177c11 */ /* 0x000fe200080f0c0d */
[----:B------:R-:W-:Y:S01]  /*2d20*/  IMAD R13, R9, UR6, RZ ;  /* 0x00000006090d7c24 */ /* 0x000fe2000f8e02ff */
[----:B------:R-:W-:Y:S01]  /*2d30*/  LEA R16, P1, R14, UR12, 0x1 ;  /* 0x0000000c0e107c11 */ /* 0x000fe2000f8208ff */
[----:B------:R-:W-:-:S02]  /*2d40*/  IMAD R17, R5, UR6, RZ ;  /* 0x0000000605117c24 */ /* 0x000fc4000f8e02ff */
[----:B------:R-:W2:Y:S02]  /*2d50*/  LDG.E.U16 R24, desc[UR8][R22.64] ;  /* 0x0000000816187981 */ /* 0x000ea4000c1e1500 */
[----:B------:R-:W-:Y:S02]  /*2d60*/  IMAD R21, R6, UR7, R17 ;  /* 0x0000000706157c24 */ /* 0x000fe4000f8e0211 */
[----:B------:R-:W-:Y:S01]  /*2d70*/  IMAD R17, R0, UR7, R13 ;  /* 0x0000000700117c24 */ /* 0x000fe2000f8e020d */
[----:B------:R-:W-:Y:S02]  /*2d80*/  LEA R12, P0, R18, UR12, 0x1 ;  /* 0x0000000c120c7c11 */ /* 0x000fe4000f8008ff */
[----:B------:R-:W-:Y:S02]  /*2d90*/  IADD3 R13, PT, PT, R15, R21, RZ ;  /* 0x000000150f0d7210 */ /* 0x000fe40007ffe0ff */
[----:B------:R-:W-:Y:S02]  /*2da0*/  IADD3 R15, PT, PT, R19, R17, RZ ;  /* 0x00000011130f7210 */ /* 0x000fe40007ffe0ff */
[----:B------:R-:W-:-:S02]  /*2db0*/  LEA.HI.X R17, R14, UR13, R13, 0x1, P1 ;  /* 0x0000000d0e117c11 */ /* 0x000fc400088f0c0d */
[----:B------:R-:W-:Y:S01]  /*2dc0*/  LEA.HI.X R13, R18, UR13, R15, 0x1, P0 ;  /* 0x0000000d120d7c11 */ /* 0x000fe200080f0c0f */
[----:B------:R-:W-:Y:S02]  /*2dd0*/  IMAD R15, R8, UR6, RZ ;  /* 0x00000006080f7c24 */ /* 0x000fe4000f8e02ff */
[C---:B------:R-:W-:Y:S01]  /*2de0*/  IMAD.WIDE.U32 R20, R10.reuse, UR6, RZ ;  /* 0x000000060a147c25 */ /* 0x040fe2000f8e00ff */
[----:B------:R0:W3:Y:S03]  /*2df0*/  LDG.E.U16 R25, desc[UR8][R16.64] ;  /* 0x0000000810197981 */ /* 0x0000e6000c1e1500 */
[----:B------:R-:W-:Y:S01]  /*2e00*/  IMAD R19, R10, UR7, R15 ;  /* 0x000000070a137c24 */ /* 0x000fe2000f8e020f */
[----:B------:R1:W4:Y:S01]  /*2e10*/  LDG.E.U16 R26, desc[UR8][R12.64] ;  /* 0x000000080c1a7981 */ /* 0x000322000c1e1500 */
[----:B------:R-:W-:Y:S02]  /*2e20*/  IMAD R27, R3, UR18, RZ ;  /* 0x00000012031b7c24 */ /* 0x000fe4000f8e02ff */
[----:B------:R-:W-:Y:S01]  /*2e30*/  IMAD R18, R11, UR6, RZ ;  /* 0x000000060b127c24 */ /* 0x000fe2000f8e02ff */
[----:B------:R-:W-:Y:S01]  /*2e40*/  IADD3 R21, PT, PT, R21, R19, RZ ;  /* 0x0000001315157210 */ /* 0x000fe20007ffe0ff */
[----:B------:R-:W-:Y:S01]  /*2e50*/  IMAD.WIDE.U32 R14, R2, UR18, RZ ;  /* 0x00000012020e7c25 */ /* 0x000fe2000f8e00ff */
[----:B0-----:R-:W-:-:S03]  /*2e60*/  LEA R16, P0, R20, UR12, 0x1 ;  /* 0x0000000c14107c11 */ /* 0x001fc6000f8008ff */
[----:B------:R-:W-:Y:S02]  /*2e70*/  IMAD R23, R2, UR19, R27 ;  /* 0x0000001302177c24 */ /* 0x000fe4000f8e021b */
[C---:B------:R-:W-:Y:S01]  /*2e80*/  IMAD R27, R7.reuse, UR7, R18 ;  /* 0x00000007071b7c24 */ /* 0x040fe2000f8e0212 */
[----:B------:R-:W-:Y:S01]  /*2e90*/  LEA.HI.X R17, R20, UR13, R21, 0x1, P0 ;  /* 0x0000000d14117c11 */ /* 0x000fe200080f0c15 */
[----:B------:R-:W-:Y:S01]  /*2ea0*/  IMAD.WIDE.U32 R18, R7, UR6, RZ ;  /* 0x0000000607127c25 */ /* 0x000fe2000f8e00ff */
[----:B------:R-:W-:-:S03]  /*2eb0*/  LEA R20, P1, R14, UR24, 0x1 ;  /* 0x000000180e147c11 */ /* 0x000fc6000f8208ff */
        /* <DEDUP_REMOVED lines=13> */
[----:B-1----:R-:W-:Y:S01]  /*2f90*/  IMAD.WIDE.U32 R12, R0, UR14, RZ ;  /* 0x0000000e000c7c25 */ /* 0x002fe2000f8e00ff */
[----:B------:R-:W-:-:S03]  /*2fa0*/  IADD3 R15, PT, PT, R15, R19, RZ ;  /* 0x000000130f0f7210 */ /* 0x000fc60007ffe0ff */
        /* <DEDUP_REMOVED lines=11> */
[----:B------:R-:W-:Y:S02]  /*3060*/  IMAD R21, R6, UR15, R21 ;  /* 0x0000000f06157c24 */ /* 0x000fe4000f8e0215 */
[----:B--2---:R-:W-:-:S06]  /*3070*/  HADD2.F32 R24, -RZ, R24.H0_H0 ;  /* 0x20000018ff187230 */ /* 0x004fcc0000004100 */
[----:B------:R-:W0:Y:S01]  /*3080*/  MUFU.TANH R24, R24 ;  /* 0x0000001800187308 */ /* 0x000e220000002400 */
[----:B---3--:R-:W-:-:S05]  /*3090*/  HADD2.F32 R25, -RZ, R25.H0_H0 ;  /* 0x20000019ff197230 */ /* 0x008fca0000004100 */
        /* <DEDUP_REMOVED lines=10> */
[----:B------:R-:W-:-:S03]  /*3140*/  LEA.HI.X R9, R16, UR17, R17, 0x1, P0 ;  /* 0x0000001110097c11 */ /* 0x000fc600080f0c11 */
[----:B----4-:R-:W-:Y:S02]  /*3150*/  HADD2.F32 R5, -RZ, R26.H0_H0 ;  /* 0x2000001aff057230 */ /* 0x010fe40000004100 */
[----:B-----5:R-:W-:Y:S02]  /*3160*/  HADD2.F32 R27, -RZ, R27.H0_H0 ;  /* 0x2000001bff1b7230 */ /* 0x020fe40000004100 */
[----:B------:R-:W-:-:S03]  /*3170*/  HADD2.F32 R7, -RZ, R20.H0_H0 ;  /* 0x20000014ff077230 */ /* 0x000fc60000004100 */
[----:B------:R-:W-:Y:S01]  /*3180*/  FADD.FTZ R25, -R27, 1 ;  /* 0x3f8000001b197421 */ /* 0x000fe20000010100 */
[----:B------:R-:W-:Y:S02]  /*3190*/  HADD2.F32 R17, -RZ, R22.H0_H0 ;  /* 0x20000016ff117230 */ /* 0x000fe40000004100 */
[C---:B------:R-:W-:Y:S01]  /*31a0*/  FMUL.FTZ R20, R12.reuse, R7 ;  /* 0x000000070c147220 */ /* 0x040fe20000410000 */
[----:B------:R-:W-:Y:S02]  /*31b0*/  FADD.FTZ R23, -R5, 1 ;  /* 0x3f80000005177421 */ /* 0x000fe40000010100 */
[----:B------:R-:W-:Y:S01]  /*31c0*/  FMUL.FTZ R16, R12, R17 ;  /* 0x000000110c107220 */ /* 0x000fe20000410000 */
[----:B------:R-:W-:Y:S01]  /*31d0*/  FMUL.FTZ R24, R20, R25 ;  /* 0x0000001914187220 */ /* 0x000fe20000410000 */
[----:B------:R-:W-:Y:S02]  /*31e0*/  FFMA.FTZ R17, -R17, R17, 1 ;  /* 0x3f80000011117423 */ /* 0x000fe40000010111 */
[----:B------:R-:W-:Y:S01]  /*31f0*/  FMUL.FTZ R22, R16, R23 ;  /* 0x0000001710167220 */ /* 0x000fe20000410000 */
[----:B------:R-:W-:Y:S01]  /*3200*/  FMUL.FTZ R23, R27, R24 ;  /* 0x000000181b177220 */ /* 0x000fe20000410000 */
[----:B------:R-:W-:Y:S01]  /*3210*/  FMUL.FTZ R24, R12, R5 ;  /* 0x000000050c187220 */ /* 0x000fe20000410000 */
[----:B------:R-:W-:-:S04]  /*3220*/  IMAD.WIDE.U32 R6, R6, UR14, RZ ;  /* 0x0000000e06067c25 */ /* 0x000fc8000f8e00ff */
[----:B------:R-:W-:Y:S01]  /*3230*/  FMUL.FTZ R22, R5, R22 ;  /* 0x0000001605167220 */ /* 0x000fe20000410000 */
[----:B------:R-:W-:Y:S01]  /*3240*/  FMUL.FTZ R5, R24, R17 ;  /* 0x0000001118057220 */ /* 0x000fe20000410000 */
[----:B------:R-:W-:-:S03]  /*3250*/  LEA R16, P0, R10, UR16, 0x1 ;  /* 0x000000100a107c11 */ /* 0x000fc6000f8008ff */
[----:B------:R-:W-:Y:S02]  /*3260*/  F2FP.F16.F32.PACK_AB R22, R23, R22 ;  /* 0x000000161716723e */ /* 0x000fe400000000ff */
[----:B------:R-:W-:Y:S02]  /*3270*/  LEA R20, P1, R6, UR16, 0x1 ;  /* 0x0000001006147c11 */ /* 0x000fe4000f8208ff */
[----:B------:R-:W-:Y:S01]  /*3280*/  IADD3 R21, PT, PT, R7, R21, RZ ;  /* 0x0000001507157210 */ /* 0x000fe20007ffe0ff */
[----:B------:R-:W-:Y:S01]  /*3290*/  FMUL.FTZ R12, R12, R27 ;  /* 0x0000001b0c0c7220 */ /* 0x000fe20000410000 */
[----:B------:R-:W-:Y:S02]  /*32a0*/  IADD3 R13, PT, PT, R11, R13, RZ ;  /* 0x0000000d0b0d7210 */ /* 0x000fe40007ffe0ff */
[----:B------:R-:W-:Y:S02]  /*32b0*/  F2FP.F16.F32.PACK_AB R0, R0, R5 ;  /* 0x000000050000723e */ /* 0x000fe400000000ff */
[----:B------:R-:W-:-:S02]  /*32c0*/  PRMT R7, R22, 0x7610, R7 ;  /* 0x0000761016077816 */ /* 0x000fc40000000007 */
[----:B------:R-:W-:Y:S02]  /*32d0*/  LEA.HI.X R21, R6, UR17, R21, 0x1, P1 ;  /* 0x0000001106157c11 */ /* 0x000fe400088f0c15 */
[----:B------:R-:W-:Y:S02]  /*32e0*/  PRMT R5, R22, 0x7632, R5 ;  /* 0x0000763216057816 */ /* 0x000fe40000000005 */
[----:B------:R-:W-:Y:S02]  /*32f0*/  LEA.HI.X R17, R10, UR17, R13, 0x1, P0 ;  /* 0x000000110a117c11 */ /* 0x000fe400080f0c0d */
[C---:B------:R-:W-:Y:S02]  /*3300*/  PRMT R6, R0.reuse, 0x7610, R6 ;  /* 0x0000761000067816 */ /* 0x040fe40000000006 */
[----:B------:R-:W-:Y:S01]  /*3310*/  PRMT R10, R0, 0x7632, R10 ;  /* 0x00007632000a7816 */ /* 0x000fe2000000000a */
[----:B------:R0:W-:Y:S01]  /*3320*/  STG.E.U16 desc[UR8][R14.64], R7 ;  /* 0x000000070e007986 */ /* 0x0001e2000c101508 */
[----:B------:R-:W-:-:S02]  /*3330*/  F2FP.F16.F32.PACK_AB R12, RZ, R12 ;  /* 0x0000000cff0c723e */ /* 0x000fc400000000ff */
        /* <DEDUP_REMOVED lines=10> */
.L_x_706:
[----:B------:R-:W-:Y:S05]  /*33e0*/  EXIT ;  /* 0x000000000000794d */ /* 0x000fea0003800000 */
.L_x_692:
        /* <DEDUP_REMOVED lines=17> */
[----:B------:R-:W-:Y:S01]  /*3500*/  IMAD.IADD R3, R5, 0x1, R3 ;  /* 0x0000000105037824 */ /* 0x000fe200078e0203 */
[----:B------:R-:W2:Y:S01]  /*3510*/  LDCU.64 UR28, c[0x0][0x6c0] ;  /* 0x0000d800ff1c77ac */ /* 0x000ea20008000a00 */
[----:B-1----:R-:W-:-:S02]  /*3520*/  IMAD R5, R22, UR14, RZ ;  /* 0x0000000e16057c24 */ /* 0x002fc4000f8e02ff */
[C---:B------:R-:W-:Y:S01]  /*3530*/  IMAD R17, R0.reuse, UR19, R7 ;  /* 0x0000001300117c24 */ /* 0x040fe2000f8e0207 */
[----:B------:R-:W1:Y:S01]  /*3540*/  LDCU UR6, c[0x0][0x370] ;  /* 0x00006e00ff0677ac */ /* 0x000e620008000800 */
[----:B------:R-:W-:Y:S01]  /*3550*/  IMAD R15, R0, UR15, R5 ;  /* 0x0000000f000f7c24 */ /* 0x000fe2000f8e0205 */
[----:B------:R-:W-:Y:S01]  /*3560*/  LEA.HI.X R3, R4, UR5, R3, 0x1, P0 ;  /* 0x0000000504037c11 */ /* 0x000fe200080f0c03 */
[C---:B---3--:R-:W-:Y:S01]  /*3570*/  IMAD R5, R22.reuse, UR22, RZ ;  /* 0x0000001616057c24 */ /* 0x048fe2000f8e02ff */
[----:B------:R-:W1:Y:S01]  /*3580*/  LDCU UR4, c[0x0][0x360] ;  /* 0x00006c00ff0477ac */ /* 0x000e620008000800 */
[----:B----4-:R-:W-:Y:S02]  /*3590*/  IMAD R7, R22, UR26, RZ ;  /* 0x0000001a16077c24 */ /* 0x010fe4000f8e02ff */
[C---:B------:R-:W-:Y:S01]  /*35a0*/  IMAD.WIDE.U32 R8, R0.reuse, UR14, RZ ;  /* 0x0000000e00087c25 */ /* 0x040fe2000f8e00ff */
[----:B------:R-:W3:Y:S03]  /*35b0*/  LDCU UR7, c[0x0][0xee4] ;  /* 0x0001dc80ff0777ac */ /* 0x000ee60008000800 */
[----:B------:R-:W-:Y:S01]  /*35c0*/  IMAD.WIDE.U32 R12, R0, UR18, RZ ;  /* 0x00000012000c7c25 */ /* 0x000fe2000f8e00ff */
[----:B------:R-:W-:Y:S01]  /*35d0*/  LEA R4, P0, R8, UR12, 0x1 ;  /* 0x0000000c08047c11 */ /* 0x000fe2000f8008ff */
[----:B------:R-:W4:Y:S01]  /*35e0*/  LDCU UR32, c[0x0][0xee0] ;  /* 0x0001dc00ff2077ac */ /* 0x000f220008000800 */
[----:B------:R-:W-:Y:S01]  /*35f0*/  IADD3 R9, PT, PT, R9, R15, RZ ;  /* 0x0000000f09097210 */ /* 0x000fe20007ffe0ff */
[----:B------:R-:W-:Y:S01]  /*3600*/  IMAD.WIDE.U32 R20, R0, UR22, RZ ;  /* 0x0000001600147c25 */ /* 0x000fe2000f8e00ff */
[----:B------:R-:W-:Y:S01]  /*3610*/  IADD3 R17, PT, PT, R13, R17, RZ ;  /* 0x000000110d117210 */ /* 0x000fe20007ffe0ff */
[----:B------:R-:W1:Y:S01]  /*3620*/  LDCU.64 UR34, c[0x0][0xee0] ;  /* 0x0001dc00ff2277ac */ /* 0x000e620008000a00 */
[----:B------:R-:W-:Y:S01]  /*3630*/  LEA.HI.X R8, R8, UR13, R9, 0x1, P0 ;  /* 0x0000000d08087c11 */ /* 0x000fe200080f0c09 */
[----:B------:R-:W-:Y:S01]  /*3640*/  IMAD R19, R0, UR23, R5 ;  /* 0x0000001700137c24 */ /* 0x000fe2000f8e0205 */
[----:B0-----:R-:W-:Y:S01]  /*3650*/  LEA R5, P1, R12, UR20, 0x1 ;  /* 0x000000140c057c11 */ /* 0x001fe2000f8208ff */
[----:B------:R-:W-:Y:S01]  /*3660*/  IMAD.WIDE.U32 R10, R0, UR26, RZ ;  /* 0x0000001a000a7c25 */ /* 0x000fe2000f8e00ff */
[----:B-----5:R-:W-:Y:S01]  /*3670*/  LEA R6, P2, R20, UR24, 0x1 ;  /* 0x0000001814067c11 */ /* 0x020fe2000f8408ff */
[----:B------:R-:W0:Y:S01]  /*3680*/  LDCU.64 UR16, c[0x0][0x450] ;  /* 0x00008a00ff1077ac */ /* 0x000e220008000a00 */
[----:B------:R-:W-:Y:S01]  /*3690*/  IADD3 R19, PT, PT, R21, R19, RZ ;  /* 0x0000001315137210 */ /* 0x000fe20007ffe0ff */
[----:B------:R-:W-:Y:S01]  /*36a0*/  IMAD R23, R0, UR27, R7 ;  /* 0x0000001b00177c24 */ /* 0x000fe2000f8e0207 */
[----:B--2---:R-:W-:Y:S01]  /*36b0*/  LEA R7, P3, R10, UR28, 0x1 ;  /* 0x0000001c0a077c11 */ /* 0x004fe2000f8608ff */
[----:B------:R-:W2:Y:S01]  /*36c0*/  LDCU.64 UR30, c[0x0][0x380] ;  /* 0x00007000ff1e77ac */ /* 0x000ea20008000a00 */
[----:B------:R-:W-:Y:S01]  /*36d0*/  LEA.HI.X R9, R12, UR21, R17, 0x1, P1 ;  /* 0x000000150c097c11 */ /* 0x000fe200088f0c11 */
[----:B------:R-:W-:Y:S01]  /*36e0*/  IMAD.IADD R23, R11, 0x1, R23 ;  /* 0x000000010b177824 */ /* 0x000fe200078e0217 */
[----:B------:R-:W-:Y:S01]  /*36f0*/  LEA.HI.X R20, R20, UR25, R19, 0x1, P2 ;  /* 0x0000001914147c11 */ /* 0x000fe200090f0c13 */
[----:B------:R-:W0:Y:S03]  /*3700*/  LDCU.64 UR14, c[0x0][0x5f0] ;  /* 0x0000be00ff0e77ac */ /* 0x000e260008000a00 */
[----:B------:R-:W-:Y:S01]  /*3710*/  LEA.HI.X R21, R10, UR29, R23, 0x1, P3 ;  /* 0x0000001d0a157c11 */ /* 0x000fe200098f0c17 */
[----:B------:R-:W0:Y:S01]  /*3720*/  LDCU.64 UR18, c[0x0][0x520] ;  /* 0x0000a400ff1277ac */ /* 0x000e220008000a00 */
[----:B------:R-:W0:Y:S01]  /*3730*/  LDCU.64 UR22, c[0x0][0xee8] ;  /* 0x0001dd00ff1677ac */ /* 0x000e220008000a00 */
[----:B-1-34-:R-:W-:-:S12]  /*3740*/  UIMAD UR6, UR6, UR4, URZ ;  /* 0x00000004060672a4 */ /* 0x01afd8000f8e02ff */
.L_x_719:
[----:B------:R-:W-:Y:S01]  /*3750*/  MOV R19, UR7 ;  /* 0x0000000700137c02 */ /* 0x000fe20008000f00 */
[----:B------:R-:W-:Y:S03]  /*3760*/  BSSY.RECONVERGENT B1, `(.L_x_716) ;  /* 0x000002a000017945 */ /* 0x000fe60003800200 */
[----:B------:R-:W-:-:S04]  /*3770*/  LOP3.LUT R10, R22, R19, RZ, 0xfc, !PT ;  /* 0x00000013160a7212 */ /* 0x000fc800078efcff */
[----:B------:R-:W-:-:S13]  /*3780*/  ISETP.NE.U32.AND P0, PT, R10, RZ, PT ;  /* 0x000000ff0a00720c */ /* 0x000fda0003f05070 */
[----:B------:R-:W-:Y:S05]  /*3790*/  @P0 BRA `(.L_x_717) ;  /* 0x0000000000600947 */ /* 0x000fea0003800000 */
[----:B------:R-:W-:-:S04]  /*37a0*/  MOV R23, UR32 ;  /* 0x0000002000177c02 */ /* 0x000fc80008000f00 */
[----:B------:R-:W1:Y:S01]  /*37b0*/  I2F.U32.RP R13, R23 ;  /* 0x00000017000d7306 */ /* 0x000e620000209000 */
[----:B------:R-:W-:-:S07]  /*37c0*/  ISETP.NE.U32.AND P2, PT, R23, RZ, PT ;  /* 0x000000ff1700720c */ /* 0x000fce0003f45070 */
[----:B-1----:R-:W1:Y:S02]  /*37d0*/  MUFU.RCP R13, R13 ;  /* 0x0000000d000d7308 */ /* 0x002e640000001000 */
[----:B-1----:R-:W-:-:S06]  /*37e0*/  IADD3 R11, PT, PT, R13, 0xffffffe, RZ ;  /* 0x0ffffffe0d0b7810 */ /* 0x002fcc0007ffe0ff */
[----:B------:R-:W1:Y:S02]  /*37f0*/  F2I.FTZ.U32.TRUNC.NTZ R11, R11 ;  /* 0x0000000b000b7305 */ /* 0x000e64000021f000 */
[----:B-1----:R-:W-:-:S04]  /*3800*/  IMAD R10, R11, R23, RZ ;  /* 0x000000170b0a7224 */ /* 0x002fc800078e02ff */
[----:B------:R-:W-:Y:S02]  /*3810*/  IMAD.MOV R15, RZ, RZ, -R10 ;  /* 0x000000ffff0f7224 */ /* 0x000fe400078e0a0a */
[----:B------:R-:W-:-:S05]  /*3820*/  HFMA2 R10, -RZ, RZ, 0, 0 ;  /* 0x00000000ff0a7431 */ /* 0x000fca00000001ff */
        /* <DEDUP_REMOVED lines=8> */
[----:B------:R-:W-:Y:S02]  /*38b0*/  ISETP.GE.U32.AND P1, PT, R12, R23, PT ;  /* 0x000000170c00720c */ /* 0x000fe40003f26070 */
[----:B------:R-:W-:-:S11]  /*38c0*/  MOV R12, RZ ;  /* 0x000000ff000c7202 */ /* 0x000fd60000000f00 */
[----:B------:R-:W-:Y:S02]  /*38d0*/  @P1 IADD3 R10, PT, PT, R10, 0x1, RZ ;  /* 0x000000010a0a1810 */ /* 0x000fe40007ffe0ff */
[----:B------:R-:W-:-:S04]  /*38e0*/  @!P2 LOP3.LUT R10, RZ, R23, RZ, 0x33, !PT ;  /* 0x00000017ff0aa212 */ /* 0x000fc800078e33ff */
[----:B------:R-:W-:-:S05]  /*38f0*/  IADD3 R14, PT, PT, -R10, RZ, RZ ;  /* 0x000000ff0a0e7210 */ /* 0x000fca0007ffe1ff */
[----:B------:R-:W-:Y:S01]  /*3900*/  IMAD R14, R23, R14, R0 ;  /* 0x0000000e170e7224 */ /* 0x000fe200078e0200 */
[----:B------:R-:W-:Y:S06]  /*3910*/  BRA `(.L_x_718) ;  /* 0x0000000000387947 */ /* 0x000fec0003800000 */
.L_x_717:
[----:B------:R-:W-:Y:S02]  /*3920*/  MOV R11, R22 ;  /* 0x00000016000b7202 */ /* 0x000fe40000000f00 */
[----:B------:R-:W-:-:S07]  /*3930*/  MOV R10, 0x3950 ;  /* 0x00003950000a7802 */ /* 0x000fce0000000f00 */
[----:B0-2---:R-:W-:Y:S05]  /*3940*/  CALL.REL.NOINC `($__internal_24_$__cuda_sm20_div_s64) ;  /* 0x0000001800147944 */ /* 0x005fea0003c00000 */
        /* <DEDUP_REMOVED lines=8> */
[----:B------:R-:W-:Y:S02]  /*39d0*/  IMAD R17, R10, R19, R12 ;  /* 0x000000130a117224 */ /* 0x000fe400078e020c */
[----:B------:R-:W-:-:S03]  /*39e0*/  IMAD.MOV.U32 R10, RZ, RZ, R13 ;  /* 0x000000ffff0a7224 */ /* 0x000fc600078e000d */
[----:B------:R-:W-:-:S07]  /*39f0*/  IADD3 R12, PT, PT, R17, R15, RZ ;  /* 0x0000000f110c7210 */ /* 0x000fce0007ffe0ff */
.L_x_718:
[----:B0-2---:R-:W-:Y:S05]  /*3a00*/  BSYNC.RECONVERGENT B1 ;  /* 0x0000000000017941 */ /* 0x005fea0003800200 */
.L_x_716:
[-C--:B------:R-:W-:Y:S02]  /*3a10*/  IMAD R11, R11, R23.reuse, RZ ;  /* 0x000000170b0b7224 */ /* 0x080fe400078e02ff */
[----:B------:R-:W-:-:S04]  /*3a20*/  IMAD.WIDE.U32 R24, R10, R23, RZ ;  /* 0x000000170a187225 */ /* 0x000fc800078e00ff */
[----:B------:R-:W-:Y:S01]  /*3a30*/  IMAD R11, R10, R19, R11 ;  /* 0x000000130a0b7224 */ /* 0x000fe200078e020b */
[----:B------:R-:W-:-:S04]  /*3a40*/  LEA R16, P0, R24, R14, 0x2 ;  /* 0x0000000e18107211 */ /* 0x000fc800078010ff */
[----:B------:R-:W-:-:S04]  /*3a50*/  IADD3 R11, PT, PT, R25, R11, RZ ;  /* 0x0000000b190b7210 */ /* 0x000fc80007ffe0ff */
        /* <DEDUP_REMOVED lines=25> */
[----:B------:R-:W-:-:S04]  /*3bf0*/  IADD3 R12, P0, PT, R15, R23, RZ ;  /* 0x000000170f0c7210 */ /* 0x000fc80007f1e0ff */
[----:B------:R-:W-:Y:S01]  /*3c00*/  IADD3.X R13, PT, PT, R25, R19, RZ, P0, !PT ;  /* 0x00000013190d7210 */ /* 0x000fe200007fe4ff */
[----:B------:R-:W-:Y:S01]  /*3c10*/  IMAD.WIDE.U32 R28, R12, UR16, RZ ;  /* 0x000000100c1c7c25 */ /* 0x000fe2000f8e00ff */
[----:B------:R0:W4:Y:S03]  /*3c20*/  LDG.E.U16 R19, desc[UR8][R10.64] ;  /* 0x000000080a137981 */ /* 0x000126000c1e1500 */
[----:B------:R-:W-:-:S04]  /*3c30*/  IMAD R23, R13, UR16, RZ ;  /* 0x000000100d177c24 */ /* 0x000fc8000f8e02ff */
[----:B------:R-:W-:Y:S01]  /*3c40*/  IMAD R23, R12, UR17, R23 ;  /* 0x000000110c177c24 */ /* 0x000fe2000f8e0217 */
[----:B0-----:R-:W-:-:S03]  /*3c50*/  LEA R10, P0, R28, UR30, 0x1 ;  /* 0x0000001e1c0a7c11 */ /* 0x001fc6000f8008ff */
[----:B------:R-:W-:-:S05]  /*3c60*/  IMAD.IADD R23, R29, 0x1, R23 ;  /* 0x000000011d177824 */ /* 0x000fca00078e0217 */
[----:B------:R-:W-:Y:S02]  /*3c70*/  LEA.HI.X R11, R28, UR31, R23, 0x1, P0 ;  /* 0x0000001f1c0b7c11 */ /* 0x000fe400080f0c17 */
[----:B------:R-:W5:Y:S04]  /*3c80*/  LDG.E.U16 R28, desc[UR8][R2.64] ;  /* 0x00000008021c7981 */ /* 0x000f68000c1e1500 */
[----:B------:R0:W2:Y:S02]  /*3c90*/  LDG.E.U16 R23, desc[UR8][R10.64] ;  /* 0x000000080a177981 */ /* 0x0000a4000c1e1500 */
[----:B0-----:R-:W-:Y:S02]  /*3ca0*/  MOV R10, R6 ;  /* 0x00000006000a7202 */ /* 0x001fe40000000f00 */
[----:B------:R-:W-:-:S05]  /*3cb0*/  MOV R11, R20 ;  /* 0x00000014000b7202 */ /* 0x000fca0000000f00 */
[----:B------:R0:W3:Y:S02]  /*3cc0*/  LDG.E.U16 R27, desc[UR8][R10.64] ;  /* 0x000000080a1b7981 */ /* 0x0000e4000c1e1500 */
[----:B0-----:R-:W-:Y:S01]  /*3cd0*/  MOV R10, R4 ;  /* 0x00000004000a7202 */ /* 0x001fe20000000f00 */
[----:B------:R-:W-:-:S05]  /*3ce0*/  IMAD.MOV.U32 R11, RZ, RZ, R8 ;  /* 0x000000ffff0b7224 */ /* 0x000fca00078e0008 */
[----:B------:R0:W4:Y:S02]  /*3cf0*/  LDG.E.U16 R29, desc[UR8][R10.64] ;  /* 0x000000080a1d7981 */ /* 0x000124000c1e1500 */
[----:B0-----:R-:W-:Y:S01]  /*3d00*/  MOV R10, R7 ;  /* 0x00000007000a7202 */ /* 0x001fe20000000f00 */
[----:B---3--:R-:W-:-:S06]  /*3d10*/  HADD2.F32 R27, -RZ, R27.H0_H0 ;  /* 0x2000001bff1b7230 */ /* 0x008fcc0000004100 */
[----:B------:R-:W0:Y:S01]  /*3d20*/  MUFU.TANH R27, R27 ;  /* 0x0000001b001b7308 */ /* 0x000e220000002400 */
[----:B--2---:R-:W-:Y:S02]  /*3d30*/  HADD2.F32 R23, -RZ, R23.H0_H0 ;  /* 0x20000017ff177230 */ /* 0x004fe40000004100 */
[----:B-----5:R-:W-:Y:S02]  /*3d40*/  HADD2.F32 R11, -RZ, R28.H0_H0 ;  /* 0x2000001cff0b7230 */ /* 0x020fe40000004100 */
[----:B----4-:R-:W-:Y:S02]  /*3d50*/  HADD2.F32 R29, -RZ, R29.H0_H0 ;  /* 0x2000001dff1d7230 */ /* 0x010fe40000004100 */
[----:B0-----:R-:W-:-:S03]  /*3d60*/  FFMA.FTZ R28, -R27, R27, 1 ;  /* 0x3f8000001b1c7423 */ /* 0x001fc6000001011b */
[C---:B------:R-:W-:Y:S01]  /*3d70*/  FMUL.FTZ R27, R29.reuse, R27 ;  /* 0x0000001b1d1b7220 */ /* 0x040fe20000410000 */
[----:B------:R-:W-:-:S04]  /*3d80*/  FMUL.FTZ R29, R29, R23 ;  /* 0x000000171d1d7220 */ /* 0x000fc80000410000 */
[----:B------:R-:W-:Y:S01]  /*3d90*/  FFMA.FTZ R28, R29, R28, R11 ;  /* 0x0000001c1d1c7223 */ /* 0x000fe2000001000b */
[----:B------:R-:W-:-:S05]  /*3da0*/  MOV R11, R21 ;  /* 0x00000015000b7202 */ /* 0x000fca0000000f00 */
[----:B------:R0:W2:Y:S01]  /*3db0*/  LDG.E.U16 R10, desc[UR8][R10.64] ;  /* 0x000000080a0a7981 */ /* 0x0000a2000c1e1500 */
[----:B------:R-:W-:Y:S02]  /*3dc0*/  HADD2.F32 R29, -RZ, R18.H0_H0 ;  /* 0x20000012ff1d7230 */ /* 0x000fe40000004100 */
[----:B------:R-:W-:Y:S02]  /*3dd0*/  HADD2.F32 R19, -RZ, R19.H0_H0 ;  /* 0x20000013ff137230 */ /* 0x000fe40000004100 */
[----:B------:R-:W-:Y:S02]  /*3de0*/  HADD2.F32 R17, -RZ, R17.H0_H0 ;  /* 0x20000011ff117230 */ /* 0x000fe40000004100 */
[----:B0-----:R-:W-:Y:S01]  /*3df0*/  FADD.FTZ R11, -R29, 1 ;  /* 0x3f8000001d0b7421 */ /* 0x001fe20000010100 */
[----:B------:R-:W-:Y:S02]  /*3e00*/  IMAD R13, R13, UR14, RZ ;  /* 0x0000000e0d0d7c24 */ /* 0x000fe4000f8e02ff */
[----:B--2---:R-:W-:-:S02]  /*3e10*/  HADD2.F32 R18, -RZ, R10.H0_H0 ;  /* 0x2000000aff127230 */ /* 0x004fc40000004100 */
        /* <DEDUP_REMOVED lines=11> */
[----:B------:R-:W-:Y:S01]  /*3ed0*/  F2FP.F16.F32.PACK_AB R28, R11, R10 ;  /* 0x0000000a0b1c723e */ /* 0x000fe200000000ff */
        /* <DEDUP_REMOVED lines=12> */
[----:B------:R-:W-:Y:S01]  /*3fa0*/  IMAD.IADD R17, R27, 0x1, R17 ;  /* 0x000000011b117824 */ /* 0x000fe200078e0211 */
[----:B------:R-:W-:Y:S01]  /*3fb0*/  LEA.HI.X R11, R16, UR19, R11, 0x1, P0 ;  /* 0x00000013100b7c11 */ /* 0x000fe200080f0c0b */
[C---:B------:R-:W-:Y:S02]  /*3fc0*/  IMAD R27, R15.reuse, UR15, R14 ;  /* 0x0000000f0f1b7c24 */ /* 0x040fe4000f8e020e */
[----:B------:R-:W-:Y:S01]  /*3fd0*/  IMAD.WIDE.U32 R24, R15, UR14, RZ ;  /* 0x0000000e0f187c25 */ /* 0x000fe2000f8e00ff */
[----:B------:R-:W-:Y:S01]  /*3fe0*/  LEA R16, P0, R26, UR18, 0x1 ;  /* 0x000000121a107c11 */ /* 0x000fe2000f8008ff */
[----:B------:R0:W-:Y:S03]  /*3ff0*/  STG.E.U16 desc[UR8][R10.64], R28 ;  /* 0x0000001c0a007986 */ /* 0x0001e6000c101508 */
[----:B------:R-:W-:-:S02]  /*4000*/  IADD3 R15, PT, PT, R25, R27, RZ ;  /* 0x0000001b190f7210 */ /* 0x000fc40007ffe0ff */
[----:B------:R-:W-:Y:S02]  /*4010*/  LEA.HI.X R17, R26, UR19, R17, 0x1, P0 ;  /* 0x000000131a117c11 */ /* 0x000fe400080f0c11 */
[----:B------:R-:W-:Y:S02]  /*4020*/  PRMT R25, R28, 0x7632, R25 ;  /* 0x000076321c197816 */ /* 0x000fe40000000019 */
[C---:B------:R-:W-:Y:S01]  /*4030*/  LEA R14, P0, R24.reuse, UR18, 0x1 ;  /* 0x00000012180e7c11 */ /* 0x040fe2000f8008ff */
[----:B0-----:R-:W0:Y:S03]  /*4040*/  LDC.64 R10, c[0x0][0xc70] ;  /* 0x00031c00ff0a7b82 */ /* 0x001e260000000a00 */
[----:B------:R-:W-:Y:S01]  /*4050*/  LEA.HI.X R15, R24, UR19, R15, 0x1, P0 ;  /* 0x00000013180f7c11 */ /* 0x000fe200080f0c0f */
[----:B------:R1:W-:Y:S01]  /*4060*/  STG.E.U16 desc[UR8][R16.64], R25 ;  /* 0x0000001910007986 */ /* 0x0003e2000c101508 */
[----:B------:R-:W-:Y:S01]  /*4070*/  F2FP.F16.F32.PACK_AB R19, R23, R19 ;  /* 0x000000131713723e */ /* 0x000fe200000000ff */
[----:B------:R-:W-:-:S03]  /*4080*/  IMAD R23, R12, UR15, R13 ;  /* 0x0000000f0c177c24 */ /* 0x000fc6000f8e020d */
[----:B------:R-:W-:Y:S01]  /*4090*/  PRMT R27, R19, 0x7610, R27 ;  /* 0x00007610131b7816 */ /* 0x000fe2000000001b */
[----:B-1----:R-:W-:-:S04]  /*40a0*/  IMAD.WIDE.U32 R24, R12, UR14, RZ ;  /* 0x0000000e0c187c25 */ /* 0x002fc8000f8e00ff */
[----:B------:R1:W-:Y:S01]  /*40b0*/  STG.E.U16 desc[UR8][R14.64], R27 ;  /* 0x0000001b0e007986 */ /* 0x0003e2000c101508 */
[----:B------:R-:W-:Y:S01]  /*40c0*/  F2FP.F16.F32.PACK_AB R18, RZ, R18 ;  /* 0x00000012ff12723e */ /* 0x000fe200000000ff */
        /* <DEDUP_REMOVED lines=39> */
.L_x_715:
[----:B------:R-:W-:Y:S05]  /*4340*/  EXIT ;  /* 0x000000000000794d */ /* 0x000fea0003800000 */
.L_x_714:
        /* <DEDUP_REMOVED lines=21> */
[----:B------:R-:W-:Y:S01]  /*44a0*/  IADD3 R21, PT, PT, R13, R21, RZ ;  /* 0x000000150d157210 */ /* 0x000fe20007ffe0ff */
[----:B------:R-:W3:Y:S02]  /*44b0*/  LDCU UR32, c[0x0][0xee0] ;  /* 0x0001dc00ff2077ac */ /* 0x000ee40008000800 */
[----:B------:R-:W-:Y:S01]  /*44c0*/  IMAD R23, R0, UR21, R3 ;  /* 0x0000001500177c24 */ /* 0x000fe2000f8e0203 */
[----:B------:R-:W-:Y:S01]  /*44d0*/  LEA R3, P0, R14, UR12, 0x1 ;  /* 0x0000000c0e037c11 */ /* 0x000fe2000f8008ff */
[----:B------:R-:W-:Y:S01]  /*44e0*/  IMAD.WIDE.U32 R10, R0, UR24, RZ ;  /* 0x00000018000a7c25 */ /* 0x000fe2000f8e00ff */
[----:B0-----:R-:W-:Y:S01]  /*44f0*/  LEA R7, P2, R16, UR22, 0x1 ;  /* 0x0000001610077c11 */ /* 0x001fe2000f8408ff */
[----:B------:R-:W0:Y:S01]  /*4500*/  LDCU.64 UR34, c[0x0][0xee0] ;  /* 0x0001dc00ff2277ac */ /* 0x000e220008000a00 */
[----:B------:R-:W-:Y:S01]  /*4510*/  LEA.HI.X R2, R14, UR13, R19, 0x1, P0 ;  /* 0x0000000d0e027c11 */ /* 0x000fe200080f0c13 */
        /* <DEDUP_REMOVED lines=14> */
.L_x_724:
        /* <DEDUP_REMOVED lines=9> */
[----:B-1----:R-:W-:Y:S01]  /*4690*/  VIADD R11, R13, 0xffffffe ;  /* 0x0ffffffe0d0b7836 */ /* 0x002fe20000000000 */
[----:B------:R-:W-:-:S05]  /*46a0*/  MOV R13, RZ ;  /* 0x000000ff000d7202 */ /* 0x000fca0000000f00 */
[----:B------:R-:W1:Y:S02]  /*46b0*/  F2I.FTZ.U32.TRUNC.NTZ R11, R11 ;  /* 0x0000000b000b7305 */ /* 0x000e64000021f000 */
[----:B-1----:R-:W-:-:S05]  /*46c0*/  IMAD R10, R11, R17, RZ ;  /* 0x000000110b0a7224 */ /* 0x002fca00078e02ff */
[----:B------:R-:W-:Y:S01]  /*46d0*/  IADD3 R15, PT, PT, -R10, RZ, RZ ;  /* 0x000000ff0a0f7210 */ /* 0x000fe20007ffe1ff */
[----:B------:R-:W-:-:S05]  /*46e0*/  HFMA2 R10, -RZ, RZ, 0, 0 ;  /* 0x00000000ff0a7431 */ /* 0x000fca00000001ff */
        /* <DEDUP_REMOVED lines=14> */
.L_x_722:
[----:B------:R-:W-:Y:S02]  /*47d0*/  MOV R11, R22 ;  /* 0x00000016000b7202 */ /* 0x000fe40000000f00 */
[----:B------:R-:W-:-:S07]  /*47e0*/  MOV R10, 0x4800 ;  /* 0x00004800000a7802 */ /* 0x000fce0000000f00 */
[----:B0---4-:R-:W-:Y:S05]  /*47f0*/  CALL.REL.NOINC `($__internal_24_$__cuda_sm20_div_s64) ;  /* 0x0000000800687944 */ /* 0x011fea0003c00000 */
[----:B------:R-:W-:Y:S02]  /*4800*/  IADD3 R19, P0, PT, RZ, -R13, RZ ;  /* 0x8000000dff137210 */ /* 0x000fe40007f1e0ff */
[----:B------:R-:W-:Y:S02]  /*4810*/  MOV R17, UR34 ;  /* 0x0000002200117c02 */ /* 0x000fe40008000f00 */
[----:B------:R-:W-:Y:S01]  /*4820*/  MOV R14, R0 ;  /* 0x00000000000e7202 */ /* 0x000fe20000000f00 */
[----:B------:R-:W-:Y:S01]  /*4830*/  IMAD.X R10, RZ, RZ, ~R11, P0 ;  /* 0x000000ffff0a7224 */ /* 0x000fe200000e0e0b */
[----:B------:R-:W-:Y:S02]  /*4840*/  MOV R15, R22 ;  /* 0x00000016000f7202 */ /* 0x000fe40000000f00 */
[----:B------:R-:W-:Y:S01]  /*4850*/  MOV R16, UR35 ;  /* 0x0000002300107c02 */ /* 0x000fe20008000f00 */
[----:B------:R-:W-:Y:S01]  /*4860*/  IMAD R10, R10, R17, RZ ;  /* 0x000000110a0a7224 */ /* 0x000fe200078e02ff */
[----:B------:R-:W-:Y:S01]  /*4870*/  MOV R12, R13 ;  /* 0x0000000d000c7202 */ /* 0x000fe20000000f00 */
[----:B------:R-:W-:Y:S01]  /*4880*/  IMAD.WIDE.U32 R14, R19, R17, R14 ;  /* 0x00000011130e7225 */ /* 0x000fe200078e000e */
[----:B------:R-:W-:-:S03]  /*4890*/  MOV R13, R11 ;  /* 0x0000000b000d7202 */ /* 0x000fc60000000f00 */
[----:B------:R-:W-:-:S04]  /*48a0*/  IMAD R19, R19, R16, R10 ;  /* 0x0000001013137224 */ /* 0x000fc800078e020a */
[----:B------:R-:W-:-:S07]  /*48b0*/  IMAD.IADD R15, R19, 0x1, R15 ;  /* 0x00000001130f7824 */ /* 0x000fce00078e020f */
.L_x_723:
[----:B0---4-:R-:W-:Y:S05]  /*48c0*/  BSYNC.RECONVERGENT B1 ;  /* 0x0000000000017941 */ /* 0x011fea0003800200 */
.L_x_721:
        /* <DEDUP_REMOVED lines=9> */
[----:B------:R-:W-:Y:S01]  /*4960*/  IADD3 R19, P1, PT, R14, R17, RZ ;  /* 0x000000110e137210 */ /* 0x000fe20007f3e0ff */
[----:B------:R-:W-:Y:S01]  /*4970*/  IMAD.X R15, R27, 0x1, R16, P0 ;  /* 0x000000011b0f7824 */ /* 0x000fe200000e0610 */
[----:B------:R-:W-:Y:S01]  /*4980*/  LEA R24, P0, R12, UR30, 0x1 ;  /* 0x0000001e0c187c11 */ /* 0x000fe2000f8008ff */
[----:B------:R-:W-:Y:S02]  /*4990*/  IMAD R11, R26, UR29, R11 ;  /* 0x0000001d1a0b7c24 */ /* 0x000fe4000f8e020b */
[C---:B------:R-:W-:Y:S01]  /*49a0*/  IMAD R21, R15.reuse, UR28, RZ ;  /* 0x0000001c0f157c24 */ /* 0x040fe2000f8e02ff */
[----:B------:R-:W-:Y:S02]  /*49b0*/  IADD3.X R18, PT, PT, R15, R16, RZ, P1, !PT ;  /* 0x000000100f127210 */ /* 0x000fe40000ffe4ff */
        /* <DEDUP_REMOVED lines=12> */
[----:B------:R0:W3:Y:S01]  /*4a80*/  LDG.E.U16 R23, desc[UR8][R12.64] ;  /* 0x000000080c177981 */ /* 0x0000e2000c1e1500 */
[----:B------:R-:W-:Y:S01]  /*4a90*/  IADD3 R11, PT, PT, R11, R21, RZ ;  /* 0x000000150b0b7210 */ /* 0x000fe20007ffe0ff */
[----:B------:R-:W-:Y:S01]  /*4aa0*/  IMAD.X R16, R18, 0x1, R16, P0 ;  /* 0x0000000112107824 */ /* 0x000fe200000e0610 */
        /* <DEDUP_REMOVED lines=16> */
[----:B0-----:R-:W-:Y:S01]  /*4bb0*/  MOV R10, R3 ;  /* 0x00000003000a7202 */ /* 0x001fe20000000f00 */
[----:B------:R-:W-:-:S05]  /*4bc0*/  IMAD.MOV.U32 R11, RZ, RZ, R2 ;  /* 0x000000ffff0b7224 */ /* 0x000fca00078e0002 */
[----:B------:R3:W5:Y:S01]  /*4bd0*/  LDG.E.U16 R24, desc[UR8][R10.64] ;  /* 0x000000080a187981 */ /* 0x000762000c1e1500 */
[----:B------:R-:W-:Y:S02]  /*4be0*/  IMAD R27, R27, UR14, RZ ;  /* 0x0000000e1b1b7c24 */ /* 0x000fe4000f8e02ff */
[----:B------:R-:W-:Y:S02]  /*4bf0*/  IMAD R15, R15, UR14, RZ ;  /* 0x0000000e0f0f7c24 */ /* 0x000fe4000f8e02ff */
[----:B------:R-:W-:Y:S02]  /*4c00*/  IMAD R27, R26, UR15, R27 ;  /* 0x0000000f1a1b7c24 */ /* 0x000fe4000f8e021b */
[----:B------:R-:W-:Y:S02]  /*4c10*/  IMAD R18, R18, UR14, RZ ;  /* 0x0000000e12127c24 */ /* 0x000fe4000f8e02ff */
[----:B------:R-:W-:Y:S02]  /*4c20*/  IMAD R16, R16, UR14, RZ ;  /* 0x0000000e10107c24 */ /* 0x000fe4000f8e02ff */
[----:B---3--:R-:W-:-:S02]  /*4c30*/  HADD2.F32 R11, -RZ, R23.H0_H0 ;  /* 0x20000017ff0b7230 */ /* 0x008fc40000004100 */
[----:B--2---:R-:W-:-:S06]  /*4c40*/  HADD2.F32 R28, -RZ, R28.H0_H0 ;  /* 0x2000001cff1c7230 */ /* 0x004fcc0000004100 */
[----:B------:R-:W0:Y:S01]  /*4c50*/  MUFU.TANH R28, R28 ;  /* 0x0000001c001c7308 */ /* 0x000e220000002400 */
[----:B----4-:R-:W-:Y:S02]  /*4c60*/  HADD2.F32 R29, -RZ, R29.H0_H0 ;  /* 0x2000001dff1d7230 */ /* 0x010fe40000004100 */
[----:B0-----:R-:W-:Y:S01]  /*4c70*/  FFMA.FTZ R21, -R28, R28, 1 ;  /* 0x3f8000001c157423 */ /* 0x001fe2000001011c */
[----:B-----5:R-:W-:Y:S02]  /*4c80*/  HADD2.F32 R13, -RZ, R24.H0_H0 ;  /* 0x20000018ff0d7230 */ /* 0x020fe40000004100 */
[----:B------:R-:W-:-:S03]  /*4c90*/  HADD2.F32 R24, -RZ, R12.H0_H0 ;  /* 0x2000000cff187230 */ /* 0x000fc60000004100 */
[C---:B------:R-:W-:Y:S02]  /*4ca0*/  FMUL.FTZ R28, R13.reuse, R28 ;  /* 0x0000001c0d1c7220 */ /* 0x040fe40000410000 */
[----:B------:R-:W-:Y:S01]  /*4cb0*/  FMUL.FTZ R12, R13, R24 ;  /* 0x000000180d0c7220 */ /* 0x000fe20000410000 */
[----:B------:R-:W-:Y:S02]  /*4cc0*/  HADD2.F32 R13, -RZ, R25.H0_H0 ;  /* 0x20000019ff0d7230 */ /* 0x000fe40000004100 */
[----:B------:R-:W-:Y:S02]  /*4cd0*/  HADD2.F32 R25, -RZ, R20.H0_H0 ;  /* 0x20000014ff197230 */ /* 0x000fe40000004100 */
[----:B------:R-:W-:Y:S01]  /*4ce0*/  FFMA.FTZ R12, R12, R21, RZ ;  /* 0x000000150c0c7223 */ /* 0x000fe200000100ff */
[----:B------:R-:W-:Y:S01]  /*4cf0*/  FADD.FTZ R20, -R11, 1 ;  /* 0x3f8000000b147421 */ /* 0x000fe20000010100 */
[----:B------:R-:W-:Y:S02]  /*4d00*/  FADD.FTZ R21, -R13, 1 ;  /* 0x3f8000000d157421 */ /* 0x000fe40000010100 */
[C---:B------:R-:W-:Y:S01]  /*4d10*/  FMUL.FTZ R10, R12.reuse, R25 ;  /* 0x000000190c0a7220 */ /* 0x040fe20000410000 */
[----:B------:R-:W-:-:S03]  /*4d20*/  FMUL.FTZ R29, R12, R29 ;  /* 0x0000001d0c1d7220 */ /* 0x000fc60000410000 */
[----:B------:R-:W-:Y:S01]  /*4d30*/  FMUL.FTZ R10, R10, R21 ;  /* 0x000000150a0a7220 */ /* 0x000fe20000410000 */
[----:B------:R-:W-:Y:S01]  /*4d40*/  FMUL.FTZ R29, R29, R20 ;  /* 0x000000141d1d7220 */ /* 0x000fe20000410000 */
[C---:B------:R-:W-:Y:S01]  /*4d50*/  FMUL.FTZ R23, R12.reuse, R13 ;  /* 0x0000000d0c177220 */ /* 0x040fe20000410000 */
[----:B------:R-:W-:Y:S01]  /*4d60*/  FMUL.FTZ R20, R12, R11 ;  /* 0x0000000b0c147220 */ /* 0x000fe20000410000 */
[----:B------:R-:W-:Y:S01]  /*4d70*/  FMUL.FTZ R21, R13, R10 ;  /* 0x0000000a0d157220 */ /* 0x000fe20000410000 */
[----:B------:R-:W-:Y:S01]  /*4d80*/  FMUL.FTZ R10, R11, R29 ;  /* 0x0000001d0b0a7220 */ /* 0x000fe20000410000 */
[----:B------:R-:W-:-:S04]  /*4d90*/  IMAD.WIDE.U32 R12, R26, UR14, RZ ;  /* 0x0000000e1a0c7c25 */ /* 0x000fc8000f8e00ff */
[----:B------:R-:W-:-:S04]  /*4da0*/  FADD.FTZ R11, -R24, 1 ;  /* 0x3f800000180b7421 */ /* 0x000fc80000010100 */
[----:B------:R-:W-:Y:S01]  /*4db0*/  FMUL.FTZ R26, R28, R11 ;  /* 0x0000000b1c1a7220 */ /* 0x000fe20000410000 */
[----:B------:R-:W-:Y:S01]  /*4dc0*/  IADD3 R11, PT, PT, R13, R27, RZ ;  /* 0x0000001b0d0b7210 */ /* 0x000fe20007ffe0ff */
[----:B------:R-:W-:Y:S01]  /*4dd0*/  IMAD R13, R14, UR15, R15 ;  /* 0x0000000f0e0d7c24 */ /* 0x000fe2000f8e020f */
[----:B------:R-:W-:Y:S01]  /*4de0*/  F2FP.F16.F32.PACK_AB R21, R10, R21 ;  /* 0x000000150a15723e */ /* 0x000fe200000000ff */
[----:B------:R-:W-:Y:S01]  /*4df0*/  IMAD.WIDE.U32 R14, R14, UR14, RZ ;  /* 0x0000000e0e0e7c25 */ /* 0x000fe2000f8e00ff */
[----:B------:R-:W-:-:S04]  /*4e00*/  LEA R10, P0, R12, UR16, 0x1 ;  /* 0x000000100c0a7c11 */ /* 0x000fc8000f8008ff */
        /* <DEDUP_REMOVED lines=23> */
[----:B------:R-:W-:-:S07]  /*4f80*/  F2FP.F16.F32.PACK_AB R23, R26, R23 ;  /* 0x000000171a17723e */ /* 0x000fce00000000ff */
[----:B------:R-:W3:Y:S01]  /*4f90*/  LDC.64 R16, c[0x0][0x790] ;  /* 0x0001e400ff107b82 */ /* 0x000ee20000000a00 */
[C---:B------:R-:W-:Y:S02]  /*4fa0*/  PRMT R21, R23.reuse, 0x7610, R21 ;  /* 0x0000761017157816 */ /* 0x040fe40000000015 */
[----:B------:R-:W-:Y:S02]  /*4fb0*/  F2FP.F16.F32.PACK_AB R20, RZ, R20 ;  /* 0x00000014ff14723e */ /* 0x000fe400000000ff */
[----:B------:R-:W-:Y:S01]  /*4fc0*/  IADD3 R0, P0, PT, R0, UR6, RZ ;  /* 0x0000000600007c10 */ /* 0x000fe2000ff1e0ff */
[----:B------:R4:W-:Y:S01]  /*4fd0*/  STG.E.U16 desc[UR8][R18.64], R21 ;  /* 0x0000001512007986 */ /* 0x0009e2000c101508 */
[----:B------:R-:W-:Y:S02]  /*4fe0*/  PRMT R26, R23, 0x7632, R26 ;  /* 0x00007632171a7816 */ /* 0x000fe4000000001a */
[----:B------:R-:W-:Y:S02]  /*4ff0*/  PRMT R27, R20, 0x7610, R27 ;  /* 0x00007610141b7816 */ /* 0x000fe4000000001b */
[----:B------:R-:W-:-:S02]  /*5000*/  MOV R20, R5 ;  /* 0x0000000500147202 */ /* 0x000fc40000000f00 */
[----:B------:R-:W-:Y:S02]  /*5010*/  IADD3.X R22, PT, PT, RZ, R22, RZ, P0, !PT ;  /* 0x00000016ff167210 */ /* 0x000fe400007fe4ff */
[----:B------:R-:W-:Y:S02]  /*5020*/  ISETP.GE.U32.AND P0, PT, R0, UR20, PT ;  /* 0x0000001400007c0c */ /* 0x000fe4000bf06070 */
[----:B----4-:R-:W-:Y:S01]  /*5030*/  MOV R21, R4 ;  /* 0x0000000400157202 */ /* 0x010fe20000000f00 */
[----:B------:R-:W-:Y:S01]  /*5040*/  STG.E.U16 desc[UR8][R24.64], R26 ;  /* 0x0000001a18007986 */ /* 0x000fe2000c101508 */
[----:B0-----:R-:W-:Y:S01]  /*5050*/  IMAD.WIDE.U32 R18, R10, UR6, RZ ;  /* 0x000000060a127c25 */ /* 0x001fe2000f8e00ff */
[----:B------:R-:W-:Y:S02]  /*5060*/  ISETP.GE.AND.EX P0, PT, R22, UR21, PT, P0 ;  /* 0x0000001516007c0c */ /* 0x000fe4000bf06300 */
[----:B------:R1:W-:Y:S01]  /*5070*/  STG.E.U16 desc[UR8][R20.64], R27 ;  /* 0x0000001b14007986 */ /* 0x0003e2000c101508 */
[----:B------:R-:W-:-:S02]  /*5080*/  IMAD R23, R11, UR6, R19 ;  /* 0x000000060b177c24 */ /* 0x000fc4000f8e0213 */
        /* <DEDUP_REMOVED lines=16> */
.L_x_720:
[----:B------:R-:W-:Y:S05]  /*5190*/  EXIT ;  /* 0x000000000000794d */ /* 0x000fea0003800000 */
        .weak           $__internal_24_$__cuda_sm20_div_s64
        .type           $__internal_24_$__cuda_sm20_div_s64,@function
        .size           $__internal_24_$__cuda_sm20_div_s64,($__internal_25_$__cuda_sm20_div_u64 - $__internal_24_$__cuda_sm20_div_s64)
$__internal_24_$__cuda_sm20_div_s64:
        /* <DEDUP_REMOVED lines=11> */
[C---:B------:R-:W-:Y:S01]  /*5250*/  IMAD R14, R12.reuse, UR5, R17 ;  /* 0x000000050c0e7c24 */ /* 0x040fe2000f8e0211 */
[----:B------:R-:W-:Y:S02]  /*5260*/  IADD3 R15, P0, PT, RZ, -R16, RZ ;  /* 0x80000010ff0f7210 */ /* 0x000fe40007f1e0ff */
[----:B------:R-:W-:Y:S01]  /*5270*/  MOV R17, R12 ;  /* 0x0000000c00117202 */ /* 0x000fe20000000f00 */
        /* <DEDUP_REMOVED lines=14> */
[----:B------:R-:W-:-:S04]  /*5360*/  IMAD.HI.U32 R16, R17, R14, RZ ;  /* 0x0000000e11107227 */ /* 0x000fc800078e00ff */
[----:B------:R-:W-:-:S04]  /*5370*/  IMAD.X R13, RZ, RZ, ~R13, P0 ;  /* 0x000000ffff0d7224 */ /* 0x000fc800000e0e0d */
[----:B------:R-:W-:Y:S01]  /*5380*/  IMAD.WIDE.U32 R18, P0, R17, R13, R16 ;  /* 0x0000000d11127225 */ /* 0x000fe20007800010 */
[----:B------:R-:W-:-:S03]  /*5390*/  IADD3 R17, P4, PT, RZ, -R0, RZ ;  /* 0x80000000ff117210 */ /* 0x000fc60007f9e0ff */
[C---:B------:R-:W-:Y:S01]  /*53a0*/  IMAD R15, R12.reuse, R13, RZ ;  /* 0x0000000d0c0f7224 */ /* 0x040fe200078e02ff */
[----:B------:R-:W-:Y:S01]  /*53b0*/  SEL R17, R17, R0, !P3 ;  /* 0x0000000011117207 */ /* 0x000fe20005800000 */
[----:B------:R-:W-:-:S04]  /*53c0*/  IMAD.HI.U32 R14, P1, R12, R14, R18 ;  /* 0x0000000e0c0e7227 */ /* 0x000fc80007820012 */
[----:B------:R-:W-:Y:S01]  /*53d0*/  IMAD.HI.U32 R13, R12, R13, RZ ;  /* 0x0000000d0c0d7227 */ /* 0x000fe200078e00ff */
[----:B------:R-:W-:Y:S02]  /*53e0*/  IADD3 R15, P2, PT, R15, R14, RZ ;  /* 0x0000000e0f0f7210 */ /* 0x000fe40007f5e0ff */
[----:B------:R-:W-:Y:S02]  /*53f0*/  IADD3.X R14, PT, PT, RZ, ~R11, RZ, P4, !PT ;  /* 0x8000000bff0e7210 */ /* 0x000fe400027fe4ff */
[----:B------:R-:W-:Y:S01]  /*5400*/  IADD3.X R13, PT, PT, R13, R12, RZ, P0, !PT ;  /* 0x0000000c0d0d7210 */ /* 0x000fe200007fe4ff */
[----:B------:R-:W-:Y:S01]  /*5410*/  IMAD.HI.U32 R12, R15, R17, RZ ;  /* 0x000000110f0c7227 */ /* 0x000fe200078e00ff */
[----:B------:R-:W-:Y:S02]  /*5420*/  SEL R14, R14, R11, !P3 ;  /* 0x0000000b0e0e7207 */ /* 0x000fe40005800000 */
[----:B------:R-:W-:Y:S01]  /*5430*/  IADD3.X R16, PT, PT, RZ, RZ, R13, P2, P1 ;  /* 0x000000ffff107210 */ /* 0x000fe200017e240d */
[----:B------:R-:W-:Y:S01]  /*5440*/  HFMA2 R13, -RZ, RZ, 0, 0 ;  /* 0x00000000ff0d7431 */ /* 0x000fe200000001ff */
[----:B------:R-:W-:-:S02]  /*5450*/  LOP3.LUT R11, R11, UR11, RZ, 0x3c, !PT ;  /* 0x0000000b0b0b7c12 */ /* 0x000fc4000f8e3cff */
        /* <DEDUP_REMOVED lines=25> */
[----:B------:R-:W-:Y:S01]  /*55f0*/  ISETP.GE.AND P1, PT, R11, RZ, PT ;  /* 0x000000ff0b00720c */ /* 0x000fe20003f26270 */
[----:B------:R-:W-:Y:S01]  /*5600*/  IMAD.X R13, RZ, RZ, R17, P2 ;  /* 0x000000ffff0d7224 */ /* 0x000fe200010e0611 */
[----:B------:R-:W-:Y:S01]  /*5610*/  SEL R12, R12, R15, P0 ;  /* 0x0000000f0c0c7207 */ /* 0x000fe20000000000 */
[----:B------:R-:W-:Y:S01]  /*5620*/  HFMA2 R15, -RZ, RZ, 0, 0 ;  /* 0x00000000ff0f7431 */ /* 0x000fe200000001ff */
[----:B------:R-:W-:Y:S02]  /*5630*/  MOV R14, R10 ;  /* 0x0000000a000e7202 */ /* 0x000fe40000000f00 */
[----:B------:R-:W-:Y:S02]  /*5640*/  SEL R17, R13, R17, P0 ;  /* 0x000000110d117207 */ /* 0x000fe40000000000 */
[----:B------:R-:W-:-:S02]  /*5650*/  IADD3 R13, P2, PT, RZ, -R12, RZ ;  /* 0x8000000cff0d7210 */ /* 0x000fc40007f5e0ff */
[----:B------:R-:W-:Y:S02]  /*5660*/  ISETP.NE.U32.AND P0, PT, RZ, UR10, PT ;  /* 0x0000000aff007c0c */ /* 0x000fe4000bf05070 */
[-C--:B------:R-:W-:Y:S02]  /*5670*/  IADD3.X R11, PT, PT, RZ, ~R17.reuse, RZ, P2, !PT ;  /* 0x80000011ff0b7210 */ /* 0x080fe400017fe4ff */
[----:B------:R-:W-:Y:S02]  /*5680*/  ISETP.NE.AND.EX P0, PT, RZ, UR11, PT, P0 ;  /* 0x0000000bff007c0c */ /* 0x000fe4000bf05300 */
[----:B------:R-:W-:Y:S02]  /*5690*/  SEL R13, R13, R12, !P1 ;  /* 0x0000000c0d0d7207 */ /* 0x000fe40004800000 */
[----:B------:R-:W-:Y:S02]  /*56a0*/  SEL R11, R11, R17, !P1 ;  /* 0x000000110b0b7207 */ /* 0x000fe40004800000 */
[----:B------:R-:W-:-:S02]  /*56b0*/  SEL R13, R13, 0xffffffff, P0 ;  /* 0xffffffff0d0d7807 */ /* 0x000fc40000000000 */
[----:B------:R-:W-:Y:S01]  /*56c0*/  SEL R11, R11, 0xffffffff, P0 ;  /* 0xffffffff0b0b7807 */ /* 0x000fe20000000000 */
[----:B------:R-:W-:Y:S06]  /*56d0*/  RET.REL.NODEC R14 `(_ZN2at6native38_GLOBAL__N__9a469cfd_6_RNN_cu_eca79a6d6kernel18lstm_cell_backwardIN3c104HalfEflLi1EEEvNS_4cuda6detail10TensorInfoIT_T1_EESB_SB_SB_SB_SB_SB_SA_SA_) ;  /* 0xffffffa80e487950 */ /* 0x000fec0003c3ffff */
        .weak           $__internal_25_$__cuda_sm20_div_u64
        .type           $__internal_25_$__cuda_sm20_div_u64,@function
        .size           $__internal_25_$__cuda_sm20_div_u64,(.L_x_1383 - $__internal_25_$__cuda_sm20_div_u64)
$__internal_25_$__cuda_sm20_div_u64:
[----:B------:R-:W-:Y:S01]  /*56e0*/  IMAD.MOV.U32 R12, RZ, RZ, R4 ;  /* 0x000000ffff0c7224 */ /* 0x000fe200078e0004 */
[----:B------:R-:W-:-:S04]  /*56f0*/  MOV R13, RZ ;  /* 0x000000ff000d7202 */ /* 0x000fc80000000f00 */
        /* <DEDUP_REMOVED lines=20> */
[----:B------:R-:W-:Y:S02]  /*5840*/  IMAD.MOV.U32 R9, RZ, RZ, RZ ;  /* 0x000000ffff097224 */ /* 0x000fe400078e00ff */
[----:B------:R-:W-:Y:S01]  /*5850*/  IMAD.HI.U32 R10, R11, R13, RZ ;  /* 0x0000000d0b0a7227 */ /* 0x000fe200078e00ff */
[----:B------:R-:W-:-:S05]  /*5860*/  IADD3.X R8, PT, PT, RZ, ~R8, RZ, P0, !PT ;  /* 0x80000008ff087210 */ /* 0x000fca00007fe4ff */
[----:B------:R-:W-:-:S04]  /*5870*/  IMAD.WIDE.U32 R10, P0, R11, R8, R10 ;  /* 0x000000080b0a7225 */ /* 0x000fc8000780000a */
[C---:B------:R-:W-:Y:S02]  /*5880*/  IMAD R12, R7.reuse, R8, RZ ;  /* 0x00000008070c7224 */ /* 0x040fe400078e02ff */
[----:B------:R-:W-:-:S04]  /*5890*/  IMAD.HI.U32 R11, P1, R7, R13, R10 ;  /* 0x0000000d070b7227 */ /* 0x000fc8000782000a */
[----:B------:R-:W-:Y:S01]  /*58a0*/  IMAD.HI.U32 R8, R7, R8, RZ ;  /* 0x0000000807087227 */ /* 0x000fe200078e00ff */
[----:B------:R-:W-:-:S04]  /*58b0*/  IADD3 R11, P2, PT, R12, R11, RZ ;  /* 0x0000000b0c0b7210 */ /* 0x000fc80007f5e0ff */
[----:B------:R-:W-:Y:S01]  /*58c0*/  IADD3.X R7, PT, PT, R8, R7, RZ, P0, !PT ;  /* 0x0000000708077210 */ /* 0x000fe200007fe4ff */
        /* <DEDUP_REMOVED lines=8> */
[----:B------:R-:W-:-:S03]  /*5950*/  IMAD.WIDE.U32 R8, R11, R4, RZ ;  /* 0x000000040b087225 */ /* 0x000fc600078e00ff */
[----:B------:R-:W-:Y:S02]  /*5960*/  IADD3.X R7, PT, PT, RZ, R7, RZ, P1, !PT ;  /* 0x00000007ff077210 */ /* 0x000fe40000ffe4ff */
[----:B------:R-:W-:-:S03]  /*5970*/  IADD3 R13, P0, PT, -R8, R5, RZ ;  /* 0x00000005080d7210 */ /* 0x000fc60007f1e1ff */
[----:B------:R-:W-:Y:S01]  /*5980*/  IMAD R9, R7, R4, R9 ;  /* 0x0000000407097224 */ /* 0x000fe200078e0209 */
[----:B------:R-:W-:-:S04]  /*5990*/  IADD3 R5, P1, PT, -R4, R13, RZ ;  /* 0x0000000d04057210 */ /* 0x000fc80007f3e1ff */
[----:B------:R-:W-:Y:S02]  /*59a0*/  IADD3.X R10, PT, PT, ~R9, R6, RZ, P0, !PT ;  /* 0x00000006090a7210 */ /* 0x000fe400007fe5ff */
[----:B------:R-:W-:Y:S02]  /*59b0*/  ISETP.GE.U32.AND P0, PT, R13, R4, PT ;  /* 0x000000040d00720c */ /* 0x000fe40003f06070 */
[----:B------:R-:W-:Y:S02]  /*59c0*/  IADD3 R6, P2, PT, R11, 0x1, RZ ;  /* 0x000000010b067810 */ /* 0x000fe40007f5e0ff */
[C---:B------:R-:W-:Y:S02]  /*59d0*/  ISETP.GE.U32.AND.EX P0, PT, R10.reuse, RZ, PT, P0 ;  /* 0x000000ff0a00720c */ /* 0x040fe40003f06100 */
[----:B------:R-:W-:Y:S01]  /*59e0*/  IADD3.X R9, PT, PT, R10, -0x1, RZ, P1, !PT ;  /* 0xffffffff0a097810 */ /* 0x000fe20000ffe4ff */
[----:B------:R-:W-:Y:S01]  /*59f0*/  IMAD.X R8, RZ, RZ, R7, P2 ;  /* 0x000000ffff087224 */ /* 0x000fe200010e0607 */
[----:B------:R-:W-:-:S02]  /*5a00*/  SEL R5, R5, R13, P0 ;  /* 0x0000000d05057207 */ /* 0x000fc40000000000 */
[----:B------:R-:W-:Y:S02]  /*5a10*/  SEL R6, R6, R11, P0 ;  /* 0x0000000b06067207 */ /* 0x000fe40000000000 */
[----:B------:R-:W-:Y:S02]  /*5a20*/  SEL R9, R9, R10, P0 ;  /* 0x0000000a09097207 */ /* 0x000fe40000000000 */
[----:B------:R-:W-:Y:S02]  /*5a30*/  SEL R7, R8, R7, P0 ;  /* 0x0000000708077207 */ /* 0x000fe40000000000 */
[----:B------:R-:W-:Y:S02]  /*5a40*/  ISETP.GE.U32.AND P0, PT, R5, R4, PT ;  /* 0x000000040500720c */ /* 0x000fe40003f06070 */
[----:B------:R-:W-:Y:S02]  /*5a50*/  IADD3 R5, P2, PT, R6, 0x1, RZ ;  /* 0x0000000106057810 */ /* 0x000fe40007f5e0ff */
[----:B------:R-:W-:-:S02]  /*5a60*/  ISETP.GE.U32.AND.EX P0, PT, R9, RZ, PT, P0 ;  /* 0x000000ff0900720c */ /* 0x000fc40003f06100 */
[-C--:B------:R-:W-:Y:S02]  /*5a70*/  IADD3.X R8, PT, PT, RZ, R7.reuse, RZ, P2, !PT ;  /* 0x00000007ff087210 */ /* 0x080fe400017fe4ff */
[----:B------:R-:W-:Y:S02]  /*5a80*/  ISETP.NE.U32.AND P1, PT, R4, RZ, PT ;  /* 0x000000ff0400720c */ /* 0x000fe40003f25070 */
[----:B------:R-:W-:Y:S01]  /*5a90*/  SEL R8, R8, R7, P0 ;  /* 0x0000000708087207 */ /* 0x000fe20000000000 */
[----:B------:R-:W-:Y:S01]  /*5aa0*/  HFMA2 R7, -RZ, RZ, 0, 0 ;  /* 0x00000000ff077431 */ /* 0x000fe200000001ff */
[----:B------:R-:W-:Y:S02]  /*5ab0*/  SEL R5, R5, R6, P0 ;  /* 0x0000000605057207 */ /* 0x000fe40000000000 */
[----:B------:R-:W-:Y:S02]  /*5ac0*/  MOV R6, R2 ;  /* 0x0000000200067202 */ /* 0x000fe40000000f00 */
[----:B------:R-:W-:-:S04]  /*5ad0*/  ISETP.NE.AND.EX P1, PT, RZ, RZ, PT, P1 ;  /* 0x000000ffff00720c */ /* 0x000fc80003f25310 */
[----:B------:R-:W-:Y:S02]  /*5ae0*/  SEL R5, R5, 0xffffffff, P1 ;  /* 0xffffffff05057807 */ /* 0x000fe40000800000 */
[----:B------:R-:W-:Y:S01]  /*5af0*/  SEL R8, R8, 0xffffffff, P1 ;  /* 0xffffffff08087807 */ /* 0x000fe20000800000 */
[----:B------:R-:W-:Y:S06]  /*5b00*/  RET.REL.NODEC R6 `(_ZN2at6native38_GLOBAL__N__9a469cfd_6_RNN_cu_eca79a6d6kernel18lstm_cell_backwardIN3c104HalfEflLi1EEEvNS_4cuda6detail10TensorInfoIT_T1_EESB_SB_SB_SB_SB_SB_SA_SA_) ;  /* 0xffffffa4063c7950 */ /* 0x000fec0003c3ffff */
.L_x_725:
        /* <DEDUP_REMOVED lines=15> */
.L_x_1383:


//--------------------- .text._ZN2at6native38_GLOBAL__N__9a469cfd_6_RNN_cu_eca79a6d6kernel18lstm_cell_backwardIN3c104HalfEfiLi2EEEvNS_4cuda6detail10TensorInfoIT_T1_EESB_SB_SB_SB_SB_SB_SA_SA_ --------------------------
	.section	.text._ZN2at6native38_GLOBAL__N__9a469cfd_6_RNN_cu_eca79a6d6kernel18lstm_cell_backwardIN3c104HalfEfiLi2EEEvNS_4cuda6detail10TensorInfoIT_T1_EESB_SB_SB_SB_SB_SB_SA_SA_,"ax",@progbits
	.align	128
.text._ZN2at6native38_GLOBAL__N__9a469cfd_6_RNN_cu_eca79a6d6kernel18lstm_cell_backwardIN3c104HalfEfiLi2EEEvNS_4cuda6detail10TensorInfoIT_T1_EESB_SB_SB_SB_SB_SB_SA_SA_:
        .type           _ZN2at6native38_GLOBAL__N__9a469cfd_6_RNN_cu_eca79a6d6kernel18lstm_cell_backwardIN3c104HalfEfiLi2EEEvNS_4cuda6detail10TensorInfoIT_T1_EESB_SB_SB_SB_SB_SB_SA_SA_,@function
        .size           _ZN2at6native38_GLOBAL__N__9a469cfd_6_RNN_cu_eca79a6d6kernel18lstm_cell_backwardIN3c104HalfEfiLi2EEEvNS_4cuda6detail10TensorInfoIT_T1_EESB_SB_SB_SB_SB_SB_SA_SA_,(.L_x_1386 - _ZN2at6native38_GLOBAL__N__9a469cfd_6_RNN_cu_eca79a6d6kernel18lstm_cell_backwardIN3c104HalfEfiLi2EEEvNS_4cuda6detail10TensorInfoIT_T1_EESB_SB_SB_SB_SB_SB_SA_SA_)
        .other          _ZN2at6native38_GLOBAL__N__9a469cfd_6_RNN_cu_eca79a6d6kernel18lstm_cell_backwardIN3c104HalfEfiLi2EEEvNS_4cuda6detail10TensorInfoIT_T1_EESB_SB_SB_SB_SB_SB_SA_SA_,@"STO_CUDA_ENTRY STV_DEFAULT"
_ZN2at6native38_GLOBAL__N__9a469cfd_6_RNN_cu_eca79a6d6kernel18lstm_cell_backwardIN3c104HalfEfiLi2EEEvNS_4cuda6detail10TensorInfoIT_T1_EESB_SB_SB_SB_SB_SB_SA_SA_:
        /* <DEDUP_REMOVED lines=45> */
.L_x_729:
        /* <DEDUP_REMOVED lines=144> */
[----:B------:R-:W-:Y:S01]  /*0bd0*/  @!P3 IADD3 R11, PT, PT, -R11, RZ, RZ ;  /* 0x000000ff0b0bb210 */ /* 0x000fe20007ffe1ff */
[----:B------:R-:W-:Y:S01]  /*0be0*/  IMAD R20, R20, UR10, RZ ;  /* 0x0000000a14147c24 */ /* 0x000fe2000f8e02ff */
[----:B------:R-:W-:Y:S01]  /*0bf0*/  @!P2 LOP3.LUT R11, RZ, R14, RZ, 0x33, !PT ;  /* 0x0000000eff0ba212 */ /* 0x000fe200078e33ff */
[----:B------:R-:W-:Y:S01]  /*0c00*/  IMAD.MOV R16, RZ, RZ, -R17 ;  /* 0x000000ffff107224 */ /* 0x000fe200078e0a11 */
[----:B------:R-:W-:Y:S01]  /*0c10*/  IADD3 R18, PT, PT, -R10, RZ, RZ ;  /* 0x000000ff0a127210 */ /* 0x000fe20007ffe1ff */
[----:B------:R-:W-:Y:S01]  /*0c20*/  IMAD R29, R29, UR11, R20 ;  /* 0x0000000b1d1d7c24 */ /* 0x000fe2000f8e0214 */
[----:B------:R-:W-:Y:S01]  /*0c30*/  IADD3 R15, PT, PT, -R11, RZ, RZ ;  /* 0x000000ff0b0f7210 */ /* 0x000fe20007ffe1ff */
[----:B------:R-:W-:-:S02]  /*0c40*/  IMAD R13, R13, R16, R9 ;  /* 0x000000100d0d7224 */ /* 0x000fc400078e0209 */
[--C-:B------:R-:W-:Y:S02]  /*0c50*/  IMAD R18, R12, R18, R3.reuse ;  /* 0x000000120c127224 */ /* 0x100fe400078e0203 */
[----:B------:R-:W-:Y:S02]  /*0c60*/  IMAD R12, R14, R15, R3 ;  /* 0x0000000f0e0c7224 */ /* 0x000fe400078e0203 */
[----:B-1----:R-:W-:Y:S01]  /*0c70*/  IMAD.WIDE R28, R29, 0x2, R24 ;  /* 0x000000021d1c7825 */ /* 0x002fe200078e0218 */
[----:B------:R-:W1:Y:S03]  /*0c80*/  LDC.64 R14, c[0x0][0x608] ;  /* 0x00018200ff0e7b82 */ /* 0x000e660000000a00 */
[----:B------:R-:W-:Y:S02]  /*0c90*/  IMAD R12, R12, UR16, RZ ;  /* 0x000000100c0c7c24 */ /* 0x000fe4000f8e02ff */
[----:B------:R-:W-:-:S02]  /*0ca0*/  IMAD R16, R13, UR10, RZ ;  /* 0x0000000a0d107c24 */ /* 0x000fc4000f8e02ff */
[----:B------:R-:W-:Y:S02]  /*0cb0*/  IMAD R11, R11, UR17, R12 ;  /* 0x000000110b0b7c24 */ /* 0x000fe4000f8e020c */
[----:B------:R-:W5:Y:S01]  /*0cc0*/  LDG.E.U16 R12, desc[UR6][R28.64] ;  /* 0x000000061c0c7981 */ /* 0x000f62000c1e1500 */
        /* <DEDUP_REMOVED lines=17> */
[----:B------:R1:W5:Y:S01]  /*0de0*/  LDG.E.U16 R13, desc[UR6][R24.64] ;  /* 0x00000006180d7981 */ /* 0x000362000c1e1500 */
[----:B------:R-:W-:-:S03]  /*0df0*/  MOV R20, RZ ;  /* 0x000000ff00147202 */ /* 0x000fc60000000f00 */
[----:B------:R2:W5:Y:S01]  /*0e00*/  LDG.E.U16 R16, desc[UR6][R22.64] ;  /* 0x0000000616107981 */ /* 0x000562000c1e1500 */
[----:B-1----:R-:W-:-:S05]  /*0e10*/  IADD3 R25, PT, PT, RZ, -R21, RZ ;  /* 0x80000015ff197210 */ /* 0x002fca0007ffe0ff */
[----:B--2---:R-:W-:-:S04]  /*0e20*/  IMAD R23, R25, R18, RZ ;  /* 0x0000001219177224 */ /* 0x004fc800078e02ff */
[----:B------:R-:W-:-:S06]  /*0e30*/  IMAD.HI.U32 R20, R21, R23, R20 ;  /* 0x0000001715147227 */ /* 0x000fcc00078e0014 */
[----:B------:R-:W-:-:S04]  /*0e40*/  IMAD.HI.U32 R15, R20, R27, RZ ;  /* 0x0000001b140f7227 */ /* 0x000fc800078e00ff */
[----:B------:R-:W-:-:S04]  /*0e50*/  IMAD.MOV R22, RZ, RZ, -R15 ;  /* 0x000000ffff167224 */ /* 0x000fc800078e0a0f */
[----:B------:R-:W-:-:S05]  /*0e60*/  IMAD R27, R18, R22, R27 ;  /* 0x00000016121b7224 */ /* 0x000fca00078e021b */
[----:B------:R-:W-:Y:S02]  /*0e70*/  ISETP.GT.U32.AND P2, PT, R18, R27, PT ;  /* 0x0000001b1200720c */ /* 0x000fe40003f44070 */
[----:B------:R-:W-:-:S11]  /*0e80*/  LOP3.LUT R14, R26, R19, RZ, 0x3c, !PT ;  /* 0x000000131a0e7212 */ /* 0x000fd600078e3cff */
[----:B------:R-:W-:-:S04]  /*0e90*/  @!P2 IADD3 R27, PT, PT, R27, -R18, RZ ;  /* 0x800000121b1ba210 */ /* 0x000fc80007ffe0ff */
[----:B------:R-:W-:Y:S02]  /*0ea0*/  ISETP.GE.U32.AND P1, PT, R27, R18, PT ;  /* 0x000000121b00720c */ /* 0x000fe40003f26070 */
[----:B------:R-:W-:Y:S02]  /*0eb0*/  ISETP.GE.AND P3, PT, R14, RZ, PT ;  /* 0x000000ff0e00720c */ /* 0x000fe40003f66270 */
[----:B------:R-:W-:Y:S02]  /*0ec0*/  @!P2 IADD3 R15, PT, PT, R15, 0x1, RZ ;  /* 0x000000010f0fa810 */ /* 0x000fe40007ffe0ff */
[----:B------:R-:W-:Y:S02]  /*0ed0*/  ISETP.NE.AND P2, PT, R19, RZ, PT ;  /* 0x000000ff1300720c */ /* 0x000fe40003f45270 */
[----:B------:R-:W-:-:S05]  /*0ee0*/  LOP3.LUT R21, RZ, R19, RZ, 0x33, !PT ;  /* 0x00000013ff157212 */ /* 0x000fca00078e33ff */
[----:B------:R-:W-:-:S05]  /*0ef0*/  @P1 VIADD R15, R15, 0x1 ;  /* 0x000000010f0f1836 */ /* 0x000fca0000000000 */
[----:B------:R-:W-:-:S04]  /*0f00*/  @!P3 IADD3 R15, PT, PT, -R15, RZ, RZ ;  /* 0x000000ff0f0fb210 */ /* 0x000fc80007ffe1ff */
[----:B------:R-:W-:-:S04]  /*0f10*/  SEL R15, R21, R15, !P2 ;  /* 0x0000000f150f7207 */ /* 0x000fc80005000000 */
[----:B------:R-:W-:-:S05]  /*0f20*/  IADD3 R14, PT, PT, -R15, RZ, RZ ;  /* 0x000000ff0f0e7210 */ /* 0x000fca0007ffe1ff */
[----:B------:R-:W-:Y:S01]  /*0f30*/  IMAD R26, R19, R14, R26 ;  /* 0x0000000e131a7224 */ /* 0x000fe200078e021a */
[----:B0-----:R-:W-:-:S03]  /*0f40*/  UISETP.NE.U32.AND UP1, UPT, UR20, URZ, UPT ;  /* 0x000000ff1400728c */ /* 0x001fc6000bf25070 */
[----:B------:R-:W-:Y:S02]  /*0f50*/  IMAD R22, R26, UR12, RZ ;  /* 0x0000000c1a167c24 */ /* 0x000fe4000f8e02ff */
[----:B------:R-:W-:Y:S02]  /*0f60*/  IMAD.MOV.U32 R23, RZ, RZ, RZ ;  /* 0x000000ffff177224 */ /* 0x000fe400078e00ff */
[----:B------:R-:W-:Y:S01]  /*0f70*/  IMAD R22, R15, UR13, R22 ;  /* 0x0000000d0f167c24 */ /* 0x000fe2000f8e0216 */
[----:B------:R-:W-:Y:S01]  /*0f80*/  UISETP.NE.AND.EX UP1, UPT, UR21, URZ, UPT, UP1 ;  /* 0x000000ff1500728c */ /* 0x000fe2000bf25310 */
[----:B------:R-:W-:Y:S10]  /*0f90*/  BRA.U !UP0, `(.L_x_727) ;  /* 0x00000001087c7547 */ /* 0x000ff4000b800000 */
[----:B------:R-:W0:Y:S02]  /*0fa0*/  LDC R24, c[0x0][0x6ec] ;  /* 0x0001bb00ff187b82 */ /* 0x000e240000000800 */
[----:B0-----:R-:W-:-:S04]  /*0fb0*/  IABS R26, R24 ;  /* 0x00000018001a7213 */ /* 0x001fc80000000000 */
[----:B------:R-:W0:Y:S08]  /*0fc0*/  I2F.RP R23, R26 ;  /* 0x0000001a00177306 */ /* 0x000e300000209400 */
[----:B0-----:R-:W0:Y:S02]  /*0fd0*/  MUFU.RCP R23, R23 ;  /* 0x0000001700177308 */ /* 0x001e240000001000 */
[----:B0-----:R-:W-:-:S06]  /*0fe0*/  IADD3 R14, PT, PT, R23, 0xffffffe, RZ ;  /* 0x0ffffffe170e7810 */ /* 0x001fcc0007ffe0ff */
        /* <DEDUP_REMOVED lines=25> */
[----:B--2---:R-:W-:-:S07]  /*1180*/  HADD2.F32 R23, -RZ, R14.H0_H0 ;  /* 0x2000000eff177230 */ /* 0x004fce0000004100 */
.L_x_727:
[----:B------:R-:W-:Y:S01]  /*1190*/  MOV R24, RZ ;  /* 0x000000ff00187202 */ /* 0x000fe20000000f00 */
[----:B------:R-:W-:Y:S06]  /*11a0*/  BRA.U !UP1, `(.L_x_728) ;  /* 0x00000001097c7547 */ /* 0x000fec000b800000 */
[----:B------:R-:W0:Y:S02]  /*11b0*/  LDC R24, c[0x0][0x7c4] ;  /* 0x0001f100ff187b82 */ /* 0x000e240000000800 */
[----:B0-----:R-:W-:-:S04]  /*11c0*/  IABS R26, R24 ;  /* 0x00000018001a7213 */ /* 0x001fc80000000000 */
[----:B------:R-:W0:Y:S08]  /*11d0*/  I2F.RP R25, R26 ;  /* 0x0000001a00197306 */ /* 0x000e300000209400 */
[----:B0-----:R-:W0:Y:S02]  /*11e0*/  MUFU.RCP R25, R25 ;  /* 0x0000001900197308 */ /* 0x001e240000001000 */
[----:B0-----:R-:W-:-:S06]  /*11f0*/  IADD3 R14, PT, PT, R25, 0xffffffe, RZ ;  /* 0x0ffffffe190e7810 */ /* 0x001fcc0007ffe0ff */
[----:B------:R0:W1:Y:S02]  /*1200*/  F2I.FTZ.U32.TRUNC.NTZ R15, R14 ;  /* 0x0000000e000f7305 */ /* 0x000064000021f000 */
[----:B0-----:R-:W-:Y:S02]  /*1210*/  HFMA2 R14, -RZ, RZ, 0, 0 ;  /* 0x00000000ff0e7431 */ /* 0x001fe400000001ff */
[----:B-1----:R-:W-:-:S04]  /*1220*/  IMAD.MOV R27, RZ, RZ, -R15 ;  /* 0x000000ffff1b7224 */ /* 0x002fc800078e0a0f */
        /* <DEDUP_REMOVED lines=13> */
[----:B------:R-:W-:-:S05]  /*1300*/  @P1 IADD3 R28, PT, PT, R28, 0x1, RZ ;  /* 0x000000011c1c1810 */ /* 0x000fca0007ffe0ff */
[----:B------:R-:W-:Y:S01]  /*1310*/  @!P4 IMAD.MOV R28, RZ, RZ, -R28 ;  /* 0x000000ffff1cc224 */ /* 0x000fe200078e0a1c */
[----:B------:R-:W-:-:S04]  /*1320*/  @!P3 LOP3.LUT R28, RZ, R24, RZ, 0x33, !PT ;  /* 0x00000018ff1cb212 */ /* 0x000fc800078e33ff */
[----:B------:R-:W-:-:S05]  /*1330*/  IADD3 R25, PT, PT, -R28, RZ, RZ ;  /* 0x000000ff1c197210 */ /* 0x000fca0007ffe1ff */
[----:B------:R-:W-:-:S04]  /*1340*/  IMAD R24, R24, R25, R3 ;  /* 0x0000001918187224 */ /* 0x000fc800078e0203 */
[----:B------:R-:W-:-:S04]  /*1350*/  IMAD R25, R24, UR22, RZ ;  /* 0x0000001618197c24 */ /* 0x000fc8000f8e02ff */
[----:B------:R-:W-:-:S04]  /*1360*/  IMAD R25, R28, UR23, R25 ;  /* 0x000000171c197c24 */ /* 0x000fc8000f8e0219 */
[----:B0-----:R-:W-:-:S06]  /*1370*/  IMAD.WIDE R14, R25, 0x2, R14 ;  /* 0x00000002190e7825 */ /* 0x001fcc00078e020e */
[----:B------:R-:W2:Y:S02]  /*1380*/  LDG.E.U16 R14, desc[UR6][R14.64] ;  /* 0x000000060e0e7981 */ /* 0x000ea4000c1e1500 */
[----:B--2---:R-:W-:-:S07]  /*1390*/  HADD2.F32 R24, -RZ, R14.H0_H0 ;  /* 0x2000000eff187230 */ /* 0x004fce0000004100 */
.L_x_728:
[----:B-----5:R-:W-:Y:S01]  /*13a0*/  HADD2.F32 R17, -RZ, R17.H0_H0 ;  /* 0x20000011ff117230 */ /* 0x020fe20000004100 */
[----:B------:R-:W-:Y:S01]  /*13b0*/  IABS R27, R6 ;  /* 0x00000006001b7213 */ /* 0x000fe20000000000 */
[----:B------:R-:W-:Y:S02]  /*13c0*/  HADD2.F32 R26, -RZ, R13.H0_H0 ;  /* 0x2000000dff1a7230 */ /* 0x000fe40000004100 */
[----:B------:R-:W0:Y:S01]  /*13d0*/  MUFU.TANH R28, R17 ;  /* 0x00000011001c7308 */ /* 0x000e220000002400 */
[----:B------:R-:W-:Y:S02]  /*13e0*/  HADD2.F32 R10, -RZ, R10.H0_H0 ;  /* 0x2000000aff0a7230 */ /* 0x000fe40000004100 */
[----:B------:R-:W-:-:S04]  /*13f0*/  IMAD.HI.U32 R14, R20, R27, RZ ;  /* 0x0000001b140e7227 */ /* 0x000fc800078e00ff */
[----:B------:R-:W-:Y:S01]  /*1400*/  FMUL.FTZ R15, R26, R23 ;  /* 0x000000171a0f7220 */ /* 0x000fe20000410000 */
[----:B------:R-:W-:Y:S01]  /*1410*/  HADD2.F32 R16, -RZ, R16.H0_H0 ;  /* 0x20000010ff107230 */ /* 0x000fe20000004100 */
        /* <DEDUP_REMOVED lines=12> */
[----:B------:R-:W-:Y:S01]  /*14e0*/  HADD2.F32 R28, -RZ, R12.H0_H0 ;  /* 0x2000000cff1c7230 */ /* 0x000fe20000004100 */
[----:B------:R-:W-:Y:S01]  /*14f0*/  IADD3 R17, PT, PT, -R13, RZ, RZ ;  /* 0x000000ff0d117210 */ /* 0x000fe20007ffe1ff */
[----:B------:R-:W-:Y:S01]  /*1500*/  FMUL.FTZ R12, R26, R23 ;  /* 0x000000171a0c7220 */ /* 0x000fe20000410000 */
[----:B------:R-:W-:-:S02]  /*1510*/  HADD2.F32 R26, -RZ, R11.H0_H0 ;  /* 0x2000000bff1a7230 */ /* 0x000fc40000004100 */
[----:B------:R-:W-:Y:S01]  /*1520*/  @!P1 IMAD.IADD R25, R25, 0x1, -R18 ;  /* 0x0000000119199824 */ /* 0x000fe200078e0a12 */
[----:B------:R-:W-:Y:S01]  /*1530*/  @!P1 IADD3 R14, PT, PT, R14, 0x1, RZ ;  /* 0x000000010e0e9810 */ /* 0x000fe20007ffe0ff */
[----:B------:R-:W-:Y:S02]  /*1540*/  IMAD R17, R18, R17, R27 ;  /* 0x0000001112117224 */ /* 0x000fe400078e021b */
[-C--:B------:R-:W-:Y:S01]  /*1550*/  FMUL.FTZ R23, R15, R28.reuse ;  /* 0x0000001c0f177220 */ /* 0x080fe20000410000 */
[----:B------:R-:W-:Y:S01]  /*1560*/  FFMA.FTZ R28, -R28, R28, 1 ;  /* 0x3f8000001c1c7423 */ /* 0x000fe2000001011c */
[----:B------:R-:W-:Y:S02]  /*1570*/  ISETP.GE.U32.AND P4, PT, R25, R18, PT ;  /* 0x000000121900720c */ /* 0x000fe40003f86070 */
[----:B------:R-:W-:Y:S02]  /*1580*/  ISETP.GT.U32.AND P3, PT, R18, R17, PT ;  /* 0x000000111200720c */ /* 0x000fe40003f64070 */
[----:B------:R-:W-:-:S05]  /*1590*/  IABS R25, R9 ;  /* 0x0000000900197213 */ /* 0x000fca0000000000 */
[----:B------:R-:W-:-:S04]  /*15a0*/  IMAD.HI.U32 R20, R20, R25, RZ ;  /* 0x0000001914147227 */ /* 0x000fc800078e00ff */
[----:B------:R-:W-:Y:S02]  /*15b0*/  @P4 IADD3 R14, PT, PT, R14, 0x1, RZ ;  /* 0x000000010e0e4810 */ /* 0x000fe40007ffe0ff */
[----:B------:R-:W-:Y:S01]  /*15c0*/  @!P3 IADD3 R17, PT, PT, R17, -R18, RZ ;  /* 0x800000121111b210 */ /* 0x000fe20007ffe0ff */
[----:B------:R-:W-:-:S03]  /*15d0*/  @!P3 VIADD R13, R13, 0x1 ;  /* 0x000000010d0db836 */ /* 0x000fc60000000000 */
[----:B------:R-:W-:Y:S01]  /*15e0*/  ISETP.GE.U32.AND P6, PT, R17, R18, PT ;  /* 0x000000121100720c */ /* 0x000fe20003fc6070 */
[----:B------:R-:W-:-:S04]  /*15f0*/  IMAD.MOV R17, RZ, RZ, -R20 ;  /* 0x000000ffff117224 */ /* 0x000fc800078e0a14 */
        /* <DEDUP_REMOVED lines=9> */
[-C--:B------:R-:W-:Y:S02]  /*1690*/  @!P5 IADD3 R17, PT, PT, R17, -R18.reuse, RZ ;  /* 0x800000121111d210 */ /* 0x080fe40007ffe0ff */
[----:B------:R-:W-:Y:S02]  /*16a0*/  @!P5 IADD3 R20, PT, PT, R20, 0x1, RZ ;  /* 0x000000011414d810 */ /* 0x000fe40007ffe0ff */
[----:B------:R-:W-:Y:S02]  /*16b0*/  ISETP.GE.U32.AND P1, PT, R17, R18, PT ;  /* 0x000000121100720c */ /* 0x000fe40003f26070 */
[----:B0-----:R-:W-:Y:S02]  /*16c0*/  IABS R18, R24 ;  /* 0x0000001800127213 */ /* 0x001fe40000000000 */
[----:B------:R-:W-:Y:S02]  /*16d0*/  F2FP.F16.F32.PACK_AB R23, RZ, R23 ;  /* 0x00000017ff17723e */ /* 0x000fe400000000ff */
        /* <DEDUP_REMOVED lines=11> */
[----:B------:R-:W-:-:S02]  /*1790*/  F2FP.F16.F32.PACK_AB R15, R15, R16 ;  /* 0x000000100f0f723e */ /* 0x000fc400000000ff */
[----:B------:R-:W-:Y:S02]  /*17a0*/  ISETP.GE.AND P3, PT, R10, RZ, PT ;  /* 0x000000ff0a00720c */ /* 0x000fe40003f66270 */
[----:B------:R-:W-:Y:S02]  /*17b0*/  LOP3.LUT R10, R9, R19, RZ, 0x3c, !PT ;  /* 0x00000013090a7212 */ /* 0x000fe400078e3cff */
[----:B------:R-:W-:Y:S02]  /*17c0*/  F2FP.F16.F32.PACK_AB R12, R12, R17 ;  /* 0x000000110c0c723e */ /* 0x000fe400000000ff */
[----:B------:R-:W-:Y:S01]  /*17d0*/  ISETP.GE.AND P6, PT, R10, RZ, PT ;  /* 0x000000ff0a00720c */ /* 0x000fe20003fc6270 */
[----:B------:R-:W-:Y:S01]  /*17e0*/  @!P4 IMAD.MOV R14, RZ, RZ, -R14 ;  /* 0x000000ffff0ec224 */ /* 0x000fe200078e0a0e */
[----:B0-----:R-:W-:Y:S02]  /*17f0*/  IADD3 R25, PT, PT, RZ, -R11, RZ ;  /* 0x8000000bff197210 */ /* 0x001fe40007ffe0ff */
[----:B------:R-:W-:-:S03]  /*1800*/  MOV R10, RZ ;  /* 0x000000ff000a7202 */ /* 0x000fc60000000f00 */
        /* <DEDUP_REMOVED lines=53> */
.L_x_726:
[----:B------:R-:W-:Y:S05]  /*1b60*/  EXIT ;  /* 0x000000000000794d */ /* 0x000fea0003800000 */
.L_x_730:
        /* <DEDUP_REMOVED lines=9> */
.L_x_1386:


//--------------------- .text._ZN2at6native38_GLOBAL__N__9a469cfd_6_RNN_cu_eca79a6d6kernel18lstm_cell_backwardIN3c104HalfEfiLi1EEEvNS_4cuda6detail10TensorInfoIT_T1_EESB_SB_SB_SB_SB_SB_SA_SA_ --------------------------
	.section	.text._ZN2at6native38_GLOBAL__N__9a469cfd_6_RNN_cu_eca79a6d6kernel18lstm_cell_backwardIN3c104HalfEfiLi1EEEvNS_4cuda6detail10TensorInfoIT_T1_EESB_SB_SB_SB_SB_SB_SA_SA_,"ax",@progbits
	.align	128
.text._ZN2at6native38_GLOBAL__N__9a469cfd_6_RNN_cu_eca79a6d6kernel18lstm_cell_backwardIN3c104HalfEfiLi1EEEvNS_4cuda6detail10TensorInfoIT_T1_EESB_SB_SB_SB_SB_SB_SA_SA_:
        .type           _ZN2at6native38_GLOBAL__N__9a469cfd_6_RNN_cu_eca79a6d6kernel18lstm_cell_backwardIN3c104HalfEfiLi1EEEvNS_4cuda6detail10TensorInfoIT_T1_EESB_SB_SB_SB_SB_SB_SA_SA_,@function
        .size           _ZN2at6native38_GLOBAL__N__9a469cfd_6_RNN_cu_eca79a6d6kernel18lstm_cell_backwardIN3c104HalfEfiLi1EEEvNS_4cuda6detail10TensorInfoIT_T1_EESB_SB_SB_SB_SB_SB_SA_SA_,(.L_x_1387 - _ZN2at6native38_GLOBAL__N__9a469cfd_6_RNN_cu_eca79a6d6kernel18lstm_cell_backwardIN3c104HalfEfiLi1EEEvNS_4cuda6detail10TensorInfoIT_T1_EESB_SB_SB_SB_SB_SB_SA_SA_)
        .other          _ZN2at6native38_GLOBAL__N__9a469cfd_6_RNN_cu_eca79a6d6kernel18lstm_cell_backwardIN3c104HalfEfiLi1EEEvNS_4cuda6detail10TensorInfoIT_T1_EESB_SB_SB_SB_SB_SB_SA_SA_,@"STO_CUDA_ENTRY STV_DEFAULT"
_ZN2at6native38_GLOBAL__N__9a469cfd_6_RNN_cu_eca79a6d6kernel18lstm_cell_backwardIN3c104HalfEfiLi1EEEvNS_4cuda6detail10TensorInfoIT_T1_EESB_SB_SB_SB_SB_SB_SA_SA_:
        /* <DEDUP_REMOVED lines=38> */
.L_x_733:
        /* <DEDUP_REMOVED lines=48> */
[----:B------:R-:W-:-:S02]  /*0560*/  IMAD R17, R17, UR5, RZ ;  /* 0x0000000511117c24 */ /* 0x000fc4000f8e02ff */
[----:B----4-:R-:W-:-:S06]  /*0570*/  HADD2.F32 R22, -RZ, R22.H0_H0 ;  /* 0x20000016ff167230 */ /* 0x010fcc0000004100 */
[----:B------:R-:W4:Y:S01]  /*0580*/  MUFU.TANH R22, R22 ;  /* 0x0000001600167308 */ /* 0x000f220000002400 */
[----:B--2---:R-:W-:Y:S02]  /*0590*/  HADD2.F32 R18, -RZ, R18.H0_H0 ;  /* 0x20000012ff127230 */ /* 0x004fe40000004100 */
[-C--:B----4-:R-:W-:Y:S01]  /*05a0*/  FMUL.FTZ R23, RZ, R22.reuse ;  /* 0x00000016ff177220 */ /* 0x090fe20000410000 */
[----:B------:R-:W-:Y:S01]  /*05b0*/  FFMA.FTZ R24, -R22, R22, 1 ;  /* 0x3f80000016187423 */ /* 0x000fe20000010116 */
[----:B-----5:R-:W-:Y:S02]  /*05c0*/  HADD2.F32 R20, -RZ, R20.H0_H0 ;  /* 0x20000014ff147230 */ /* 0x020fe40000004100 */
[----:B------:R-:W-:Y:S01]  /*05d0*/  FADD.FTZ R26, -R18, 1 ;  /* 0x3f800000121a7421 */ /* 0x000fe20000010100 */
[----:B------:R-:W-:-:S03]  /*05e0*/  FMUL.FTZ R11, RZ, R18 ;  /* 0x00000012ff0b7220 */ /* 0x000fc60000410000 */
[----:B------:R-:W-:Y:S01]  /*05f0*/  FMUL.FTZ R9, R23, R26 ;  /* 0x0000001a17097220 */ /* 0x000fe20000410000 */
[----:B------:R-:W-:Y:S01]  /*0600*/  FFMA.FTZ R20, R11, R24, R20 ;  /* 0x000000180b147223 */ /* 0x000fe20000010014 */
[----:B---3--:R-:W-:Y:S02]  /*0610*/  HADD2.F32 R23, -RZ, R10.H0_H0 ;  /* 0x2000000aff177230 */ /* 0x008fe40000004100 */
[----:B------:R-:W-:Y:S02]  /*0620*/  HADD2.F32 R11, -RZ, R8.H0_H0 ;  /* 0x20000008ff0b7230 */ /* 0x000fe40000004100 */
[----:B------:R-:W-:Y:S02]  /*0630*/  HADD2.F32 R21, -RZ, R21.H0_H0 ;  /* 0x20000015ff157230 */ /* 0x000fe40000004100 */
[----:B------:R-:W-:Y:S02]  /*0640*/  HADD2.F32 R19, -RZ, R19.H0_H0 ;  /* 0x20000013ff137230 */ /* 0x000fe40000004100 */
[----:B------:R-:W-:Y:S01]  /*0650*/  FADD.FTZ R25, -R23, 1 ;  /* 0x3f80000017197421 */ /* 0x000fe20000010100 */
[----:B------:R-:W-:Y:S01]  /*0660*/  FADD.FTZ R22, -R11, 1 ;  /* 0x3f8000000b167421 */ /* 0x000fe20000010100 */
[C---:B------:R-:W-:Y:S01]  /*0670*/  FMUL.FTZ R8, R20.reuse, R21 ;  /* 0x0000001514087220 */ /* 0x040fe20000410000 */
[C---:B------:R-:W-:Y:S01]  /*0680*/  FMUL.FTZ R19, R20.reuse, R19 ;  /* 0x0000001314137220 */ /* 0x040fe20000410000 */
        /* <DEDUP_REMOVED lines=9> */
[----:B------:R-:W-:Y:S02]  /*0720*/  IMAD R9, R14, UR5, RZ ;  /* 0x000000050e097c24 */ /* 0x000fe4000f8e02ff */
[----:B------:R-:W-:Y:S01]  /*0730*/  IMAD R11, R15, UR5, RZ ;  /* 0x000000050f0b7c24 */ /* 0x000fe2000f8e02ff */
[----:B------:R-:W-:Y:S01]  /*0740*/  F2FP.F16.F32.PACK_AB R21, R22, R21 ;  /* 0x000000151615723e */ /* 0x000fe200000000ff */
[----:B------:R-:W-:Y:S01]  /*0750*/  IMAD R15, R16, UR5, RZ ;  /* 0x00000005100f7c24 */ /* 0x000fe2000f8e02ff */
[----:B------:R-:W-:Y:S01]  /*0760*/  F2FP.F16.F32.PACK_AB R18, R18, R19 ;  /* 0x000000131212723e */ /* 0x000fe200000000ff */
[----:B------:R-:W-:Y:S01]  /*0770*/  IMAD R23, R3, UR10, RZ ;  /* 0x0000000a03177c24 */ /* 0x000fe2000f8e02ff */
[----:B------:R-:W-:Y:S01]  /*0780*/  PRMT R16, R21, 0x7632, R16 ;  /* 0x0000763215107816 */ /* 0x000fe20000000010 */
[----:B0-----:R-:W-:Y:S01]  /*0790*/  IMAD.WIDE R8, R9, 0x2, R6 ;  /* 0x0000000209087825 */ /* 0x001fe200078e0206 */
[----:B------:R-:W-:-:S03]  /*07a0*/  F2FP.F16.F32.PACK_AB R20, RZ, R20 ;  /* 0x00000014ff14723e */ /* 0x000fc600000000ff */
        /* <DEDUP_REMOVED lines=14> */
.L_x_732:
        /* <DEDUP_REMOVED lines=18> */
.L_x_734:
        /* <DEDUP_REMOVED lines=43> */
[----:B------:R-:W-:-:S02]  /*0c60*/  IMAD R11, R11, UR5, RZ ;  /* 0x000000050b0b7c24 */ /* 0x000fc4000f8e02ff */
[----:B---3--:R-:W-:-:S06]  /*0c70*/  HADD2.F32 R23, -RZ, R0.H0_H0 ;  /* 0x20000000ff177230 */ /* 0x008fcc0000004100 */
[----:B------:R-:W1:Y:S01]  /*0c80*/  MUFU.TANH R23, R23 ;  /* 0x0000001700177308 */ /* 0x000e620000002400 */
[----:B----4-:R-:W-:Y:S02]  /*0c90*/  HADD2.F32 R21, -RZ, R15.H0_H0 ;  /* 0x2000000fff157230 */ /* 0x010fe40000004100 */
[-C--:B-1----:R-:W-:Y:S01]  /*0ca0*/  FFMA.FTZ R15, -R23, R23.reuse, 1 ;  /* 0x3f800000170f7423 */ /* 0x082fe20000010117 */
[----:B------:R-:W-:Y:S02]  /*0cb0*/  FMUL.FTZ R22, RZ, R23 ;  /* 0x00000017ff167220 */ /* 0x000fe40000410000 */
[----:B------:R-:W-:Y:S01]  /*0cc0*/  FMUL.FTZ R0, RZ, R21 ;  /* 0x00000015ff007220 */ /* 0x000fe20000410000 */
[----:B------:R-:W-:-:S03]  /*0cd0*/  FADD.FTZ R25, -R21, 1 ;  /* 0x3f80000015197421 */ /* 0x000fc60000010100 */
[----:B------:R-:W-:Y:S01]  /*0ce0*/  FFMA.FTZ R15, R0, R15, RZ ;  /* 0x0000000f000f7223 */ /* 0x000fe200000100ff */
[----:B------:R-:W-:Y:S01]  /*0cf0*/  FMUL.FTZ R0, R22, R25 ;  /* 0x0000001916007220 */ /* 0x000fe20000410000 */
[----:B-----5:R-:W-:Y:S02]  /*0d00*/  HADD2.F32 R20, -RZ, R20.H0_H0 ;  /* 0x20000014ff147230 */ /* 0x020fe40000004100 */
[----:B------:R-:W-:Y:S02]  /*0d10*/  HADD2.F32 R22, -RZ, R4.H0_H0 ;  /* 0x20000004ff167230 */ /* 0x000fe40000004100 */
[----:B------:R-:W1:Y:S01]  /*0d20*/  LDC.64 R4, c[0x0][0x890] ;  /* 0x00022400ff047b82 */ /* 0x000e620000000a00 */
[----:B--2---:R-:W-:Y:S02]  /*0d30*/  HADD2.F32 R18, -RZ, R18.H0_H0 ;  /* 0x20000012ff127230 */ /* 0x004fe40000004100 */
[----:B------:R-:W-:Y:S02]  /*0d40*/  HADD2.F32 R24, -RZ, R16.H0_H0 ;  /* 0x20000010ff187230 */ /* 0x000fe40000004100 */
[----:B------:R-:W-:Y:S01]  /*0d50*/  FADD.FTZ R17, -R20, 1 ;  /* 0x3f80000014117421 */ /* 0x000fe20000010100 */
[----:B------:R-:W-:Y:S01]  /*0d60*/  FADD.FTZ R23, -R22, 1 ;  /* 0x3f80000016177421 */ /* 0x000fe20000010100 */
[C---:B------:R-:W-:Y:S01]  /*0d70*/  FMUL.FTZ R16, R15.reuse, R18 ;  /* 0x000000120f107220 */ /* 0x040fe20000410000 */
[----:B------:R-:W-:Y:S01]  /*0d80*/  FMUL.FTZ R24, R15, R24 ;  /* 0x000000180f187220 */ /* 0x000fe20000410000 */
[----:B------:R-:W-:-:S02]  /*0d90*/  FMUL.FTZ R0, R21, R0 ;  /* 0x0000000015007220 */ /* 0x000fc40000410000 */
        /* <DEDUP_REMOVED lines=8> */
[----:B------:R-:W-:Y:S02]  /*0e20*/  IMAD R15, R12, UR5, RZ ;  /* 0x000000050c0f7c24 */ /* 0x000fe4000f8e02ff */
[----:B------:R-:W-:Y:S01]  /*0e30*/  F2FP.F16.F32.PACK_AB R20, R21, R20 ;  /* 0x000000141514723e */ /* 0x000fe200000000ff */
[----:B------:R-:W-:Y:S01]  /*0e40*/  IMAD R17, R13, UR5, RZ ;  /* 0x000000050d117c24 */ /* 0x000fe2000f8e02ff */
[----:B------:R-:W-:Y:S01]  /*0e50*/  F2FP.F16.F32.PACK_AB R0, R0, R19 ;  /* 0x000000130000723e */ /* 0x000fe200000000ff */
[----:B------:R-:W-:-:S02]  /*0e60*/  IMAD R25, R14, UR5, RZ ;  /* 0x000000050e197c24 */ /* 0x000fc4000f8e02ff */
[----:B0-----:R-:W-:Y:S01]  /*0e70*/  IMAD.WIDE R12, R15, 0x2, R6 ;  /* 0x000000020f0c7825 */ /* 0x001fe200078e0206 */
[----:B------:R-:W-:-:S03]  /*0e80*/  PRMT R19, R0, 0x7632, R19 ;  /* 0x0000763200137816 */ /* 0x000fc60000000013 */
[----:B------:R-:W-:Y:S02]  /*0e90*/  IMAD R23, R3, UR10, RZ ;  /* 0x0000000a03177c24 */ /* 0x000fe4000f8e02ff */
[----:B------:R-:W-:Y:S01]  /*0ea0*/  IMAD.WIDE R14, R11, 0x2, R6 ;  /* 0x000000020b0e7825 */ /* 0x000fe200078e0206 */
        /* <DEDUP_REMOVED lines=14> */
.L_x_731:
        /* <DEDUP_REMOVED lines=24> */
.L_x_736:
        /* <DEDUP_REMOVED lines=51> */
[----:B------:R-:W-:-:S02]  /*1440*/  IMAD R23, R23, UR8, RZ ;  /* 0x0000000817177c24 */ /* 0x000fc4000f8e02ff */
[----:B----4-:R-:W-:-:S06]  /*1450*/  HADD2.F32 R24, -RZ, R24.H0_H0 ;  /* 0x20000018ff187230 */ /* 0x010fcc0000004100 */
[----:B------:R-:W1:Y:S01]  /*1460*/  MUFU.TANH R24, R24 ;  /* 0x0000001800187308 */ /* 0x000e620000002400 */
[----:B--2---:R-:W-:Y:S02]  /*1470*/  HADD2.F32 R11, -RZ, R8.H0_H0 ;  /* 0x20000008ff0b7230 */ /* 0x004fe40000004100 */
[----:B-----5:R-:W-:-:S03]  /*1480*/  HADD2.F32 R10, -RZ, R10.H0_H0 ;  /* 0x2000000aff0a7230 */ /* 0x020fc60000004100 */
[CC--:B-1----:R-:W-:Y:S01]  /*1490*/  FMUL.FTZ R13, R11.reuse, R24.reuse ;  /* 0x000000180b0d7220 */ /* 0x0c2fe20000410000 */
[----:B------:R-:W-:Y:S02]  /*14a0*/  HADD2.F32 R8, -RZ, R12.H0_H0 ;  /* 0x2000000cff087230 */ /* 0x000fe40000004100 */
[----:B------:R-:W-:Y:S01]  /*14b0*/  FFMA.FTZ R12, -R24, R24, 1 ;  /* 0x3f800000180c7423 */ /* 0x000fe20000010118 */
[----:B------:R-:W-:-:S04]  /*14c0*/  FMUL.FTZ R11, R11, R10 ;  /* 0x0000000a0b0b7220 */ /* 0x000fc80000410000 */
[----:B------:R-:W-:Y:S01]  /*14d0*/  FFMA.FTZ R8, R11, R12, R8 ;  /* 0x0000000c0b087223 */ /* 0x000fe20000010008 */
[----:B---3--:R-:W-:Y:S02]  /*14e0*/  HADD2.F32 R17, -RZ, R16.H0_H0 ;  /* 0x20000010ff117230 */ /* 0x008fe40000004100 */
[----:B------:R-:W-:Y:S02]  /*14f0*/  HADD2.F32 R11, -RZ, R14.H0_H0 ;  /* 0x2000000eff0b7230 */ /* 0x000fe40000004100 */
[----:B------:R-:W-:Y:S02]  /*1500*/  HADD2.F32 R15, -RZ, R4.H0_H0 ;  /* 0x20000004ff0f7230 */ /* 0x000fe40000004100 */
[----:B------:R-:W1:Y:S01]  /*1510*/  LDC.64 R4, c[0x0][0x890] ;  /* 0x00022400ff047b82 */ /* 0x000e620000000a00 */
[----:B------:R-:W-:Y:S02]  /*1520*/  HADD2.F32 R25, -RZ, R9.H0_H0 ;  /* 0x20000009ff197230 */ /* 0x000fe40000004100 */
        /* <DEDUP_REMOVED lines=16> */
[----:B------:R-:W-:Y:S01]  /*1630*/  F2FP.F16.F32.PACK_AB R17, R24, R17 ;  /* 0x000000111811723e */ /* 0x000fe200000000ff */
[----:B------:R-:W-:Y:S01]  /*1640*/  IMAD R11, R21, UR8, RZ ;  /* 0x00000008150b7c24 */ /* 0x000fe2000f8e02ff */
[----:B------:R-:W-:Y:S01]  /*1650*/  F2FP.F16.F32.PACK_AB R14, R14, R15 ;  /* 0x0000000f0e0e723e */ /* 0x000fe200000000ff */
[----:B------:R-:W-:Y:S01]  /*1660*/  IMAD R13, R20, UR8, RZ ;  /* 0x00000008140d7c24 */ /* 0x000fe2000f8e02ff */
[----:B------:R-:W-:Y:S01]  /*1670*/  PRMT R15, R17, 0x7632, R15 ;  /* 0x00007632110f7816 */ /* 0x000fe2000000000f */
[----:B------:R-:W-:-:S02]  /*1680*/  IMAD R25, R3, UR11, RZ ;  /* 0x0000000b03197c24 */ /* 0x000fc4000f8e02ff */
[----:B0-----:R-:W-:Y:S01]  /*1690*/  IMAD.WIDE R8, R9, 0x2, R6 ;  /* 0x0000000209087825 */ /* 0x001fe200078e0206 */
[----:B------:R-:W-:-:S03]  /*16a0*/  PRMT R20, R14, 0x7632, R20 ;  /* 0x000076320e147816 */ /* 0x000fc60000000014 */
[----:B------:R-:W-:Y:S01]  /*16b0*/  IMAD.WIDE R10, R11, 0x2, R6 ;  /* 0x000000020b0a7825 */ /* 0x000fe200078e0206 */
[----:B------:R-:W-:-:S03]  /*16c0*/  F2FP.F16.F32.PACK_AB R16, RZ, R16 ;  /* 0x00000010ff10723e */ /* 0x000fc600000000ff */
        /* <DEDUP_REMOVED lines=12> */
.L_x_735:
        /* <DEDUP_REMOVED lines=19> */
.L_x_737:
        /* <DEDUP_REMOVED lines=46> */
[----:B----4-:R-:W-:-:S04]  /*1ba0*/  HADD2.F32 R23, -RZ, R0.H0_H0 ;  /* 0x20000000ff177230 */ /* 0x010fc80000004100 */
[----:B------:R-:W4:Y:S01]  /*1bb0*/  MUFU.TANH R0, R23 ;  /* 0x0000001700007308 */ /* 0x000f220000002400 */
[----:B--2---:R-:W-:Y:S02]  /*1bc0*/  HADD2.F32 R20, -RZ, R20.H0_H0 ;  /* 0x20000014ff147230 */ /* 0x004fe40000004100 */
[----:B-----5:R-:W-:-:S03]  /*1bd0*/  HADD2.F32 R19, -RZ, R19.H0_H0 ;  /* 0x20000013ff137230 */ /* 0x020fc60000004100 */
[----:B-1----:R-:W-:Y:S02]  /*1be0*/  FADD.FTZ R6, -R20, 1 ;  /* 0x3f80000014067421 */ /* 0x002fe40000010100 */
[CC--:B----4-:R-:W-:Y:S01]  /*1bf0*/  FMUL.FTZ R21, R19.reuse, R0.reuse ;  /* 0x0000000013157220 */ /* 0x0d0fe20000410000 */
[----:B------:R-:W-:Y:S01]  /*1c00*/  FFMA.FTZ R25, -R0, R0, 1 ;  /* 0x3f80000000197423 */ /* 0x000fe20000010100 */
[----:B------:R-:W-:Y:S02]  /*1c10*/  FMUL.FTZ R0, R19, R20 ;  /* 0x0000001413007220 */ /* 0x000fe40000410000 */
[----:B0-----:R-:W-:Y:S02]  /*1c20*/  FMUL.FTZ R11, R21, R6 ;  /* 0x00000006150b7220 */ /* 0x001fe40000410000 */
[----:B------:R-:W0:Y:S01]  /*1c30*/  LDC.64 R6, c[0x0][0x458] ;  /* 0x00011600ff067b82 */ /* 0x000e220000000a00 */
[----:B---3--:R-:W-:Y:S02]  /*1c40*/  HADD2.F32 R21, -RZ, R24.H0_H0 ;  /* 0x20000018ff157230 */ /* 0x008fe40000004100 */
[----:B------:R-:W-:Y:S01]  /*1c50*/  FFMA.FTZ R22, R0, R25, RZ ;  /* 0x0000001900167223 */ /* 0x000fe200000100ff */
[----:B------:R-:W-:-:S04]  /*1c60*/  HADD2.F32 R9, -RZ, R4.H0_H0 ;  /* 0x20000004ff097230 */ /* 0x000fc80000004100 */
[----:B------:R-:W1:Y:S01]  /*1c70*/  LDC.64 R4, c[0x0][0x890] ;  /* 0x00022400ff047b82 */ /* 0x000e620000000a00 */
[----:B------:R-:W-:Y:S02]  /*1c80*/  HADD2.F32 R19, -RZ, R10.H0_H0 ;  /* 0x2000000aff137230 */ /* 0x000fe40000004100 */
[----:B------:R-:W-:Y:S02]  /*1c90*/  HADD2.F32 R23, -RZ, R8.H0_H0 ;  /* 0x20000008ff177230 */ /* 0x000fe40000004100 */
[----:B------:R-:W-:Y:S01]  /*1ca0*/  FADD.FTZ R25, -R21, 1 ;  /* 0x3f80000015197421 */ /* 0x000fe20000010100 */
[----:B------:R-:W-:Y:S01]  /*1cb0*/  FADD.FTZ R10, -R9, 1 ;  /* 0x3f800000090a7421 */ /* 0x000fe20000010100 */
[C---:B------:R-:W-:Y:S01]  /*1cc0*/  FMUL.FTZ R0, R22.reuse, R19 ;  /* 0x0000001316007220 */ /* 0x040fe20000410000 */
[----:B------:R-:W-:Y:S01]  /*1cd0*/  FMUL.FTZ R23, R22, R23 ;  /* 0x0000001716177220 */ /* 0x000fe20000410000 */
[----:B------:R-:W-:Y:S02]  /*1ce0*/  FFMA.FTZ R24, -R19, R19, 1 ;  /* 0x3f80000013187423 */ /* 0x000fe40000010113 */
[----:B------:R-:W-:Y:S01]  /*1cf0*/  FMUL.FTZ R8, R0, R25 ;  /* 0x0000001900087220 */ /* 0x000fe20000410000 */
[----:B------:R-:W-:Y:S01]  /*1d00*/  FMUL.FTZ R10, R23, R10 ;  /* 0x0000000a170a7220 */ /* 0x000fe20000410000 */
[----:B------:R-:W-:Y:S01]  /*1d10*/  FMUL.FTZ R19, R22, R21 ;  /* 0x0000001516137220 */ /* 0x000fe20000410000 */
[----:B------:R-:W-:Y:S01]  /*1d20*/  FMUL.FTZ R0, R20, R11 ;  /* 0x0000000b14007220 */ /* 0x000fe20000410000 */
[----:B------:R-:W-:Y:S01]  /*1d30*/  FMUL.FTZ R20, R22, R9 ;  /* 0x0000000916147220 */ /* 0x000fe20000410000 */
[----:B------:R-:W-:Y:S01]  /*1d40*/  FMUL.FTZ R21, R21, R8 ;  /* 0x0000000815157220 */ /* 0x000fe20000410000 */
[----:B------:R-:W-:Y:S01]  /*1d50*/  FMUL.FTZ R22, R9, R10 ;  /* 0x0000000a09167220 */ /* 0x000fe20000410000 */
[----:B------:R-:W-:Y:S01]  /*1d60*/  FMUL.FTZ R19, R19, R24 ;  /* 0x0000001813137220 */ /* 0x000fe20000410000 */
[----:B------:R-:W-:-:S02]  /*1d70*/  IMAD R9, R17, UR5, RZ ;  /* 0x0000000511097c24 */ /* 0x000fc4000f8e02ff */
[----:B------:R-:W-:Y:S02]  /*1d80*/  IMAD R11, R16, UR5, RZ ;  /* 0x00000005100b7c24 */ /* 0x000fe4000f8e02ff */
[----:B------:R-:W-:Y:S01]  /*1d90*/  IMAD R17, R15, UR5, RZ ;  /* 0x000000050f117c24 */ /* 0x000fe2000f8e02ff */
[----:B------:R-:W-:Y:S01]  /*1da0*/  F2FP.F16.F32.PACK_AB R21, R22, R21 ;  /* 0x000000151615723e */ /* 0x000fe200000000ff */
[----:B------:R-:W-:Y:S01]  /*1db0*/  IMAD R15, R18, UR5, RZ ;  /* 0x00000005120f7c24 */ /* 0x000fe2000f8e02ff */
[----:B------:R-:W-:Y:S01]  /*1dc0*/  F2FP.F16.F32.PACK_AB R0, R0, R19 ;  /* 0x000000130000723e */ /* 0x000fe200000000ff */
        /* <DEDUP_REMOVED lines=8> */
[----:B------:R-:W-:Y:S01]  /*1e50*/  F2FP.F16.F32.PACK_AB R20, RZ, R20 ;  /* 0x00000014ff14723e */ /* 0x000fe200000000ff */
        /* <DEDUP_REMOVED lines=9> */
.L_x_738:
        /* <DEDUP_REMOVED lines=9> */
.L_x_1387:


//--------------------- .text._ZN2at6native38_GLOBAL__N__9a469cfd_6_RNN_cu_eca79a6d6kernel18lstm_cell_backwardIfflLi2EEEvNS_4cuda6detail10TensorInfoIT_T1_EES9_S9_S9_S9_S9_S9_S8_S8_ --------------------------
	.section	.text._ZN2at6native38_GLOBAL__N__9a469cfd_6_RNN_cu_eca79a6d6kernel18lstm_cell_backwardIfflLi2EEEvNS_4cuda6detail10TensorInfoIT_T1_EES9_S9_S9_S9_S9_S9_S8_S8_,"ax",@progbits
	.align	128
.text._ZN2at6native38_GLOBAL__N__9a469cfd_6_RNN_cu_eca79a6d6kernel18lstm_cell_backwardIfflLi2EEEvNS_4cuda6detail10TensorInfoIT_T1_EES9_S9_S9_S9_S9_S9_S8_S8_:
        .type           _ZN2at6native38_GLOBAL__N__9a469cfd_6_RNN_cu_eca79a6d6kernel18lstm_cell_backwardIfflLi2EEEvNS_4cuda6detail10TensorInfoIT_T1_EES9_S9_S9_S9_S9_S9_S8_S8_,@function
        .size           _ZN2at6native38_GLOBAL__N__9a469cfd_6_RNN_cu_eca79a6d6kernel18lstm_cell_backwardIfflLi2EEEvNS_4cuda6detail10TensorInfoIT_T1_EES9_S9_S9_S9_S9_S9_S8_S8_,(.L_x_1388 - _ZN2at6native38_GLOBAL__N__9a469cfd_6_RNN_cu_eca79a6d6kernel18lstm_cell_backwardIfflLi2EEEvNS_4cuda6detail10TensorInfoIT_T1_EES9_S9_S9_S9_S9_S9_S8_S8_)
        .other          _ZN2at6native38_GLOBAL__N__9a469cfd_6_RNN_cu_eca79a6d6kernel18lstm_cell_backwardIfflLi2EEEvNS_4cuda6detail10TensorInfoIT_T1_EES9_S9_S9_S9_S9_S9_S8_S8_,@"STO_CUDA_ENTRY STV_DEFAULT"
_ZN2at6native38_GLOBAL__N__9a469cfd_6_RNN_cu_eca79a6d6kernel18lstm_cell_backwardIfflLi2EEEvNS_4cuda6detail10TensorInfoIT_T1_EES9_S9_S9_S9_S9_S9_S8_S8_:
        /* <DEDUP_REMOVED lines=48> */
.L_x_784:
        /* <DEDUP_REMOVED lines=29> */
.L_x_741:
[----:B------:R-:W1:Y:S01]  /*04d0*/  LDCU.64 UR40, c[0x0][0xee0] ;  /* 0x0001dc00ff2877ac */ /* 0x000e620008000a00 */
[----:B------:R-:W-:Y:S01]  /*04e0*/  MOV R7, R5 ;  /* 0x0000000500077202 */ /* 0x000fe20000000f00 */
[----:B------:R-:W-:Y:S01]  /*04f0*/  IMAD.MOV.U32 R0, RZ, RZ, R4 ;  /* 0x000000ffff007224 */ /* 0x000fe200078e0004 */
[----:B------:R-:W-:Y:S01]  /*0500*/  MOV R6, 0x540 ;  /* 0x0000054000067802 */ /* 0x000fe20000000f00 */
[----:B-1----:R-:W-:Y:S01]  /*0510*/  IMAD.U32 R3, RZ, RZ, UR40 ;  /* 0x00000028ff037e24 */ /* 0x002fe2000f8e00ff */
[----:B------:R-:W-:-:S07]  /*0520*/  MOV R2, UR41 ;  /* 0x0000002900027c02 */ /* 0x000fce0008000f00 */
[----:B0-----:R-:W-:Y:S05]  /*0530*/  CALL.REL.NOINC `($__internal_26_$__cuda_sm20_div_s64) ;  /* 0x0000003000907944 */ /* 0x001fea0003c00000 */
        /* <DEDUP_REMOVED lines=12> */
.L_x_742:
[----:B0-----:R-:W-:Y:S05]  /*0600*/  BSYNC.RECONVERGENT B1 ;  /* 0x0000000000017941 */ /* 0x001fea0003800200 */
.L_x_740:
        /* <DEDUP_REMOVED lines=35> */
.L_x_744:
[----:B------:R-:W0:Y:S01]  /*0840*/  LDCU.64 UR40, c[0x0][0x390] ;  /* 0x00007200ff2877ac */ /* 0x000e220008000a00 */
[----:B------:R-:W-:Y:S01]  /*0850*/  IMAD.MOV.U32 R7, RZ, RZ, R16 ;  /* 0x000000ffff077224 */ /* 0x000fe200078e0010 */
[----:B------:R-:W-:Y:S02]  /*0860*/  MOV R0, R17 ;  /* 0x0000001100007202 */ /* 0x000fe40000000f00 */
[----:B------:R-:W-:Y:S02]  /*0870*/  MOV R6, 0x8b0 ;  /* 0x000008b000067802 */ /* 0x000fe40000000f00 */
[----:B0-----:R-:W-:Y:S01]  /*0880*/  MOV R3, UR40 ;  /* 0x0000002800037c02 */ /* 0x001fe20008000f00 */
[----:B------:R-:W-:-:S07]  /*0890*/  IMAD.U32 R2, RZ, RZ, UR41 ;  /* 0x00000029ff027e24 */ /* 0x000fce000f8e00ff */
[----:B------:R-:W-:Y:S05]  /*08a0*/  CALL.REL.NOINC `($__internal_26_$__cuda_sm20_div_s64) ;  /* 0x0000002c00b47944 */ /* 0x000fea0003c00000 */
        /* <DEDUP_REMOVED lines=10> */
.L_x_745:
[----:B------:R-:W-:Y:S05]  /*0950*/  BSYNC.RECONVERGENT B1 ;  /* 0x0000000000017941 */ /* 0x000fea0003800200 */
.L_x_743:
        /* <DEDUP_REMOVED lines=40> */
.L_x_747:
[----:B------:R-:W0:Y:S01]  /*0be0*/  LDCU.64 UR40, c[0x0][0x390] ;  /* 0x00007200ff2877ac */ /* 0x000e220008000a00 */
[----:B------:R-:W-:Y:S01]  /*0bf0*/  IMAD.MOV.U32 R7, RZ, RZ, R18 ;  /* 0x000000ffff077224 */ /* 0x000fe200078e0012 */
[----:B------:R-:W-:Y:S02]  /*0c00*/  MOV R0, R19 ;  /* 0x0000001300007202 */ /* 0x000fe40000000f00 */
[----:B------:R-:W-:Y:S02]  /*0c10*/  MOV R6, 0xc50 ;  /* 0x00000c5000067802 */ /* 0x000fe40000000f00 */
[----:B0-----:R-:W-:Y:S01]  /*0c20*/  MOV R3, UR40 ;  /* 0x0000002800037c02 */ /* 0x001fe20008000f00 */
[----:B------:R-:W-:-:S07]  /*0c30*/  IMAD.U32 R2, RZ, RZ, UR41 ;  /* 0x00000029ff027e24 */ /* 0x000fce000f8e00ff */
[----:B-----5:R-:W-:Y:S05]  /*0c40*/  CALL.REL.NOINC `($__internal_26_$__cuda_sm20_div_s64) ;  /* 0x0000002800cc7944 */ /* 0x020fea0003c00000 */
        /* <DEDUP_REMOVED lines=10> */
.L_x_748:
[----:B------:R-:W-:Y:S05]  /*0cf0*/  BSYNC.RECONVERGENT B1 ;  /* 0x0000000000017941 */ /* 0x000fea0003800200 */
.L_x_746:
        /* <DEDUP_REMOVED lines=40> */
.L_x_750:
        /* <DEDUP_REMOVED lines=17> */
.L_x_751:
[----:B------:R-:W-:Y:S05]  /*1090*/  BSYNC.RECONVERGENT B1 ;  /* 0x0000000000017941 */ /* 0x000fea0003800200 */
.L_x_749:
        /* <DEDUP_REMOVED lines=10> */
[----:B------:R-:W2:Y:S01]  /*1140*/  LDG.E R0, desc[UR74][R14.64] ;  /* 0x0000004a0e007981 */ /* 0x000ea2000c1e1900 */
[----:B------:R-:W-:Y:S01]  /*1150*/  IADD3 R10, P0, PT, R8, UR14, RZ ;  /* 0x0000000e080a7c10 */ /* 0x000fe2000ff1e0ff */
[----:B------:R-:W-:Y:S03]  /*1160*/  BSSY.RECONVERGENT B1, `(.L_x_752) ;  /* 0x000002b000017945 */ /* 0x000fe60003800200 */
[----:B------:R-:W-:-:S04]  /*1170*/  IADD3.X R11, PT, PT, R9, UR15, RZ, P0, !PT ;  /* 0x0000000f090b7c10 */ /* 0x000fc800087fe4ff */
[----:B------:R-:W-:-:S04]  /*1180*/  LOP3.LUT R3, R11, R3, RZ, 0xfc, !PT ;  /* 0x000000030b037212 */ /* 0x000fc800078efcff */
[----:B------:R-:W-:Y:S01]  /*1190*/  ISETP.NE.U32.AND P0, PT, R3, RZ, PT ;  /* 0x000000ff0300720c */ /* 0x000fe20003f05070 */
[----:B--2---:R0:W-:-:S12]  /*11a0*/  STL [R1], R0 ;  /* 0x0000000001007387 */ /* 0x0041d80000100800 */
        /* <DEDUP_REMOVED lines=23> */
.L_x_753:
[----:B------:R-:W1:Y:S01]  /*1320*/  LDCU.64 UR40, c[0x0][0x390] ;  /* 0x00007200ff2877ac */ /* 0x000e620008000a00 */
[----:B------:R-:W-:Y:S01]  /*1330*/  MOV R7, R10 ;  /* 0x0000000a00077202 */ /* 0x000fe20000000f00 */
[----:B0-----:R-:W-:Y:S01]  /*1340*/  IMAD.MOV.U32 R0, RZ, RZ, R11 ;  /* 0x000000ffff007224 */ /* 0x001fe200078e000b */
[----:B------:R-:W-:Y:S01]  /*1350*/  MOV R6, 0x1390 ;  /* 0x0000139000067802 */ /* 0x000fe20000000f00 */
[----:B-1----:R-:W-:Y:S01]  /*1360*/  IMAD.U32 R3, RZ, RZ, UR40 ;  /* 0x00000028ff037e24 */ /* 0x002fe2000f8e00ff */
[----:B------:R-:W-:-:S07]  /*1370*/  MOV R2, UR41 ;  /* 0x0000002900027c02 */ /* 0x000fce0008000f00 */
[----:B-----5:R-:W-:Y:S05]  /*1380*/  CALL.REL.NOINC `($__internal_26_$__cuda_sm20_div_s64) ;  /* 0x0000002000fc7944 */ /* 0x020fea0003c00000 */
        /* <DEDUP_REMOVED lines=8> */
.L_x_754:
[----:B------:R-:W-:Y:S05]  /*1410*/  BSYNC.RECONVERGENT B1 ;  /* 0x0000000000017941 */ /* 0x000fea0003800200 */
.L_x_752:
        /* <DEDUP_REMOVED lines=39> */
.L_x_756:
        /* <DEDUP_REMOVED lines=19> */
.L_x_757:
[----:B------:R-:W-:Y:S05]  /*17c0*/  BSYNC.RECONVERGENT B1 ;  /* 0x0000000000017941 */ /* 0x000fea0003800200 */
.L_x_755:
        /* <DEDUP_REMOVED lines=35> */
.L_x_759:
[----:B------:R-:W1:Y:S01]  /*1a00*/  LDCU.64 UR40, c[0x0][0x530] ;  /* 0x0000a600ff2877ac */ /* 0x000e620008000a00 */
[----:B------:R-:W-:Y:S01]  /*1a10*/  MOV R7, R18 ;  /* 0x0000001200077202 */ /* 0x000fe20000000f00 */
[----:B0-----:R-:W-:Y:S01]  /*1a20*/  IMAD.MOV.U32 R0, RZ, RZ, R19 ;  /* 0x000000ffff007224 */ /* 0x001fe200078e0013 */
[----:B------:R-:W-:Y:S01]  /*1a30*/  MOV R6, 0x1a70 ;  /* 0x00001a7000067802 */ /* 0x000fe20000000f00 */
[----:B-1----:R-:W-:Y:S01]  /*1a40*/  IMAD.U32 R3, RZ, RZ, UR40 ;  /* 0x00000028ff037e24 */ /* 0x002fe2000f8e00ff */
[----:B------:R-:W-:-:S07]  /*1a50*/  MOV R2, UR41 ;  /* 0x0000002900027c02 */ /* 0x000fce0008000f00 */
[----:B-----5:R-:W-:Y:S05]  /*1a60*/  CALL.REL.NOINC `($__internal_26_$__cuda_sm20_div_s64) ;  /* 0x0000001c00447944 */ /* 0x020fea0003c00000 */
        /* <DEDUP_REMOVED lines=9> */
.L_x_760:
[----:B------:R-:W-:Y:S05]  /*1b00*/  BSYNC.RECONVERGENT B1 ;  /* 0x0000000000017941 */ /* 0x000fea0003800200 */
.L_x_758:
        /* <DEDUP_REMOVED lines=36> */
.L_x_762:
[----:B------:R-:W1:Y:S01]  /*1d50*/  LDCU.64 UR40, c[0x0][0x530] ;  /* 0x0000a600ff2877ac */ /* 0x000e620008000a00 */
[----:B------:R-:W-:Y:S01]  /*1d60*/  IMAD.MOV.U32 R7, RZ, RZ, R8 ;  /* 0x000000ffff077224 */ /* 0x000fe200078e0008 */
[----:B0-----:R-:W-:Y:S02]  /*1d70*/  MOV R0, R9 ;  /* 0x0000000900007202 */ /* 0x001fe40000000f00 */
[----:B------:R-:W-:Y:S02]  /*1d80*/  MOV R6, 0x1dc0 ;  /* 0x00001dc000067802 */ /* 0x000fe40000000f00 */
[----:B-1----:R-:W-:Y:S01]  /*1d90*/  MOV R3, UR40 ;  /* 0x0000002800037c02 */ /* 0x002fe20008000f00 */
[----:B------:R-:W-:-:S07]  /*1da0*/  IMAD.U32 R2, RZ, RZ, UR41 ;  /* 0x00000029ff027e24 */ /* 0x000fce000f8e00ff */
[----:B-----5:R-:W-:Y:S05]  /*1db0*/  CALL.REL.NOINC `($__internal_26_$__cuda_sm20_div_s64) ;  /* 0x0000001800707944 */ /* 0x020fea0003c00000 */
        /* <DEDUP_REMOVED lines=11> */
.L_x_763:
[----:B------:R-:W-:Y:S05]  /*1e70*/  BSYNC.RECONVERGENT B1 ;  /* 0x0000000000017941 */ /* 0x000fea0003800200 */
.L_x_761:
        /* <DEDUP_REMOVED lines=36> */
.L_x_765:
[----:B------:R-:W1:Y:S01]  /*20c0*/  LDCU.64 UR40, c[0x0][0x530] ;  /* 0x0000a600ff2877ac */ /* 0x000e620008000a00 */
[----:B------:R-:W-:Y:S02]  /*20d0*/  MOV R7, R10 ;  /* 0x0000000a00077202 */ /* 0x000fe40000000f00 */
[----:B0-----:R-:W-:Y:S02]  /*20e0*/  MOV R0, R11 ;  /* 0x0000000b00007202 */ /* 0x001fe40000000f00 */
[----:B------:R-:W-:Y:S02]  /*20f0*/  MOV R6, 0x2130 ;  /* 0x0000213000067802 */ /* 0x000fe40000000f00 */
[----:B-1----:R-:W-:Y:S01]  /*2100*/  MOV R3, UR40 ;  /* 0x0000002800037c02 */ /* 0x002fe20008000f00 */
[----:B------:R-:W-:-:S07]  /*2110*/  IMAD.U32 R2, RZ, RZ, UR41 ;  /* 0x00000029ff027e24 */ /* 0x000fce000f8e00ff */
[----:B-----5:R-:W-:Y:S05]  /*2120*/  CALL.REL.NOINC `($__internal_26_$__cuda_sm20_div_s64) ;  /* 0x0000001400947944 */ /* 0x020fea0003c00000 */
[----:B------:R-:W-:Y:S02]  /*2130*/  IADD3 R3, P0, PT, RZ, -R12, RZ ;  /* 0x8000000cff037210 */ /* 0x000fe40007f1e0ff */
[-C--:B------:R-:W-:Y:S02]  /*2140*/  MOV R13, R0.reuse ;  /* 0x00000000000d7202 */ /* 0x080fe40000000f00 */
[----:B------:R-:W-:Y:S01]  /*2150*/  IADD3.X R2, PT, PT, RZ, ~R0, RZ, P0, !PT ;  /* 0x80000000ff027210 */ /* 0x000fe200007fe4ff */
[----:B------:R-:W-:-:S04]  /*2160*/  IMAD.WIDE.U32 R10, R3, UR48, R10 ;  /* 0x00000030030a7c25 */ /* 0x000fc8000f8e000a */
[----:B------:R-:W-:-:S04]  /*2170*/  IMAD R2, R2, UR48, RZ ;  /* 0x0000003002027c24 */ /* 0x000fc8000f8e02ff */
[----:B------:R-:W-:-:S04]  /*2180*/  IMAD R3, R3, UR49, R2 ;  /* 0x0000003103037c24 */ /* 0x000fc8000f8e0202 */
[----:B------:R-:W-:-:S07]  /*2190*/  IMAD.IADD R3, R3, 0x1, R11 ;  /* 0x0000000103037824 */ /* 0x000fce00078e020b */
.L_x_766:
[----:B------:R-:W-:Y:S05]  /*21a0*/  BSYNC.RECONVERGENT B1 ;  /* 0x0000000000017941 */ /* 0x000fea0003800200 */
.L_x_764:
        /* <DEDUP_REMOVED lines=35> */
.L_x_768:
[----:B------:R-:W1:Y:S01]  /*23e0*/  LDCU.64 UR40, c[0x0][0x6d0] ;  /* 0x0000da00ff2877ac */ /* 0x000e620008000a00 */
[----:B------:R-:W-:Y:S02]  /*23f0*/  MOV R7, R5 ;  /* 0x0000000500077202 */ /* 0x000fe40000000f00 */
[----:B0-----:R-:W-:Y:S02]  /*2400*/  MOV R0, R4 ;  /* 0x0000000400007202 */ /* 0x001fe40000000f00 */
[----:B------:R-:W-:Y:S02]  /*2410*/  MOV R6, 0x2450 ;  /* 0x0000245000067802 */ /* 0x000fe40000000f00 */
[----:B-1----:R-:W-:Y:S01]  /*2420*/  MOV R3, UR40 ;  /* 0x0000002800037c02 */ /* 0x002fe20008000f00 */
[----:B------:R-:W-:-:S07]  /*2430*/  IMAD.U32 R2, RZ, RZ, UR41 ;  /* 0x00000029ff027e24 */ /* 0x000fce000f8e00ff */
[----:B-----5:R-:W-:Y:S05]  /*2440*/  CALL.REL.NOINC `($__internal_26_$__cuda_sm20_div_s64) ;  /* 0x0000001000cc7944 */ /* 0x020fea0003c00000 */
        /* <DEDUP_REMOVED lines=10> */
.L_x_769:
[----:B------:R-:W-:Y:S05]  /*24f0*/  BSYNC.RECONVERGENT B1 ;  /* 0x0000000000017941 */ /* 0x000fea0003800200 */
.L_x_767:
        /* <DEDUP_REMOVED lines=11> */
[----:B------:R-:W-:Y:S01]  /*25b0*/  LOP3.LUT R0, R4, UR71, RZ, 0xfc, !PT ;  /* 0x0000004704007c12 */ /* 0x000fe2000f8efcff */
[----:B------:R-:W-:Y:S03]  /*25c0*/  BSSY.RECONVERGENT B1, `(.L_x_770) ;  /* 0x000002b000017945 */ /* 0x000fe60003800200 */
[----:B------:R-:W-:Y:S01]  /*25d0*/  ISETP.NE.U32.AND P0, PT, R0, RZ, PT ;  /* 0x000000ff0000720c */ /* 0x000fe20003f05070 */
[----:B--2---:R0:W-:-:S12]  /*25e0*/  STL [R1+0x8], R2 ;  /* 0x0000080201007387 */ /* 0x0041d80000100800 */
[----:B------:R-:W-:Y:S05]  /*25f0*/  @P0 BRA `(.L_x_771) ;  /* 0x00000000005c0947 */ /* 0x000fea0003800000 */
[----:B------:R-:W1:Y:S01]  /*2600*/  I2F.U32.RP R0, UR70 ;  /* 0x0000004600007d06 */ /* 0x000e620008209000 */
[----:B------:R-:W-:Y:S01]  /*2610*/  ISETP.NE.U32.AND P2, PT, RZ, UR70, PT ;  /* 0x00000046ff007c0c */ /* 0x000fe2000bf45070 */
[----:B------:R-:W-:-:S06]  /*2620*/  HFMA2 R13, -RZ, RZ, 0, 0 ;  /* 0x00000000ff0d7431 */ /* 0x000fcc00000001ff */
[----:B-1----:R-:W0:Y:S02]  /*2630*/  MUFU.RCP R0, R0 ;  /* 0x0000000000007308 */ /* 0x002e240000001000 */
        /* <DEDUP_REMOVED lines=19> */
.L_x_771:
[----:B------:R-:W1:Y:S01]  /*2770*/  LDCU.64 UR40, c[0x0][0x870] ;  /* 0x00010e00ff2877ac */ /* 0x000e620008000a00 */
[----:B------:R-:W-:Y:S02]  /*2780*/  MOV R7, R5 ;  /* 0x0000000500077202 */ /* 0x000fe40000000f00 */
[----:B------:R-:W-:Y:S02]  /*2790*/  MOV R0, R4 ;  /* 0x0000000400007202 */ /* 0x000fe40000000f00 */
[----:B------:R-:W-:Y:S01]  /*27a0*/  MOV R6, 0x27e0 ;  /* 0x000027e000067802 */ /* 0x000fe20000000f00 */
[----:B-1----:R-:W-:Y:S01]  /*27b0*/  IMAD.U32 R3, RZ, RZ, UR40 ;  /* 0x00000028ff037e24 */ /* 0x002fe2000f8e00ff */
[----:B0-----:R-:W-:-:S07]  /*27c0*/  MOV R2, UR41 ;  /* 0x0000002900027c02 */ /* 0x001fce0008000f00 */
[----:B-----5:R-:W-:Y:S05]  /*27d0*/  CALL.REL.NOINC `($__internal_26_$__cuda_sm20_div_s64) ;  /* 0x0000000c00e87944 */ /* 0x020fea0003c00000 */
        /* <DEDUP_REMOVED lines=9> */
.L_x_772:
[----:B------:R-:W-:Y:S05]  /*2870*/  BSYNC.RECONVERGENT B1 ;  /* 0x0000000000017941 */ /* 0x000fea0003800200 */
.L_x_770:
        /* <DEDUP_REMOVED lines=39> */
.L_x_774:
        /* <DEDUP_REMOVED lines=16> */
.L_x_775:
[----:B------:R-:W-:Y:S05]  /*2bf0*/  BSYNC.RECONVERGENT B1 ;  /* 0x0000000000017941 */ /* 0x000fea0003800200 */
.L_x_773:
        /* <DEDUP_REMOVED lines=10> */
[----:B------:R-:W-:-:S05]  /*2ca0*/  IADD3 R0, PT, PT, R19, R7, RZ ;  /* 0x0000000713007210 */ /* 0x000fca0007ffe0ff */
[----:B------:R0:W-:Y:S01]  /*2cb0*/  STL [R1+0xc], R0 ;  /* 0x00000c0001007387 */ /* 0x0001e20000100800 */
[----:B------:R-:W-:Y:S05]  /*2cc0*/  BRA.U !UP0, `(.L_x_776) ;  /* 0x0000000108dc7547 */ /* 0x000fea000b800000 */
[----:B0-----:R-:W-:Y:S01]  /*2cd0*/  LOP3.LUT R0, R4, UR11, RZ, 0xfc, !PT ;  /* 0x0000000b04007c12 */ /* 0x001fe2000f8efcff */
        /* <DEDUP_REMOVED lines=26> */
.L_x_778:
[----:B------:R-:W0:Y:S01]  /*2e80*/  LDCU.64 UR40, c[0x0][0xa10] ;  /* 0x00014200ff2877ac */ /* 0x000e220008000a00 */
[----:B------:R-:W-:Y:S01]  /*2e90*/  IMAD.MOV.U32 R7, RZ, RZ, R5 ;  /* 0x000000ffff077224 */ /* 0x000fe200078e0005 */
[----:B------:R-:W-:Y:S01]  /*2ea0*/  MOV R6, 0x2ef0 ;  /* 0x00002ef000067802 */ /* 0x000fe20000000f00 */
[----:B------:R-:W-:Y:S01]  /*2eb0*/  IMAD.MOV.U32 R0, RZ, RZ, R4 ;  /* 0x000000ffff007224 */ /* 0x000fe200078e0004 */
[----:B0-----:R-:W-:Y:S02]  /*2ec0*/  MOV R3, UR40 ;  /* 0x0000002800037c02 */ /* 0x001fe40008000f00 */
[----:B------:R-:W-:-:S07]  /*2ed0*/  MOV R2, UR41 ;  /* 0x0000002900027c02 */ /* 0x000fce0008000f00 */
        /* <DEDUP_REMOVED lines=10> */
.L_x_779:
[----:B------:R-:W-:Y:S05]  /*2f80*/  BSYNC.RECONVERGENT B1 ;  /* 0x0000000000017941 */ /* 0x000fea0003800200 */
.L_x_777:
        /* <DEDUP_REMOVED lines=10> */
[----:B------:R1:W5:Y:S04]  /*3030*/  LDG.E R26, desc[UR74][R6.64] ;  /* 0x0000004a061a7981 */ /* 0x000368000c1e1900 */
.L_x_776:
[----:B------:R-:W-:Y:S01]  /*3040*/  UISETP.NE.U32.AND UP0, UPT, UR52, URZ, UPT ;  /* 0x000000ff3400728c */ /* 0x000fe2000bf05070 */
[----:B0-----:R-:W-:-:S03]  /*3050*/  HFMA2 R0, -RZ, RZ, 0, 0 ;  /* 0x00000000ff007431 */ /* 0x001fc600000001ff */
        /* <DEDUP_REMOVED lines=29> */
.L_x_782:
[----:B------:R-:W0:Y:S01]  /*3230*/  LDCU.64 UR40, c[0x0][0xbb0] ;  /* 0x00017600ff2877ac */ /* 0x000e220008000a00 */
[----:B-1----:R-:W-:Y:S02]  /*3240*/  MOV R7, R5 ;  /* 0x0000000500077202 */ /* 0x002fe40000000f00 */
[----:B------:R-:W-:Y:S02]  /*3250*/  MOV R0, R4 ;  /* 0x0000000400007202 */ /* 0x000fe40000000f00 */
[----:B------:R-:W-:Y:S02]  /*3260*/  MOV R6, 0x32a0 ;  /* 0x000032a000067802 */ /* 0x000fe40000000f00 */
[----:B0-----:R-:W-:Y:S01]  /*3270*/  MOV R3, UR40 ;  /* 0x0000002800037c02 */ /* 0x001fe20008000f00 */
[----:B------:R-:W-:-:S07]  /*3280*/  IMAD.U32 R2, RZ, RZ, UR41 ;  /* 0x00000029ff027e24 */ /* 0x000fce000f8e00ff */
[----:B-----5:R-:W-:Y:S05]  /*3290*/  CALL.REL.NOINC `($__internal_26_$__cuda_sm20_div_s64) ;  /* 0x0000000400387944 */ /* 0x020fea0003c00000 */
        /* <DEDUP_REMOVED lines=10> */
.L_x_783:
[----:B------:R-:W-:Y:S05]  /*3340*/  BSYNC.RECONVERGENT B1 ;  /* 0x0000000000017941 */ /* 0x000fea0003800200 */
.L_x_781:
        /* <DEDUP_REMOVED lines=11> */
[----:B------:R0:W5:Y:S02]  /*3400*/  LDG.E R0, desc[UR74][R6.64] ;  /* 0x0000004a06007981 */ /* 0x000164000c1e1900 */
.L_x_780:
[----:B------:R-:W2:Y:S01]  /*3410*/  LDL.LU R2, [R1+0x4] ;  /* 0x0000040001027983 */ /* 0x000ea20000300800 */
[-C--:B01---5:R-:W-:Y:S01]  /*3420*/  FMUL.FTZ R7, R27, R26.reuse ;  /* 0x0000001a1b077220 */ /* 0x0a3fe20000410000 */
[----:B------:R-:W0:Y:S02]  /*3430*/  LDCU.64 UR40, c[0x0][0x520] ;  /* 0x0000a400ff2877ac */ /* 0x000e240008000a00 */
[----:B------:R-:W3:Y:S01]  /*3440*/  LDL.LU R6, [R1+0x8] ;  /* 0x0000080001067983 */ /* 0x000ee20000300800 */
[----:B------:R-:W1:Y:S03]  /*3450*/  LDCU.64 UR42, c[0x0][0xd40] ;  /* 0x0001a800ff2a77ac */ /* 0x000e660008000a00 */
[----:B------:R-:W4:Y:S04]  /*3460*/  LDL.LU R12, [R1+0x1c] ;  /* 0x00001c00010c7983 */ /* 0x000f280000300800 */
[----:B------:R-:W3:Y:S04]  /*3470*/  LDL.LU R20, [R1] ;  /* 0x0000000001147983 */ /* 0x000ee80000300800 */
[----:B------:R-:W4:Y:S04]  /*3480*/  LDL.LU R14, [R1+0x14] ;  /* 0x00001400010e7983 */ /* 0x000f280000300800 */
[----:B------:R-:W4:Y:S04]  /*3490*/  LDL.LU R25, [R1+0x10] ;  /* 0x0000100001197983 */ /* 0x000f280000300800 */
[----:B------:R-:W4:Y:S04]  /*34a0*/  LDL.LU R24, [R1+0xc] ;  /* 0x00000c0001187983 */ /* 0x000f280000300800 */
[----:B------:R-:W4:Y:S01]  /*34b0*/  LDL.LU R21, [R1+0x18] ;  /* 0x0000180001157983 */ /* 0x000f220000300800 */
[----:B------:R-:W1:Y:S01]  /*34c0*/  LDCU UR76, c[0x0][0x370] ;  /* 0x00006e00ff4c77ac */ /* 0x000e620008000800 */
[----:B------:R-:W1:Y:S01]  /*34d0*/  LDC R19, c[0x0][0x360] ;  /* 0x0000d800ff137b82 */ /* 0x000e620000000800 */
[----:B--2---:R-:W2:Y:S02]  /*34e0*/  MUFU.TANH R3, R2 ;  /* 0x0000000200037308 */ /* 0x004ea40000002400 */
[C---:B--2---:R-:W-:Y:S01]  /*34f0*/  FMUL.FTZ R11, R3.reuse, R26 ;  /* 0x0000001a030b7220 */ /* 0x044fe20000410000 */
[----:B------:R-:W-:-:S04]  /*3500*/  FFMA.FTZ R3, -R3, R3, 1 ;  /* 0x3f80000003037423 */ /* 0x000fc80000010103 */
[----:B------:R-:W-:Y:S01]  /*3510*/  FFMA.FTZ R0, R7, R3, R0 ;  /* 0x0000000307007223 */ /* 0x000fe20000010000 */
[----:B------:R-:W-:-:S03]  /*3520*/  FADD.FTZ R3, -R29, 1 ;  /* 0x3f8000001d037421 */ /* 0x000fc60000010100 */
[----:B---3--:R-:W-:-:S04]  /*3530*/  FMUL.FTZ R2, R20, R0 ;  /* 0x0000000014027220 */ /* 0x008fc80000410000 */
[----:B------:R-:W-:Y:S01]  /*3540*/  FMUL.FTZ R2, R2, R3 ;  /* 0x0000000302027220 */ /* 0x000fe20000410000 */
[----:B------:R-:W-:Y:S01]  /*3550*/  FMUL.FTZ R3, R6, R0 ;  /* 0x0000000006037220 */ /* 0x000fe20000410000 */
[----:B------:R-:W-:-:S04]  /*3560*/  FADD.FTZ R6, -R28, 1 ;  /* 0x3f8000001c067421 */ /* 0x000fc80000010100 */
[----:B------:R-:W-:Y:S01]  /*3570*/  FMUL.FTZ R3, R3, R6 ;  /* 0x0000000603037220 */ /* 0x000fe20000410000 */
[----:B------:R-:W-:-:S04]  /*3580*/  FADD.FTZ R6, -R27, 1 ;  /* 0x3f8000001b067421 */ /* 0x000fc80000010100 */
[----:B------:R-:W-:Y:S01]  /*3590*/  FMUL.FTZ R11, R11, R6 ;  /* 0x000000060b0b7220 */ /* 0x000fe20000410000 */
[----:B0-----:R-:W-:-:S04]  /*35a0*/  LEA R6, P0, R22, UR40, 0x2 ;  /* 0x0000002816067c11 */ /* 0x001fc8000f8010ff */
[----:B----4-:R-:W-:Y:S02]  /*35b0*/  LEA.HI.X R7, R22, UR41, R12, 0x2, P0 ;  /* 0x0000002916077c11 */ /* 0x010fe400080f140c */
        /* <DEDUP_REMOVED lines=8> */
[C---:B------:R-:W-:Y:S01]  /*3640*/  FMUL.FTZ R21, R29.reuse, R2 ;  /* 0x000000021d157220 */ /* 0x040fe20000410000 */
[----:B------:R-:W-:Y:S01]  /*3650*/  FFMA.FTZ R10, -R20, R20, 1 ;  /* 0x3f800000140a7423 */ /* 0x000fe20000010114 */
[----:B------:R-:W-:Y:S01]  /*3660*/  FMUL.FTZ R29, R29, R0 ;  /* 0x000000001d1d7220 */ /* 0x000fe20000410000 */
[----:B-1----:R-:W-:Y:S01]  /*3670*/  IMAD R0, R19, UR76, RZ ;  /* 0x0000004c13007c24 */ /* 0x002fe2000f8e02ff */
[----:B------:R-:W-:Y:S01]  /*3680*/  LEA R8, P1, R18, UR42, 0x2 ;  /* 0x0000002a12087c11 */ /* 0x000fe2000f8210ff */
[----:B------:R-:W-:Y:S01]  /*3690*/  FMUL.FTZ R3, R28, R3 ;  /* 0x000000031c037220 */ /* 0x000fe20000410000 */
[----:B------:R-:W-:Y:S01]  /*36a0*/  FMUL.FTZ R29, R29, R10 ;  /* 0x0000000a1d1d7220 */ /* 0x000fe20000410000 */
[----:B------:R1:W-:Y:S01]  /*36b0*/  STG.E desc[UR74][R6.64], R21 ;  /* 0x0000001506007986 */ /* 0x0003e2000c10194a */
[----:B------:R-:W-:-:S02]  /*36c0*/  LEA.HI.X R9, R18, UR43, R24, 0x2, P1 ;  /* 0x0000002b12097c11 */ /* 0x000fc400088f1418 */
[----:B------:R-:W-:Y:S01]  /*36d0*/  IADD3 R5, P0, PT, R0, R5, RZ ;  /* 0x0000000500057210 */ /* 0x000fe20007f1e0ff */
[----:B------:R1:W-:Y:S04]  /*36e0*/  STG.E desc[UR74][R12.64], R3 ;  /* 0x000000030c007986 */ /* 0x0003e8000c10194a */
[----:B------:R1:W-:Y:S01]  /*36f0*/  STG.E desc[UR74][R14.64], R29 ;  /* 0x0000001d0e007986 */ /* 0x0003e2000c10194a */
[----:B------:R-:W-:Y:S01]  /*3700*/  IMAD.X R4, RZ, RZ, R4, P0 ;  /* 0x000000ffff047224 */ /* 0x000fe200000e0604 */
[----:B------:R-:W-:Y:S02]  /*3710*/  ISETP.GE.U32.AND P0, PT, R5, UR54, PT ;  /* 0x0000003605007c0c */ /* 0x000fe4000bf06070 */
[----:B------:R1:W-:Y:S04]  /*3720*/  STG.E desc[UR74][R16.64], R27 ;  /* 0x0000001b10007986 */ /* 0x0003e8000c10194a */
[----:B------:R1:W-:Y:S01]  /*3730*/  STG.E desc[UR74][R8.64], R11 ;  /* 0x0000000b08007986 */ /* 0x0003e2000c10194a */
[----:B------:R-:W-:-:S13]  /*3740*/  ISETP.GE.AND.EX P0, PT, R4, UR55, PT, P0 ;  /* 0x0000003704007c0c */ /* 0x000fda000bf06300 */
[----:B-1----:R-:W-:Y:S05]  /*3750*/  @!P0 BRA `(.L_x_784) ;  /* 0xffffffc800e88947 */ /* 0x002fea000383ffff */
[----:B------:R-:W-:Y:S05]  /*3760*/  BSYNC.RECONVERGENT B0 ;  /* 0x0000000000007941 */ /* 0x000fea0003800200 */
.L_x_739:
[----:B------:R-:W-:Y:S05]  /*3770*/  EXIT ;  /* 0x000000000000794d */ /* 0x000fea0003800000 */
        .weak           $__internal_26_$__cuda_sm20_div_s64
        .type           $__internal_26_$__cuda_sm20_div_s64,@function
        .size           $__internal_26_$__cuda_sm20_div_s64,(.L_x_1388 - $__internal_26_$__cuda_sm20_div_s64)
$__internal_26_$__cuda_sm20_div_s64:
        /* <DEDUP_REMOVED lines=82> */
[----:B------:R-:W-:Y:S06]  /*3ca0*/  RET.REL.NODEC R6 `(_ZN2at6native38_GLOBAL__N__9a469cfd_6_RNN_cu_eca79a6d6kernel18lstm_cell_backwardIfflLi2EEEvNS_4cuda6detail10TensorInfoIT_T1_EES9_S9_S9_S9_S9_S9_S8_S8_) ;  /* 0xffffffc006d47950 */ /* 0x000fec0003c3ffff */
.L_x_785:
        /* <DEDUP_REMOVED lines=13> */
.L_x_1388:


//--------------------- .text._ZN2at6native38_GLOBAL__N__9a469cfd_6_RNN_cu_eca79a6d6kernel18lstm_cell_backwardIfflLi1EEEvNS_4cuda6detail10TensorInfoIT_T1_EES9_S9_S9_S9_S9_S9_S8_S8_ --------------------------
	.section	.text._ZN2at6native38_GLOBAL__N__9a469cfd_6_RNN_cu_eca79a6d6kernel18lstm_cell_backwardIfflLi1EEEvNS_4cuda6detail10TensorInfoIT_T1_EES9_S9_S9_S9_S9_S9_S8_S8_,"ax",@progbits
	.align	128
.text._ZN2at6native38_GLOBAL__N__9a469cfd_6_RNN_cu_eca79a6d6kernel18lstm_cell_backwardIfflLi1EEEvNS_4cuda6detail10TensorInfoIT_T1_EES9_S9_S9_S9_S9_S9_S8_S8_:
        .type           _ZN2at6native38_GLOBAL__N__9a469cfd_6_RNN_cu_eca79a6d6kernel18lstm_cell_backwardIfflLi1EEEvNS_4cuda6detail10TensorInfoIT_T1_EES9_S9_S9_S9_S9_S9_S8_S8_,@function
        .size           _ZN2at6native38_GLOBAL__N__9a469cfd_6_RNN_cu_eca79a6d6kernel18lstm_cell_backwardIfflLi1EEEvNS_4cuda6detail10TensorInfoIT_T1_EES9_S9_S9_S9_S9_S9_S8_S8_,(.L_x_1390 - _ZN2at6native38_GLOBAL__N__9a469cfd_6_RNN_cu_eca79a6d6kernel18lstm_cell_backwardIfflLi1EEEvNS_4cuda6detail10TensorInfoIT_T1_EES9_S9_S9_S9_S9_S9_S8_S8_)
        .other          _ZN2at6native38_GLOBAL__N__9a469cfd_6_RNN_cu_eca79a6d6kernel18lstm_cell_backwardIfflLi1EEEvNS_4cuda6detail10TensorInfoIT_T1_EES9_S9_S9_S9_S9_S9_S8_S8_,@"STO_CUDA_ENTRY STV_DEFAULT"
_ZN2at6native38_GLOBAL__N__9a469cfd_6_RNN_cu_eca79a6d6kernel18lstm_cell_backwardIfflLi1EEEvNS_4cuda6detail10TensorInfoIT_T1_EES9_S9_S9_S9_S9_S9_S8_S8_:
        /* <DEDUP_REMOVED lines=35> */
[----:B------:R-:W-:Y:S01]  /*0230*/  IMAD R15, R0, UR15, R3 ;  /* 0x0000000f000f7c24 */ /* 0x000fe2000f8e0203 */
[----:B------:R-:W1:Y:S01]  /*0240*/  LDCU UR6, c[0x0][0x370] ;  /* 0x00006e00ff0677ac */ /* 0x000e620008000800 */
[----:B--2---:R-:W-:-:S02]  /*0250*/  IMAD R3, R22, UR20, RZ ;  /* 0x0000001416037c24 */ /* 0x004fc4000f8e02ff */
[----:B------:R-:W-:Y:S01]  /*0260*/  IMAD R17, R0, UR17, R5 ;  /* 0x0000001100117c24 */ /* 0x000fe2000f8e0205 */
        /* <DEDUP_REMOVED lines=16> */
[----:B------:R-:W-:Y:S01]  /*0370*/  IADD3 R13, PT, PT, R9, R19, RZ ;  /* 0x00000013090d7210 */ /* 0x000fe20007ffe0ff */
[----:B------:R-:W-:Y:S01]  /*0380*/  IMAD.IADD R9, R11, 0x1, R21 ;  /* 0x000000010b097824 */ /* 0x000fe200078e0215 */
[----:B------:R-:W-:Y:S01]  /*0390*/  LEA.HI.X R6, R6, UR13, R15, 0x2, P0 ;  /* 0x0000000d06067c11 */ /* 0x000fe200080f140f */
[----:B------:R-:W0:Y:S01]  /*03a0*/  LDCU.64 UR30, c[0x0][0x380] ;  /* 0x00007000ff1e77ac */ /* 0x000e220008000a00 */
[----:B------:R-:W-:-:S02]  /*03b0*/  LEA.HI.X R7, R12, UR19, R7, 0x2, P1 ;  /* 0x000000130c077c11 */ /* 0x000fc400088f1407 */
[----:B------:R-:W-:Y:S01]  /*03c0*/  LEA.HI.X R8, R8, UR23, R13, 0x2, P2 ;  /* 0x0000001708087c11 */ /* 0x000fe200090f140d */
[----:B------:R-:W0:Y:S01]  /*03d0*/  LDCU.64 UR14, c[0x0][0x5f0] ;  /* 0x0000be00ff0e77ac */ /* 0x000e220008000a00 */
[----:B------:R-:W-:Y:S01]  /*03e0*/  LEA.HI.X R9, R10, UR27, R9, 0x2, P3 ;  /* 0x0000001b0a097c11 */ /* 0x000fe200098f1409 */
[----:B------:R-:W0:Y:S01]  /*03f0*/  LDCU.64 UR16, c[0x0][0x520] ;  /* 0x0000a400ff1077ac */ /* 0x000e220008000a00 */
[----:B------:R-:W0:Y:S01]  /*0400*/  LDCU.64 UR20, c[0x0][0xee8] ;  /* 0x0001dd00ff1477ac */ /* 0x000e220008000a00 */
[----:B-123--:R-:W-:-:S12]  /*0410*/  UIMAD UR6, UR6, UR4, URZ ;  /* 0x00000004060672a4 */ /* 0x00efd8000f8e02ff */
.L_x_792:
[----:B------:R-:W-:Y:S01]  /*0420*/  MOV R17, UR7 ;  /* 0x0000000700117c02 */ /* 0x000fe20008000f00 */
[----:B------:R-:W-:Y:S03]  /*0430*/  BSSY.RECONVERGENT B1, `(.L_x_789) ;  /* 0x000002c000017945 */ /* 0x000fe60003800200 */
        /* <DEDUP_REMOVED lines=8> */
[----:B-1----:R-:W-:-:S06]  /*04c0*/  VIADD R10, R12, 0xffffffe ;  /* 0x0ffffffe0c0a7836 */ /* 0x002fcc0000000000 */
[----:B------:R1:W2:Y:S02]  /*04d0*/  F2I.FTZ.U32.TRUNC.NTZ R11, R10 ;  /* 0x0000000a000b7305 */ /* 0x0002a4000021f000 */
[----:B-1----:R-:W-:Y:S01]  /*04e0*/  MOV R10, RZ ;  /* 0x000000ff000a7202 */ /* 0x002fe20000000f00 */
[----:B--2---:R-:W-:-:S05]  /*04f0*/  IMAD R13, R11, R16, RZ ;  /* 0x000000100b0d7224 */ /* 0x004fca00078e02ff */
[----:B------:R-:W-:-:S05]  /*0500*/  IADD3 R13, PT, PT, -R13, RZ, RZ ;  /* 0x000000ff0d0d7210 */ /* 0x000fca0007ffe1ff */
        /* <DEDUP_REMOVED lines=10> */
[----:B------:R-:W-:Y:S01]  /*05b0*/  IADD3 R13, PT, PT, -R11, RZ, RZ ;  /* 0x000000ff0b0d7210 */ /* 0x000fe20007ffe1ff */
[----:B------:R-:W-:-:S04]  /*05c0*/  IMAD.MOV.U32 R12, RZ, RZ, R11 ;  /* 0x000000ffff0c7224 */ /* 0x000fc800078e000b */
[----:B------:R-:W-:Y:S01]  /*05d0*/  IMAD R14, R16, R13, R0 ;  /* 0x0000000d100e7224 */ /* 0x000fe200078e0200 */
[----:B------:R-:W-:Y:S01]  /*05e0*/  MOV R13, RZ ;  /* 0x000000ff000d7202 */ /* 0x000fe20000000f00 */
[----:B------:R-:W-:Y:S06]  /*05f0*/  BRA `(.L_x_791) ;  /* 0x00000000003c7947 */ /* 0x000fec0003800000 */
.L_x_790:
[----:B------:R-:W-:Y:S02]  /*0600*/  MOV R11, R22 ;  /* 0x00000016000b7202 */ /* 0x000fe40000000f00 */
[----:B------:R-:W-:-:S07]  /*0610*/  MOV R10, 0x630 ;  /* 0x00000630000a7802 */ /* 0x000fce0000000f00 */
[----:B0---4-:R-:W-:Y:S05]  /*0620*/  CALL.REL.NOINC `($__internal_27_$__cuda_sm20_div_s64) ;  /* 0x0000004400b87944 */ /* 0x011fea0003c00000 */
[----:B------:R-:W-:Y:S01]  /*0630*/  IADD3 R19, P0, PT, RZ, -R13, RZ ;  /* 0x8000000dff137210 */ /* 0x000fe20007f1e0ff */
[----:B------:R-:W-:Y:S01]  /*0640*/  IMAD.U32 R16, RZ, RZ, UR34 ;  /* 0x00000022ff107e24 */ /* 0x000fe2000f8e00ff */
[----:B------:R-:W-:Y:S01]  /*0650*/  MOV R17, UR35 ;  /* 0x0000002300117c02 */ /* 0x000fe20008000f00 */
[----:B------:R-:W-:Y:S01]  /*0660*/  IMAD.MOV.U32 R14, RZ, RZ, R0 ;  /* 0x000000ffff0e7224 */ /* 0x000fe200078e0000 */
[-C--:B------:R-:W-:Y:S01]  /*0670*/  IADD3.X R15, PT, PT, RZ, ~R11.reuse, RZ, P0, !PT ;  /* 0x8000000bff0f7210 */ /* 0x080fe200007fe4ff */
[----:B------:R-:W-:Y:S01]  /*0680*/  IMAD.MOV.U32 R12, RZ, RZ, R13 ;  /* 0x000000ffff0c7224 */ /* 0x000fe200078e000d */
[----:B------:R-:W-:-:S03]  /*0690*/  MOV R13, R11 ;  /* 0x0000000b000d7202 */ /* 0x000fc60000000f00 */
[----:B------:R-:W-:Y:S01]  /*06a0*/  IMAD R10, R15, R16, RZ ;  /* 0x000000100f0a7224 */ /* 0x000fe200078e02ff */
[----:B------:R-:W-:-:S03]  /*06b0*/  MOV R15, R22 ;  /* 0x00000016000f7202 */ /* 0x000fc60000000f00 */
[----:B------:R-:W-:-:S04]  /*06c0*/  IMAD.WIDE.U32 R14, R19, R16, R14 ;  /* 0x00000010130e7225 */ /* 0x000fc800078e000e */
[----:B------:R-:W-:-:S05]  /*06d0*/  IMAD R19, R19, R17, R10 ;  /* 0x0000001113137224 */ /* 0x000fca00078e020a */
[----:B------:R-:W-:-:S07]  /*06e0*/  IADD3 R15, PT, PT, R15, R19, RZ ;  /* 0x000000130f0f7210 */ /* 0x000fce0007ffe0ff */
.L_x_791:
[----:B0---4-:R-:W-:Y:S05]  /*06f0*/  BSYNC.RECONVERGENT B1 ;  /* 0x0000000000017941 */ /* 0x011fea0003800200 */
.L_x_789:
        /* <DEDUP_REMOVED lines=8> */
[----:B------:R-:W-:Y:S01]  /*0780*/  IMAD R10, R12, UR28, RZ ;  /* 0x0000001c0c0a7c24 */ /* 0x000fe2000f8e02ff */
[----:B------:R-:W-:Y:S01]  /*0790*/  IADD3 R18, P1, PT, R14, R16, RZ ;  /* 0x000000100e127210 */ /* 0x000fe20007f3e0ff */
[----:B------:R-:W-:Y:S01]  /*07a0*/  IMAD.X R15, R12, 0x1, R17, P0 ;  /* 0x000000010c0f7824 */ /* 0x000fe200000e0611 */
[----:B------:R-:W-:Y:S01]  /*07b0*/  LEA R26, P0, R20, UR30, 0x2 ;  /* 0x0000001e141a7c11 */ /* 0x000fe2000f8010ff */
[----:B------:R-:W-:Y:S02]  /*07c0*/  IMAD R19, R13, UR29, R10 ;  /* 0x0000001d0d137c24 */ /* 0x000fe4000f8e020a */
[----:B------:R-:W-:Y:S02]  /*07d0*/  IMAD R23, R15, UR28, RZ ;  /* 0x0000001c0f177c24 */ /* 0x000fe4000f8e02ff */
[----:B------:R-:W-:Y:S01]  /*07e0*/  IMAD.WIDE.U32 R10, R14, UR28, RZ ;  /* 0x0000001c0e0a7c25 */ /* 0x000fe2000f8e00ff */
[----:B------:R-:W-:-:S03]  /*07f0*/  IADD3 R19, PT, PT, R21, R19, RZ ;  /* 0x0000001315137210 */ /* 0x000fc60007ffe0ff */
[----:B------:R-:W-:Y:S01]  /*0800*/  IMAD R23, R14, UR29, R23 ;  /* 0x0000001d0e177c24 */ /* 0x000fe2000f8e0217 */
[----:B------:R-:W-:Y:S02]  /*0810*/  LEA.HI.X R27, R20, UR31, R19, 0x2, P0 ;  /* 0x0000001f141b7c11 */ /* 0x000fe400080f1413 */
[----:B------:R-:W-:Y:S01]  /*0820*/  IADD3.X R19, PT, PT, R15, R17, RZ, P1, !PT ;  /* 0x000000110f137210 */ /* 0x000fe20000ffe4ff */
[----:B------:R-:W-:Y:S01]  /*0830*/  IMAD.IADD R11, R11, 0x1, R23 ;  /* 0x000000010b0b7824 */ /* 0x000fe200078e0217 */
[C---:B------:R-:W-:Y:S01]  /*0840*/  LEA R24, P0, R10.reuse, UR30, 0x2 ;  /* 0x0000001e0a187c11 */ /* 0x040fe2000f8010ff */
[----:B------:R-:W2:Y:S02]  /*0850*/  LDG.E R26, desc[UR8][R26.64] ;  /* 0x000000081a1a7981 */ /* 0x000ea4000c1e1900 */
[----:B------:R-:W-:Y:S01]  /*0860*/  IMAD R21, R19, UR28, RZ ;  /* 0x0000001c13157c24 */ /* 0x000fe2000f8e02ff */
[----:B------:R-:W-:Y:S01]  /*0870*/  LEA.HI.X R25, R10, UR31, R11, 0x2, P0 ;  /* 0x0000001f0a197c11 */ /* 0x000fe200080f140b */
[C---:B------:R-:W-:Y:S01]  /*0880*/  IMAD.WIDE.U32 R10, R18.reuse, UR28, RZ ;  /* 0x0000001c120a7c25 */ /* 0x040fe2000f8e00ff */
[----:B------:R-:W-:-:S03]  /*0890*/  IADD3 R16, P0, PT, R18, R16, RZ ;  /* 0x0000001012107210 */ /* 0x000fc60007f1e0ff */
[----:B------:R-:W-:Y:S01]  /*08a0*/  IMAD R21, R18, UR29, R21 ;  /* 0x0000001d12157c24 */ /* 0x000fe2000f8e0215 */
[----:B------:R-:W-:Y:S02]  /*08b0*/  IADD3.X R17, PT, PT, R19, R17, RZ, P0, !PT ;  /* 0x0000001113117210 */ /* 0x000fe400007fe4ff */
[----:B------:R-:W-:Y:S02]  /*08c0*/  LEA R20, P0, R10, UR30, 0x2 ;  /* 0x0000001e0a147c11 */ /* 0x000fe4000f8010ff */
[----:B------:R-:W-:-:S04]  /*08d0*/  IADD3 R11, PT, PT, R11, R21, RZ ;  /* 0x000000150b0b7210 */ /* 0x000fc80007ffe0ff */
[----:B------:R-:W-:Y:S01]  /*08e0*/  LEA.HI.X R21, R10, UR31, R11, 0x2, P0 ;  /* 0x0000001f0a157c11 */ /* 0x000fe200080f140b */
[----:B------:R-:W-:-:S04]  /*08f0*/  IMAD R11, R17, UR28, RZ ;  /* 0x0000001c110b7c24 */ /* 0x000fc8000f8e02ff */
[C---:B------:R-:W-:Y:S01]  /*0900*/  IMAD R23, R16.reuse, UR29, R11 ;  /* 0x0000001d10177c24 */ /* 0x040fe2000f8e020b */
[----:B------:R-:W3:Y:S01]  /*0910*/  LDG.E R21, desc[UR8][R20.64] ;  /* 0x0000000814157981 */ /* 0x000ee2000c1e1900 */
[----:B------:R-:W-:-:S04]  /*0920*/  IMAD.WIDE.U32 R10, R16, UR28, RZ ;  /* 0x0000001c100a7c25 */ /* 0x000fc8000f8e00ff */
[----:B------:R-:W-:Y:S01]  /*0930*/  IMAD.IADD R11, R11, 0x1, R23 ;  /* 0x000000010b0b7824 */ /* 0x000fe200078e0217 */
[C---:B------:R-:W-:Y:S01]  /*0940*/  LEA R28, P0, R10.reuse, UR30, 0x2 ;  /* 0x0000001e0a1c7c11 */ /* 0x040fe2000f8010ff */
[----:B------:R-:W4:Y:S03]  /*0950*/  LDG.E R23, desc[UR8][R24.64] ;  /* 0x0000000818177981 */ /* 0x000f26000c1e1900 */
[----:B------:R-:W-:Y:S02]  /*0960*/  LEA.HI.X R29, R10, UR31, R11, 0x2, P0 ;  /* 0x0000001f0a1d7c11 */ /* 0x000fe400080f140b */
[----:B------:R-:W-:Y:S02]  /*0970*/  MOV R10, R4 ;  /* 0x00000004000a7202 */ /* 0x000fe40000000f00 */
[----:B------:R-:W-:Y:S01]  /*0980*/  MOV R11, R8 ;  /* 0x00000008000b7202 */ /* 0x000fe20000000f00 */
[----:B------:R-:W5:Y:S04]  /*0990*/  LDG.E R20, desc[UR8][R28.64] ;  /* 0x000000081c147981 */ /* 0x000f68000c1e1900 */
[----:B------:R0:W2:Y:S02]  /*09a0*/  LDG.E R27, desc[UR8][R10.64] ;  /* 0x000000080a1b7981 */ /* 0x0000a4000c1e1900 */
[----:B0-----:R-:W-:Y:S01]  /*09b0*/  IMAD.MOV.U32 R10, RZ, RZ, R2 ;  /* 0x000000ffff0a7224 */ /* 0x001fe200078e0002 */
[----:B------:R-:W-:-:S05]  /*09c0*/  MOV R11, R6 ;  /* 0x00000006000b7202 */ /* 0x000fca0000000f00 */
[----:B------:R0:W3:Y:S02]  /*09d0*/  LDG.E R10, desc[UR8][R10.64] ;  /* 0x000000080a0a7981 */ /* 0x0000e4000c1e1900 */
[----:B0-----:R-:W-:Y:S01]  /*09e0*/  IMAD.MOV.U32 R11, RZ, RZ, R9 ;  /* 0x000000ffff0b7224 */ /* 0x001fe200078e0009 */
[----:B--2---:R-:W0:Y:S01]  /*09f0*/  MUFU.TANH R27, R27 ;  /* 0x0000001b001b7308 */ /* 0x004e220000002400 */
[----:B-----5:R-:W-:Y:S01]  /*0a00*/  FMUL.FTZ R25, RZ, R20 ;  /* 0x00000014ff197220 */ /* 0x020fe20000410000 */
[----:B0-----:R-:W-:-:S04]  /*0a10*/  FFMA.FTZ R24, -R27, R27, 1 ;  /* 0x3f8000001b187423 */ /* 0x001fc8000001011b */
[----:B---3--:R-:W-:Y:S01]  /*0a20*/  FFMA.FTZ R24, R25, R24, R10 ;  /* 0x0000001819187223 */ /* 0x008fe2000001000a */
[----:B------:R-:W-:-:S05]  /*0a30*/  MOV R10, R5 ;  /* 0x00000005000a7202 */ /* 0x000fca0000000f00 */
[----:B------:R-:W2:Y:S01]  /*0a40*/  LDG.E R11, desc[UR8][R10.64] ;  /* 0x000000080a0b7981 */ /* 0x000ea2000c1e1900 */
[----:B------:R-:W-:Y:S01]  /*0a50*/  FADD.FTZ R28, -R26, 1 ;  /* 0x3f8000001a1c7421 */ /* 0x000fe20000010100 */
[----:B------:R-:W-:-:S04]  /*0a60*/  FMUL.FTZ R25, R21, R24 ;  /* 0x0000001815197220 */ /* 0x000fc80000410000 */
[----:B------:R-:W-:Y:S01]  /*0a70*/  FMUL.FTZ R25, R25, R28 ;  /* 0x0000001c19197220 */ /* 0x000fe20000410000 */
[----:B------:R-:W-:Y:S01]  /*0a80*/  FFMA.FTZ R28, -R21, R21, 1 ;  /* 0x3f800000151c7423 */ /* 0x000fe20000010115 */
[C---:B------:R-:W-:Y:S01]  /*0a90*/  FMUL.FTZ R21, R26.reuse, R24 ;  /* 0x000000181a157220 */ /* 0x040fe20000410000 */
[----:B----4-:R-:W-:Y:S01]  /*0aa0*/  FADD.FTZ R29, -R23, 1 ;  /* 0x3f800000171d7421 */ /* 0x010fe20000010100 */
[----:B------:R-:W-:Y:S02]  /*0ab0*/  FMUL.FTZ R25, R26, R25 ;  /* 0x000000191a197220 */ /* 0x000fe40000410000 */
[----:B------:R-:W-:Y:S01]  /*0ac0*/  FMUL.FTZ R21, R21, R28 ;  /* 0x0000001c15157220 */ /* 0x000fe20000410000 */
[----:B------:R-:W-:Y:S02]  /*0ad0*/  IMAD R28, R12, UR14, RZ ;  /* 0x0000000e0c1c7c24 */ /* 0x000fe4000f8e02ff */
[----:B------:R-:W-:Y:S01]  /*0ae0*/  FMUL.FTZ R27, RZ, R27 ;  /* 0x0000001bff1b7220 */ /* 0x000fe20000410000 */
[----:B------:R-:W-:Y:S01]  /*0af0*/  FADD.FTZ R12, -R20, 1 ;  /* 0x3f800000140c7421 */ /* 0x000fe20000010100 */
[----:B------:R-:W-:-:S03]  /*0b00*/  IMAD R15, R15, UR14, RZ ;  /* 0x0000000e0f0f7c24 */ /* 0x000fc6000f8e02ff */
[----:B------:R-:W-:Y:S01]  /*0b10*/  FMUL.FTZ R27, R27, R12 ;  /* 0x0000000c1b1b7220 */ /* 0x000fe20000410000 */
[----:B------:R-:W-:-:S04]  /*0b20*/  IMAD R19, R19, UR14, RZ ;  /* 0x0000000e13137c24 */ /* 0x000fc8000f8e02ff */
[----:B------:R-:W-:Y:S02]  /*0b30*/  IMAD R19, R18, UR15, R19 ;  /* 0x0000000f12137c24 */ /* 0x000fe4000f8e0213 */
[----:B------:R-:W-:Y:S02]  /*0b40*/  IMAD R17, R17, UR14, RZ ;  /* 0x0000000e11117c24 */ /* 0x000fe4000f8e02ff */
[----:B------:R-:W-:Y:S01]  /*0b50*/  FMUL.FTZ R20, R20, R27 ;  /* 0x0000001b14147220 */ /* 0x000fe20000410000 */
[----:B--2---:R-:W-:-:S04]  /*0b60*/  FMUL.FTZ R26, R11, R24 ;  /* 0x000000180b1a7220 */ /* 0x004fc80000410000 */
[----:B------:R-:W-:Y:S01]  /*0b70*/  FMUL.FTZ R26, R26, R29 ;  /* 0x0000001d1a1a7220 */ /* 0x000fe20000410000 */
[C---:B------:R-:W-:Y:S02]  /*0b80*/  IMAD R29, R13.reuse, UR15, R28 ;  /* 0x0000000f0d1d7c24 */ /* 0x040fe4000f8e021c */
[----:B------:R-:W-:-:S05]  /*0b90*/  IMAD.WIDE.U32 R12, R13, UR14, RZ ;  /* 0x0000000e0d0c7c25 */ /* 0x000fca000f8e00ff */
[----:B------:R-:W-:Y:S01]  /*0ba0*/  IADD3 R11, PT, PT, R13, R29, RZ ;  /* 0x0000001d0d0b7210 */ /* 0x000fe20007ffe0ff */
[----:B------:R-:W-:Y:S01]  /*0bb0*/  IMAD R13, R14, UR15, R15 ;  /* 0x0000000f0e0d7c24 */ /* 0x000fe2000f8e020f */
[----:B------:R-:W-:Y:S01]  /*0bc0*/  LEA R10, P0, R12, UR16, 0x2 ;  /* 0x000000100c0a7c11 */ /* 0x000fe2000f8010ff */
[----:B------:R-:W-:-:S03]  /*0bd0*/  IMAD.WIDE.U32 R14, R14, UR14, RZ ;  /* 0x0000000e0e0e7c25 */ /* 0x000fc6000f8e00ff */
[----:B------:R-:W-:Y:S02]  /*0be0*/  LEA.HI.X R11, R12, UR17, R11, 0x2, P0 ;  /* 0x000000110c0b7c11 */ /* 0x000fe400080f140b */
[----:B------:R-:W-:Y:S02]  /*0bf0*/  IADD3 R13, PT, PT, R15, R13, RZ ;  /* 0x0000000d0f0d7210 */ /* 0x000fe40007ffe0ff */
[----:B------:R-:W-:-:S04]  /*0c00*/  LEA R12, P0, R14, UR16, 0x2 ;  /* 0x000000100e0c7c11 */ /* 0x000fc8000f8010ff */
[----:B------:R-:W-:Y:S01]  /*0c10*/  LEA.HI.X R13, R14, UR17, R13, 0x2, P0 ;  /* 0x000000110e0d7c11 */ /* 0x000fe200080f140d */
[----:B------:R-:W-:-:S04]  /*0c20*/  IMAD.WIDE.U32 R14, R18, UR14, RZ ;  /* 0x0000000e120e7c25 */ /* 0x000fc8000f8e00ff */
[----:B------:R-:W-:Y:S01]  /*0c30*/  IMAD.IADD R15, R15, 0x1, R19 ;  /* 0x000000010f0f7824 */ /* 0x000fe200078e0213 */
[----:B------:R-:W-:Y:S01]  /*0c40*/  LEA R18, P0, R14, UR16, 0x2 ;  /* 0x000000100e127c11 */ /* 0x000fe2000f8010ff */
[----:B------:R-:W-:-:S03]  /*0c50*/  FMUL.FTZ R29, R23, R26 ;  /* 0x0000001a171d7220 */ /* 0x000fc60000410000 */
[----:B------:R-:W-:Y:S01]  /*0c60*/  LEA.HI.X R19, R14, UR17, R15, 0x2, P0 ;  /* 0x000000110e137c11 */ /* 0x000fe200080f140f */
[C---:B------:R-:W-:Y:S02]  /*0c70*/  IMAD R15, R16.reuse, UR15, R17 ;  /* 0x0000000f100f7c24 */ /* 0x040fe4000f8e0211 */
[----:B------:R-:W-:Y:S01]  /*0c80*/  IMAD.WIDE.U32 R16, R16, UR14, RZ ;  /* 0x0000000e10107c25 */ /* 0x000fe2000f8e00ff */
[----:B------:R0:W-:Y:S04]  /*0c90*/  STG.E desc[UR8][R10.64], R25 ;  /* 0x000000190a007986 */ /* 0x0001e8000c101908 */
[----:B------:R1:W-:Y:S01]  /*0ca0*/  STG.E desc[UR8][R12.64], R29 ;  /* 0x0000001d0c007986 */ /* 0x0003e2000c101908 */
[----:B------:R-:W-:Y:S02]  /*0cb0*/  IADD3 R17, PT, PT, R17, R15, RZ ;  /* 0x0000000f11117210 */ /* 0x000fe40007ffe0ff */
[C---:B------:R-:W-:Y:S01]  /*0cc0*/  LEA R26, P0, R16.reuse, UR16, 0x2 ;  /* 0x00000010101a7c11 */ /* 0x040fe2000f8010ff */
[----:B------:R-:W2:Y:S08]  /*0cd0*/  LDC.64 R14, c[0x0][0x930] ;  /* 0x00024c00ff0e7b82 */ /* 0x000eb00000000a00 */
[----:B0-----:R-:W0:Y:S01]  /*0ce0*/  LDC.64 R10, c[0x0][0xc70] ;  /* 0x00031c00ff0a7b82 */ /* 0x001e220000000a00 */
[----:B------:R-:W-:-:S07]  /*0cf0*/  LEA.HI.X R27, R16, UR17, R17, 0x2, P0 ;  /* 0x00000011101b7c11 */ /* 0x000fce00080f1411 */
[----:B-1----:R-:W1:Y:S08]  /*0d00*/  LDC.64 R12, c[0x0][0xe10] ;  /* 0x00038400ff0c7b82 */ /* 0x002e700000000a00 */
[----:B------:R-:W3:Y:S01]  /*0d10*/  LDC.64 R16, c[0x0][0x790] ;  /* 0x0001e400ff107b82 */ /* 0x000ee20000000a00 */
[----:B------:R-:W-:Y:S01]  /*0d20*/  IADD3 R0, P0, PT, R0, UR6, RZ ;  /* 0x0000000600007c10 */ /* 0x000fe2000ff1e0ff */
[----:B------:R4:W-:Y:S01]  /*0d30*/  STG.E desc[UR8][R18.64], R21 ;  /* 0x0000001512007986 */ /* 0x0009e2000c101908 */
[----:B------:R-:W-:-:S02]  /*0d40*/  FMUL.FTZ R23, R23, R24 ;  /* 0x0000001817177220 */ /* 0x000fc40000410000 */
[----:B------:R-:W-:Y:S01]  /*0d50*/  IADD3.X R22, PT, PT, RZ, R22, RZ, P0, !PT ;  /* 0x00000016ff167210 */ /* 0x000fe200007fe4ff */
[----:B------:R5:W-:Y:S01]  /*0d60*/  STG.E desc[UR8][R26.64], R20 ;  /* 0x000000141a007986 */ /* 0x000be2000c101908 */
[----:B------:R-:W-:Y:S01]  /*0d70*/  ISETP.GE.U32.AND P0, PT, R0, UR20, PT ;  /* 0x0000001400007c0c */ /* 0x000fe2000bf06070 */
[----:B----4-:R-:W-:Y:S01]  /*0d80*/  IMAD.MOV.U32 R21, RZ, RZ, R7 ;  /* 0x000000ffff157224 */ /* 0x010fe200078e0007 */
[----:B-----5:R-:W-:Y:S01]  /*0d90*/  MOV R20, R3 ;  /* 0x0000000300147202 */ /* 0x020fe20000000f00 */
[----:B0-----:R-:W-:Y:S01]  /*0da0*/  IMAD.WIDE.U32 R18, R10, UR6, RZ ;  /* 0x000000060a127c25 */ /* 0x001fe2000f8e00ff */
[----:B------:R-:W-:-:S03]  /*0db0*/  ISETP.GE.AND.EX P0, PT, R22, UR21, PT, P0 ;  /* 0x0000001516007c0c */ /* 0x000fc6000bf06300 */
[----:B------:R1:W-:Y:S01]  /*0dc0*/  STG.E desc[UR8][R20.64], R23 ;  /* 0x0000001714007986 */ /* 0x0003e2000c101908 */
        /* <DEDUP_REMOVED lines=17> */
.L_x_788:
[----:B------:R-:W-:Y:S05]  /*0ee0*/  EXIT ;  /* 0x000000000000794d */ /* 0x000fea0003800000 */
.L_x_787:
        /* <DEDUP_REMOVED lines=15> */
[----:B------:R-:W-:Y:S02]  /*0fe0*/  IADD3 R9, PT, PT, RZ, -R4, RZ ;  /* 0x80000004ff097210 */ /* 0x000fe40007ffe0ff */
[----:B------:R-:W-:-:S05]  /*0ff0*/  ISETP.NE.U32.AND P2, PT, R4, RZ, PT ;  /* 0x000000ff0400720c */ /* 0x000fca0003f45070 */
[----:B0-----:R-:W0:Y:S02]  /*1000*/  MUFU.RCP R2, R2 ;  /* 0x0000000200027308 */ /* 0x001e240000001000 */
[----:B0-----:R-:W-:-:S06]  /*1010*/  VIADD R6, R2, 0xffffffe ;  /* 0x0ffffffe02067836 */ /* 0x001fcc0000000000 */
[----:B------:R0:W1:Y:S02]  /*1020*/  F2I.FTZ.U32.TRUNC.NTZ R7, R6 ;  /* 0x0000000600077305 */ /* 0x000064000021f000 */
[----:B0-----:R-:W-:Y:S02]  /*1030*/  HFMA2 R6, -RZ, RZ, 0, 0 ;  /* 0x00000000ff067431 */ /* 0x001fe400000001ff */
[----:B-1----:R-:W-:-:S04]  /*1040*/  IMAD R9, R9, R7, RZ ;  /* 0x0000000709097224 */ /* 0x002fc800078e02ff */
[----:B------:R-:W-:-:S06]  /*1050*/  IMAD.HI.U32 R8, R7, R9, R6 ;  /* 0x0000000907087227 */ /* 0x000fcc00078e0006 */
[----:B------:R-:W-:-:S04]  /*1060*/  IMAD.HI.U32 R6, R8, R5, RZ ;  /* 0x0000000508067227 */ /* 0x000fc800078e00ff */
[----:B------:R-:W-:-:S04]  /*1070*/  IMAD.MOV R7, RZ, RZ, -R6 ;  /* 0x000000ffff077224 */ /* 0x000fc800078e0a06 */
[----:B------:R-:W-:Y:S01]  /*1080*/  IMAD R5, R4, R7, R5 ;  /* 0x0000000704057224 */ /* 0x000fe200078e0205 */
[----:B------:R-:W-:-:S04]  /*1090*/  MOV R7, RZ ;  /* 0x000000ff00077202 */ /* 0x000fc80000000f00 */
[----:B------:R-:W-:-:S13]  /*10a0*/  ISETP.GE.U32.AND P0, PT, R5, R4, PT ;  /* 0x000000040500720c */ /* 0x000fda0003f06070 */
[----:B------:R-:W-:Y:S02]  /*10b0*/  @P0 IADD3 R5, PT, PT, -R4, R5, RZ ;  /* 0x0000000504050210 */ /* 0x000fe40007ffe1ff */
[----:B------:R-:W-:Y:S02]  /*10c0*/  @P0 IADD3 R6, PT, PT, R6, 0x1, RZ ;  /* 0x0000000106060810 */ /* 0x000fe40007ffe0ff */
[----:B------:R-:W-:-:S13]  /*10d0*/  ISETP.GE.U32.AND P1, PT, R5, R4, PT ;  /* 0x000000040500720c */ /* 0x000fda0003f26070 */
[----:B------:R-:W-:Y:S01]  /*10e0*/  @P1 VIADD R6, R6, 0x1 ;  /* 0x0000000106061836 */ /* 0x000fe20000000000 */
[----:B------:R-:W-:Y:S01]  /*10f0*/  @!P2 LOP3.LUT R6, RZ, R4, RZ, 0x33, !PT ;  /* 0x00000004ff06a212 */ /* 0x000fe200078e33ff */
[----:B------:R-:W-:Y:S06]  /*1100*/  BRA `(.L_x_795) ;  /* 0x0000000000107947 */ /* 0x000fec0003800000 */
.L_x_794:
[----:B------:R-:W-:-:S07]  /*1110*/  MOV R2, 0x1130 ;  /* 0x0000113000027802 */ /* 0x000fce0000000f00 */
[----:B------:R-:W-:Y:S05]  /*1120*/  CALL.REL.NOINC `($__internal_28_$__cuda_sm20_div_u64) ;  /* 0x0000004000487944 */ /* 0x000fea0003c00000 */
[----:B------:R-:W-:Y:S01]  /*1130*/  MOV R6, R5 ;  /* 0x0000000500067202 */ /* 0x000fe20000000f00 */
[----:B------:R-:W-:-:S07]  /*1140*/  IMAD.MOV.U32 R7, RZ, RZ, R8 ;  /* 0x000000ffff077224 */ /* 0x000fce00078e0008 */
.L_x_795:
[----:B------:R-:W-:Y:S05]  /*1150*/  BSYNC.RECONVERGENT B0 ;  /* 0x0000000000007941 */ /* 0x000fea0003800200 */
.L_x_793:
        /* <DEDUP_REMOVED lines=8> */
[----:B0-----:R-:W-:-:S04]  /*11e0*/  MOV R20, UR4 ;  /* 0x0000000400147c02 */ /* 0x001fc80008000f00 */
[----:B------:R-:W-:-:S13]  /*11f0*/  ISETP.NE.U32.AND P0, PT, R20, RZ, PT ;  /* 0x000000ff1400720c */ /* 0x000fda0003f05070 */
[----:B------:R-:W-:Y:S05]  /*1200*/  @P0 BRA `(.L_x_798) ;  /* 0x0000000000640947 */ /* 0x000fea0003800000 */
[----:B------:R-:W0:Y:S01]  /*1210*/  LDCU UR4, c[0x0][0xee0] ;  /* 0x0001dc00ff0477ac */ /* 0x000e220008000800 */
[----:B------:R-:W-:Y:S02]  /*1220*/  IMAD.MOV.U32 R8, RZ, RZ, RZ ;  /* 0x000000ffff087224 */ /* 0x000fe400078e00ff */
[----:B0-----:R-:W-:-:S04]  /*1230*/  IMAD.U32 R9, RZ, RZ, UR4 ;  /* 0x00000004ff097e24 */ /* 0x001fc8000f8e00ff */
[----:B------:R-:W0:Y:S01]  /*1240*/  I2F.U32.RP R5, R9 ;  /* 0x0000000900057306 */ /* 0x000e220000209000 */
[----:B------:R-:W-:-:S07]  /*1250*/  ISETP.NE.U32.AND P2, PT, R9, RZ, PT ;  /* 0x000000ff0900720c */ /* 0x000fce0003f45070 */
[----:B0-----:R-:W0:Y:S02]  /*1260*/  MUFU.RCP R5, R5 ;  /* 0x0000000500057308 */ /* 0x001e240000001000 */
[----:B0-----:R-:W-:-:S06]  /*1270*/  IADD3 R7, PT, PT, R5, 0xffffffe, RZ ;  /* 0x0ffffffe05077810 */ /* 0x001fcc0007ffe0ff */
[----:B------:R-:W0:Y:S02]  /*1280*/  F2I.FTZ.U32.TRUNC.NTZ R7, R7 ;  /* 0x0000000700077305 */ /* 0x000e24000021f000 */
[----:B0-----:R-:W-:-:S05]  /*1290*/  IMAD R6, R7, R9, RZ ;  /* 0x0000000907067224 */ /* 0x001fca00078e02ff */
        /* <DEDUP_REMOVED lines=16> */
.L_x_798:
[----:B------:R-:W-:Y:S02]  /*13a0*/  MOV R11, R22 ;  /* 0x00000016000b7202 */ /* 0x000fe40000000f00 */
[----:B------:R-:W-:-:S07]  /*13b0*/  MOV R10, 0x13d0 ;  /* 0x000013d0000a7802 */ /* 0x000fce0000000f00 */
[----:B------:R-:W-:Y:S05]  /*13c0*/  CALL.REL.NOINC `($__internal_27_$__cuda_sm20_div_s64) ;  /* 0x0000003800507944 */ /* 0x000fea0003c00000 */
        /* <DEDUP_REMOVED lines=13> */
.L_x_799:
[----:B------:R-:W0:Y:S01]  /*14a0*/  LDCU.64 UR12, c[0x0][0x930] ;  /* 0x00012600ff0c77ac */ /* 0x000e220008000a00 */
[-C--:B------:R-:W-:Y:S02]  /*14b0*/  IMAD R11, R11, R9.reuse, RZ ;  /* 0x000000090b0b7224 */ /* 0x080fe400078e02ff */
[C---:B------:R-:W-:Y:S01]  /*14c0*/  IMAD.WIDE.U32 R6, R10.reuse, R9, RZ ;  /* 0x000000090a067225 */ /* 0x040fe200078e00ff */
[----:B------:R-:W1:Y:S03]  /*14d0*/  LDCU.64 UR4, c[0x0][0x450] ;  /* 0x00008a00ff0477ac */ /* 0x000e660008000a00 */
[----:B------:R-:W-:Y:S01]  /*14e0*/  IMAD R11, R10, R20, R11 ;  /* 0x000000140a0b7224 */ /* 0x000fe200078e020b */
[----:B------:R-:W2:Y:S01]  /*14f0*/  LDCU.64 UR14, c[0x0][0x860] ;  /* 0x00010c00ff0e77ac */ /* 0x000ea20008000a00 */
[----:B------:R-:W-:-:S03]  /*1500*/  LEA R24, P0, R6, R5, 0x2 ;  /* 0x0000000506187211 */ /* 0x000fc600078010ff */
[----:B------:R-:W-:Y:S01]  /*1510*/  IADD3 R25, PT, PT, R7, R11, RZ ;  /* 0x0000000b07197210 */ /* 0x000fe20007ffe0ff */
[----:B------:R-:W3:Y:S01]  /*1520*/  LDCU.64 UR6, c[0x0][0x380] ;  /* 0x00007000ff0677ac */ /* 0x000ee20008000a00 */
[-C--:B------:R-:W-:Y:S02]  /*1530*/  IADD3 R5, P1, PT, R24, R9.reuse, RZ ;  /* 0x0000000918057210 */ /* 0x080fe40007f3e0ff */
[----:B------:R-:W-:Y:S01]  /*1540*/  LEA.HI.X R25, R6, R8, R25, 0x2, P0 ;  /* 0x0000000806197211 */ /* 0x000fe200000f1419 */
[----:B0-----:R-:W-:Y:S01]  /*1550*/  IMAD R7, R22, UR12, RZ ;  /* 0x0000000c16077c24 */ /* 0x001fe2000f8e02ff */
[----:B------:R-:W-:Y:S01]  /*1560*/  IADD3 R6, P0, PT, R5, R9, RZ ;  /* 0x0000000905067210 */ /* 0x000fe20007f1e0ff */
[----:B------:R-:W-:-:S04]  /*1570*/  IMAD.WIDE.U32 R10, R0, UR12, RZ ;  /* 0x0000000c000a7c25 */ /* 0x000fc8000f8e00ff */
[----:B------:R-:W-:Y:S01]  /*1580*/  IMAD R17, R0, UR13, R7 ;  /* 0x0000000d00117c24 */ /* 0x000fe2000f8e0207 */
[----:B------:R-:W0:Y:S01]  /*1590*/  LDCU.64 UR12, c[0x0][0x790] ;  /* 0x0000f200ff0c77ac */ /* 0x000e220008000a00 */
[C-C-:B------:R-:W-:Y:S01]  /*15a0*/  IMAD.X R7, R25.reuse, 0x1, R20.reuse, P1 ;  /* 0x0000000119077824 */ /* 0x140fe200008e0614 */
[----:B------:R-:W-:Y:S01]  /*15b0*/  IADD3 R8, P1, PT, R6, R9, RZ ;  /* 0x0000000906087210 */ /* 0x000fe20007f3e0ff */
[----:B-1----:R-:W-:Y:S01]  /*15c0*/  IMAD R15, R25, UR4, RZ ;  /* 0x00000004190f7c24 */ /* 0x002fe2000f8e02ff */
[----:B--2---:R-:W-:Y:S01]  /*15d0*/  LEA R18, P2, R10, UR14, 0x2 ;  /* 0x0000000e0a127c11 */ /* 0x004fe2000f8410ff */
[C---:B------:R-:W-:Y:S01]  /*15e0*/  IMAD.WIDE.U32 R12, R24.reuse, UR4, RZ ;  /* 0x00000004180c7c25 */ /* 0x040fe2000f8e00ff */
[----:B------:R-:W-:Y:S02]  /*15f0*/  IADD3.X R9, PT, PT, R7, R20, RZ, P0, !PT ;  /* 0x0000001407097210 */ /* 0x000fe400007fe4ff */
[----:B------:R-:W-:Y:S01]  /*1600*/  IADD3 R17, PT, PT, R11, R17, RZ ;  /* 0x000000110b117210 */ /* 0x000fe20007ffe0ff */
[----:B------:R-:W-:Y:S01]  /*1610*/  IMAD R15, R24, UR5, R15 ;  /* 0x00000005180f7c24 */ /* 0x000fe2000f8e020f */
[----:B---3--:R-:W-:Y:S01]  /*1620*/  LEA R14, P0, R12, UR6, 0x2 ;  /* 0x000000060c0e7c11 */ /* 0x008fe2000f8010ff */
[----:B------:R-:W-:Y:S01]  /*1630*/  IMAD.X R20, R9, 0x1, R20, P1 ;  /* 0x0000000109147824 */ /* 0x000fe200008e0614 */
[----:B------:R-:W-:Y:S01]  /*1640*/  LEA.HI.X R19, R10, UR15, R17, 0x2, P2 ;  /* 0x0000000f0a137c11 */ /* 0x000fe200090f1411 */
[----:B------:R-:W-:Y:S01]  /*1650*/  IMAD R26, R7, UR4, RZ ;  /* 0x00000004071a7c24 */ /* 0x000fe2000f8e02ff */
[----:B------:R-:W-:Y:S01]  /*1660*/  IADD3 R11, PT, PT, R13, R15, RZ ;  /* 0x0000000f0d0b7210 */ /* 0x000fe20007ffe0ff */
[----:B------:R-:W-:Y:S01]  /*1670*/  IMAD R17, R20, UR4, RZ ;  /* 0x0000000414117c24 */ /* 0x000fe2000f8e02ff */
[----:B------:R-:W1:Y:S01]  /*1680*/  LDCU.64 UR14, c[0x0][0x6c0] ;  /* 0x0000d800ff0e77ac */ /* 0x000e620008000a00 */
[----:B------:R2:W3:Y:S01]  /*1690*/  LDG.E R21, desc[UR8][R18.64] ;  /* 0x0000000812157981 */ /* 0x0004e2000c1e1900 */
[----:B------:R-:W-:Y:S01]  /*16a0*/  LEA.HI.X R15, R12, UR7, R11, 0x2, P0 ;  /* 0x000000070c0f7c11 */ /* 0x000fe200080f140b */
[----:B------:R-:W-:-:S04]  /*16b0*/  IMAD.WIDE.U32 R12, R8, UR4, RZ ;  /* 0x00000004080c7c25 */ /* 0x000fc8000f8e00ff */
[----:B------:R-:W-:Y:S01]  /*16c0*/  IMAD R11, R8, UR5, R17 ;  /* 0x00000005080b7c24 */ /* 0x000fe2000f8e0211 */
[----:B------:R-:W-:Y:S01]  /*16d0*/  LEA R10, P0, R12, UR6, 0x2 ;  /* 0x000000060c0a7c11 */ /* 0x000fe2000f8010ff */
[----:B------:R-:W-:-:S03]  /*16e0*/  IMAD.WIDE.U32 R16, R5, UR4, RZ ;  /* 0x0000000405107c25 */ /* 0x000fc6000f8e00ff */
[----:B------:R-:W-:Y:S01]  /*16f0*/  IADD3 R11, PT, PT, R13, R11, RZ ;  /* 0x0000000b0d0b7210 */ /* 0x000fe20007ffe0ff */
[----:B------:R-:W-:-:S04]  /*1700*/  IMAD R13, R5, UR5, R26 ;  /* 0x00000005050d7c24 */ /* 0x000fc8000f8e021a */
[----:B------:R-:W-:Y:S02]  /*1710*/  IMAD.IADD R13, R17, 0x1, R13 ;  /* 0x00000001110d7824 */ /* 0x000fe400078e020d */
[----:B------:R-:W-:Y:S01]  /*1720*/  IMAD R17, R9, UR4, RZ ;  /* 0x0000000409117c24 */ /* 0x000fe2000f8e02ff */
[----:B------:R-:W-:Y:S01]  /*1730*/  LEA.HI.X R11, R12, UR7, R11, 0x2, P0 ;  /* 0x000000070c0b7c11 */ /* 0x000fe200080f140b */
[----:B--2---:R-:W-:Y:S01]  /*1740*/  IMAD.WIDE.U32 R18, R6, UR4, RZ ;  /* 0x0000000406127c25 */ /* 0x004fe2000f8e00ff */
[----:B------:R-:W-:-:S03]  /*1750*/  LEA R12, P0, R16, UR6, 0x2 ;  /* 0x00000006100c7c11 */ /* 0x000fc6000f8010ff */
[----:B------:R-:W-:Y:S02]  /*1760*/  IMAD R17, R6, UR5, R17 ;  /* 0x0000000506117c24 */ /* 0x000fe4000f8e0211 */
[----:B0-----:R-:W-:Y:S01]  /*1770*/  IMAD R27, R22, UR12, RZ ;  /* 0x0000000c161b7c24 */ /* 0x001fe2000f8e02ff */
[----:B------:R-:W-:Y:S01]  /*1780*/  LEA.HI.X R13, R16, UR7, R13, 0x2, P0 ;  /* 0x00000007100d7c11 */ /* 0x000fe200080f140d */
[----:B------:R0:W2:Y:S01]  /*1790*/  LDG.E R23, desc[UR8][R10.64] ;  /* 0x000000080a177981 */ /* 0x0000a2000c1e1900 */
[----:B------:R-:W-:Y:S01]  /*17a0*/  IADD3 R19, PT, PT, R19, R17, RZ ;  /* 0x0000001113137210 */ /* 0x000fe20007ffe0ff */
[C---:B------:R-:W-:Y:S01]  /*17b0*/  IMAD R27, R0.reuse, UR13, R27 ;  /* 0x0000000d001b7c24 */ /* 0x040fe2000f8e021b */
[----:B------:R-:W4:Y:S01]  /*17c0*/  LDCU.64 UR4, c[0x0][0x5f0] ;  /* 0x0000be00ff0477ac */ /* 0x000f220008000a00 */
[----:B------:R-:W-:Y:S01]  /*17d0*/  IMAD.WIDE.U32 R16, R0, UR12, RZ ;  /* 0x0000000c00107c25 */ /* 0x000fe2000f8e00ff */
[----:B------:R-:W5:Y:S01]  /*17e0*/  LDCU.64 UR12, c[0x0][0xe10] ;  /* 0x0001c200ff0c77ac */ /* 0x000f620008000a00 */
[----:B0-----:R-:W-:-:S03]  /*17f0*/  LEA R10, P0, R18, UR6, 0x2 ;  /* 0x00000006120a7c11 */ /* 0x001fc6000f8010ff */
[----:B------:R-:W-:Y:S02]  /*1800*/  IADD3 R27, PT, PT, R17, R27, RZ ;  /* 0x0000001b111b7210 */ /* 0x000fe40007ffe0ff */
[----:B------:R-:W-:Y:S01]  /*1810*/  LEA.HI.X R11, R18, UR7, R19, 0x2, P0 ;  /* 0x00000007120b7c11 */ /* 0x000fe200080f1413 */
[----:B------:R-:W2:Y:S01]  /*1820*/  LDG.E R17, desc[UR8][R12.64] ;  /* 0x000000080c117981 */ /* 0x000ea2000c1e1900 */
[C---:B-1----:R-:W-:Y:S01]  /*1830*/  LEA R18, P0, R16.reuse, UR14, 0x2 ;  /* 0x0000000e10127c11 */ /* 0x042fe2000f8010ff */
[----:B------:R-:W0:Y:S02]  /*1840*/  LDCU.64 UR6, c[0x0][0x520] ;  /* 0x0000a400ff0677ac */ /* 0x000e240008000a00 */
[----:B------:R1:W2:Y:S01]  /*1850*/  LDG.E R26, desc[UR8][R10.64] ;  /* 0x000000080a1a7981 */ /* 0x0002a2000c1e1900 */
[----:B------:R-:W-:Y:S01]  /*1860*/  LEA.HI.X R19, R16, UR15, R27, 0x2, P0 ;  /* 0x0000000f10137c11 */ /* 0x000fe200080f141b */
[----:B----4-:R-:W-:Y:S01]  /*1870*/  IMAD R25, R25, UR4, RZ ;  /* 0x0000000419197c24 */ /* 0x010fe2000f8e02ff */
[----:B------:R-:W4:Y:S01]  /*1880*/  LDCU.64 UR14, c[0x0][0xd40] ;  /* 0x0001a800ff0e77ac */ /* 0x000f220008000a00 */
[----:B------:R5:W2:Y:S04]  /*1890*/  LDG.E R16, desc[UR8][R14.64] ;  /* 0x000000080e107981 */ /* 0x000aa8000c1e1900 */
[----:B------:R4:W2:Y:S01]  /*18a0*/  LDG.E R27, desc[UR8][R18.64] ;  /* 0x00000008121b7981 */ /* 0x0008a2000c1e1900 */
[----:B------:R-:W-:-:S02]  /*18b0*/  IMAD R25, R24, UR5, R25 ;  /* 0x0000000518197c24 */ /* 0x000fc4000f8e0219 */
[----:B-1----:R-:W-:-:S04]  /*18c0*/  IMAD.WIDE.U32 R10, R24, UR4, RZ ;  /* 0x00000004180a7c25 */ /* 0x002fc8000f8e00ff */
[----:B------:R-:W-:Y:S01]  /*18d0*/  IMAD.IADD R13, R11, 0x1, R25 ;  /* 0x000000010b0d7824 */ /* 0x000fe200078e0219 */
[----:B0-----:R-:W-:Y:S01]  /*18e0*/  LEA R12, P0, R10, UR6, 0x2 ;  /* 0x000000060a0c7c11 */ /* 0x001fe2000f8010ff */
[----:B-----5:R-:W-:-:S03]  /*18f0*/  IMAD R14, R7, UR4, RZ ;  /* 0x00000004070e7c24 */ /* 0x020fc6000f8e02ff */
[----:B------:R-:W-:Y:S01]  /*1900*/  LEA.HI.X R13, R10, UR7, R13, 0x2, P0 ;  /* 0x000000070a0d7c11 */ /* 0x000fe200080f140d */
[C---:B------:R-:W-:Y:S02]  /*1910*/  IMAD R7, R5.reuse, UR5, R14 ;  /* 0x0000000505077c24 */ /* 0x040fe4000f8e020e */
[----:B------:R-:W-:-:S04]  /*1920*/  IMAD.WIDE.U32 R10, R5, UR4, RZ ;  /* 0x00000004050a7c25 */ /* 0x000fc8000f8e00ff */
[----:B------:R-:W-:Y:S02]  /*1930*/  IMAD R9, R9, UR4, RZ ;  /* 0x0000000409097c24 */ /* 0x000fe4000f8e02ff */
[----:B----4-:R-:W-:Y:S01]  /*1940*/  IMAD R19, R22, UR12, RZ ;  /* 0x0000000c16137c24 */ /* 0x010fe2000f8e02ff */
[----:B------:R-:W-:Y:S01]  /*1950*/  IADD3 R11, PT, PT, R11, R7, RZ ;  /* 0x000000070b0b7210 */ /* 0x000fe20007ffe0ff */
[----:B------:R-:W-:Y:S01]  /*1960*/  IMAD R9, R6, UR5, R9 ;  /* 0x0000000506097c24 */ /* 0x000fe2000f8e0209 */
[----:B------:R-:W-:Y:S01]  /*1970*/  LEA R18, P0, R10, UR6, 0x2 ;  /* 0x000000060a127c11 */ /* 0x000fe2000f8010ff */
[----:B------:R-:W-:-:S04]  /*1980*/  IMAD.WIDE.U32 R6, R6, UR4, RZ ;  /* 0x0000000406067c25 */ /* 0x000fc8000f8e00ff */
[----:B------:R-:W-:-:S04]  /*1990*/  IMAD.WIDE.U32 R14, R0, UR12, RZ ;  /* 0x0000000c000e7c25 */ /* 0x000fc8000f8e00ff */
[----:B------:R-:W-:Y:S01]  /*19a0*/  IMAD R5, R0, UR13, R19 ;  /* 0x0000000d00057c24 */ /* 0x000fe2000f8e0213 */
[----:B------:R-:W-:Y:S01]  /*19b0*/  LEA.HI.X R19, R10, UR7, R11, 0x2, P0 ;  /* 0x000000070a137c11 */ /* 0x000fe200080f140b */
[----:B------:R-:W-:Y:S01]  /*19c0*/  IMAD.IADD R9, R7, 0x1, R9 ;  /* 0x0000000107097824 */ /* 0x000fe200078e0209 */
[----:B------:R-:W-:Y:S02]  /*19d0*/  LEA R24, P0, R6, UR6, 0x2 ;  /* 0x0000000606187c11 */ /* 0x000fe4000f8010ff */
[----:B------:R-:W-:Y:S02]  /*19e0*/  LEA R10, P1, R14, UR14, 0x2 ;  /* 0x0000000e0e0a7c11 */ /* 0x000fe4000f8210ff */
[----:B------:R-:W-:Y:S02]  /*19f0*/  IADD3 R5, PT, PT, R15, R5, RZ ;  /* 0x000000050f057210 */ /* 0x000fe40007ffe0ff */
[----:B------:R-:W-:Y:S01]  /*1a00*/  LEA.HI.X R25, R6, UR7, R9, 0x2, P0 ;  /* 0x0000000706197c11 */ /* 0x000fe200080f1409 */
[----:B------:R-:W-:Y:S01]  /*1a10*/  IMAD R9, R20, UR4, RZ ;  /* 0x0000000414097c24 */ /* 0x000fe2000f8e02ff */
[----:B------:R-:W-:Y:S01]  /*1a20*/  LEA.HI.X R11, R14, UR15, R5, 0x2, P1 ;  /* 0x0000000f0e0b7c11 */ /* 0x000fe200088f1405 */
[----:B------:R-:W-:-:S04]  /*1a30*/  IMAD.WIDE.U32 R6, R8, UR4, RZ ;  /* 0x0000000408067c25 */ /* 0x000fc8000f8e00ff */
[----:B------:R-:W-:Y:S01]  /*1a40*/  IMAD R9, R8, UR5, R9 ;  /* 0x0000000508097c24 */ /* 0x000fe2000f8e0209 */
[----:B------:R-:W-:-:S04]  /*1a50*/  LEA R8, P0, R6, UR6, 0x2 ;  /* 0x0000000606087c11 */ /* 0x000fc8000f8010ff */
[----:B------:R-:W-:-:S04]  /*1a60*/  IADD3 R7, PT, PT, R7, R9, RZ ;  /* 0x0000000907077210 */ /* 0x000fc80007ffe0ff */
[----:B------:R-:W-:Y:S02]  /*1a70*/  LEA.HI.X R9, R6, UR7, R7, 0x2, P0 ;  /* 0x0000000706097c11 */ /* 0x000fe400080f1407 */
[----:B------:R-:W-:-:S04]  /*1a80*/  IADD3 R0, P0, PT, R4, R0, RZ ;  /* 0x0000000004007210 */ /* 0x000fc80007f1e0ff */
[----:B------:R-:W-:Y:S01]  /*1a90*/  IADD3.X R22, PT, PT, RZ, R22, RZ, P0, !PT ;  /* 0x00000016ff167210 */ /* 0x000fe200007fe4ff */
[----:B---3--:R-:W0:Y:S02]  /*1aa0*/  MUFU.TANH R21, R21 ;  /* 0x0000001500157308 */ /* 0x008e240000002400 */
[----:B0-----:R-:W-:Y:S01]  /*1ab0*/  FMUL.FTZ R5, RZ, R21 ;  /* 0x00000015ff057220 */ /* 0x001fe20000410000 */
[----:B--2---:R-:W-:-:S04]  /*1ac0*/  FADD.FTZ R14, -R23, 1 ;  /* 0x3f800000170e7421 */ /* 0x004fc80000010100 */
[----:B------:R-:W-:Y:S01]  /*1ad0*/  FMUL.FTZ R20, R5, R14 ;  /* 0x0000000e05147220 */ /* 0x000fe20000410000 */
[----:B------:R-:W-:Y:S01]  /*1ae0*/  FFMA.FTZ R14, -R21, R21, 1 ;  /* 0x3f800000150e7423 */ /* 0x000fe20000010115 */
[----:B------:R-:W-:-:S04]  /*1af0*/  FMUL.FTZ R5, RZ, R23 ;  /* 0x00000017ff057220 */ /* 0x000fc80000410000 */
[----:B------:R-:W-:Y:S01]  /*1b00*/  FFMA.FTZ R5, R5, R14, RZ ;  /* 0x0000000e05057223 */ /* 0x000fe200000100ff */
[----:B------:R-:W-:-:S03]  /*1b10*/  FADD.FTZ R14, -R17, 1 ;  /* 0x3f800000110e7421 */ /* 0x000fc60000010100 */
[-C--:B------:R-:W-:Y:S01]  /*1b20*/  FMUL.FTZ R6, R26, R5.reuse ;  /* 0x000000051a067220 */ /* 0x080fe20000410000 */
[----:B------:R-:W-:Y:S01]  /*1b30*/  FADD.FTZ R7, -R16, 1 ;  /* 0x3f80000010077421 */ /* 0x000fe20000010100 */
[----:B------:R-:W-:-:S03]  /*1b40*/  FMUL.FTZ R27, R27, R5 ;  /* 0x000000051b1b7220 */ /* 0x000fc60000410000 */
[----:B------:R-:W-:Y:S01]  /*1b50*/  FMUL.FTZ R7, R6, R7 ;  /* 0x0000000706077220 */ /* 0x000fe20000410000 */
[----:B------:R-:W-:Y:S01]  /*1b60*/  FFMA.FTZ R15, -R26, R26, 1 ;  /* 0x3f8000001a0f7423 */ /* 0x000fe2000001011a */
[C---:B------:R-:W-:Y:S01]  /*1b70*/  FMUL.FTZ R6, R16.reuse, R5 ;  /* 0x0000000510067220 */ /* 0x040fe20000410000 */
[----:B------:R-:W-:Y:S01]  /*1b80*/  FMUL.FTZ R14, R27, R14 ;  /* 0x0000000e1b0e7220 */ /* 0x000fe20000410000 */
[----:B------:R-:W-:Y:S01]  /*1b90*/  FMUL.FTZ R7, R16, R7 ;  /* 0x0000000710077220 */ /* 0x000fe20000410000 */
[C---:B------:R-:W-:Y:S01]  /*1ba0*/  FMUL.FTZ R5, R17.reuse, R5 ;  /* 0x0000000511057220 */ /* 0x040fe20000410000 */
[----:B------:R-:W-:Y:S01]  /*1bb0*/  FMUL.FTZ R15, R6, R15 ;  /* 0x0000000f060f7220 */ /* 0x000fe20000410000 */
[----:B------:R-:W-:Y:S01]  /*1bc0*/  FMUL.FTZ R17, R17, R14 ;  /* 0x0000000e11117220 */ /* 0x000fe20000410000 */
[----:B------:R-:W-:Y:S01]  /*1bd0*/  FMUL.FTZ R23, R23, R20 ;  /* 0x0000001417177220 */ /* 0x000fe20000410000 */
[----:B------:R0:W-:Y:S04]  /*1be0*/  STG.E desc[UR8][R12.64], R7 ;  /* 0x000000070c007986 */ /* 0x0001e8000c101908 */
[----:B------:R0:W-:Y:S04]  /*1bf0*/  STG.E desc[UR8][R18.64], R17 ;  /* 0x0000001112007986 */ /* 0x0001e8000c101908 */
[----:B------:R0:W-:Y:S04]  /*1c00*/  STG.E desc[UR8][R24.64], R15 ;  /* 0x0000000f18007986 */ /* 0x0001e8000c101908 */
[----:B------:R0:W-:Y:S04]  /*1c10*/  STG.E desc[UR8][R8.64], R23 ;  /* 0x0000001708007986 */ /* 0x0001e8000c101908 */
[----:B------:R0:W-:Y:S02]  /*1c20*/  STG.E desc[UR8][R10.64], R5 ;  /* 0x000000050a007986 */ /* 0x0001e4000c101908 */
.L_x_797:
[----:B------:R-:W-:Y:S05]  /*1c30*/  BSYNC.RECONVERGENT B0 ;  /* 0x0000000000007941 */ /* 0x000fea0003800200 */
.L_x_796:
        /* <DEDUP_REMOVED lines=18> */
.L_x_807:
        /* <DEDUP_REMOVED lines=29> */
.L_x_802:
[----:B------:R-:W-:Y:S01]  /*1f30*/  IMAD.MOV.U32 R11, RZ, RZ, R22 ;  /* 0x000000ffff0b7224 */ /* 0x000fe200078e0016 */
[----:B------:R-:W-:-:S07]  /*1f40*/  MOV R10, 0x1f60 ;  /* 0x00001f60000a7802 */ /* 0x000fce0000000f00 */
[----:B------:R-:W-:Y:S05]  /*1f50*/  CALL.REL.NOINC `($__internal_27_$__cuda_sm20_div_s64) ;  /* 0x0000002c006c7944 */ /* 0x000fea0003c00000 */
        /* <DEDUP_REMOVED lines=9> */
[----:B------:R-:W-:-:S04]  /*1ff0*/  IMAD R7, R7, R5, R8 ;  /* 0x0000000507077224 */ /* 0x000fc800078e0208 */
[----:B------:R-:W-:-:S07]  /*2000*/  IMAD.IADD R8, R7, 0x1, R3 ;  /* 0x0000000107087824 */ /* 0x000fce00078e0203 */
.L_x_803:
[----:B------:R-:W-:Y:S05]  /*2010*/  BSYNC.RECONVERGENT B1 ;  /* 0x0000000000017941 */ /* 0x000fea0003800200 */
.L_x_801:
[-C--:B------:R-:W-:Y:S02]  /*2020*/  IMAD R3, R11, R6.reuse, RZ ;  /* 0x000000060b037224 */ /* 0x080fe400078e02ff */
[----:B------:R-:W-:-:S04]  /*2030*/  IMAD.WIDE.U32 R24, R10, R6, RZ ;  /* 0x000000060a187225 */ /* 0x000fc800078e00ff */
[----:B------:R-:W-:Y:S01]  /*2040*/  IMAD R3, R10, R5, R3 ;  /* 0x000000050a037224 */ /* 0x000fe200078e0203 */
[----:B------:R-:W-:Y:S01]  /*2050*/  LEA R7, P0, R24, R2, 0x2 ;  /* 0x0000000218077211 */ /* 0x000fe200078010ff */
[----:B------:R-:W-:-:S03]  /*2060*/  IMAD R27, R22, UR18, RZ ;  /* 0x00000012161b7c24 */ /* 0x000fc6000f8e02ff */
[----:B------:R-:W-:Y:S01]  /*2070*/  IADD3 R3, PT, PT, R25, R3, RZ ;  /* 0x0000000319037210 */ /* 0x000fe20007ffe0ff */
[----:B------:R-:W-:-:S03]  /*2080*/  IMAD R27, R0, UR19, R27 ;  /* 0x00000013001b7c24 */ /* 0x000fc6000f8e021b */
[----:B------:R-:W-:Y:S01]  /*2090*/  LEA.HI.X R24, R24, R8, R3, 0x2, P0 ;  /* 0x0000000818187211 */ /* 0x000fe200000f1403 */
[C---:B------:R-:W-:Y:S01]  /*20a0*/  IMAD.WIDE.U32 R8, R7.reuse, UR6, RZ ;  /* 0x0000000607087c25 */ /* 0x040fe2000f8e00ff */
[----:B------:R-:W-:-:S03]  /*20b0*/  IADD3 R21, P0, PT, R7, R6, RZ ;  /* 0x0000000607157210 */ /* 0x000fc60007f1e0ff */
[C---:B------:R-:W-:Y:S01]  /*20c0*/  IMAD R2, R24.reuse, UR6, RZ ;  /* 0x0000000618027c24 */ /* 0x040fe2000f8e02ff */
[-C--:B------:R-:W-:Y:S01]  /*20d0*/  IADD3 R20, P1, PT, R21, R6.reuse, RZ ;  /* 0x0000000615147210 */ /* 0x080fe20007f3e0ff */
[----:B------:R-:W-:Y:S01]  /*20e0*/  IMAD.X R3, R24, 0x1, R5, P0 ;  /* 0x0000000118037824 */ /* 0x000fe200000e0605 */
[----:B------:R-:W-:Y:S01]  /*20f0*/  LEA R14, P0, R8, UR12, 0x2 ;  /* 0x0000000c080e7c11 */ /* 0x000fe2000f8010ff */
[----:B------:R-:W-:Y:S02]  /*2100*/  IMAD R11, R7, UR7, R2 ;  /* 0x00000007070b7c24 */ /* 0x000fe4000f8e0202 */
[C---:B------:R-:W-:Y:S01]  /*2110*/  IMAD R12, R3.reuse, UR6, RZ ;  /* 0x00000006030c7c24 */ /* 0x040fe2000f8e02ff */
[----:B------:R-:W-:Y:S02]  /*2120*/  IADD3.X R2, PT, PT, R3, R5, RZ, P1, !PT ;  /* 0x0000000503027210 */ /* 0x000fe40000ffe4ff */
[----:B------:R-:W-:Y:S01]  /*2130*/  IADD3 R23, P1, PT, R20, R6, RZ ;  /* 0x0000000614177210 */ /* 0x000fe20007f3e0ff */
[----:B------:R-:W-:Y:S01]  /*2140*/  IMAD R13, R21, UR7, R12 ;  /* 0x00000007150d7c24 */ /* 0x000fe2000f8e020c */
[----:B------:R-:W-:Y:S01]  /*2150*/  IADD3 R9, PT, PT, R9, R11, RZ ;  /* 0x0000000b09097210 */ /* 0x000fe20007ffe0ff */
[----:B------:R-:W-:Y:S01]  /*2160*/  IMAD.WIDE.U32 R10, R21, UR6, RZ ;  /* 0x00000006150a7c25 */ /* 0x000fe2000f8e00ff */
[----:B------:R-:W-:-:S02]  /*2170*/  IADD3.X R25, PT, PT, R2, R5, RZ, P1, !PT ;  /* 0x0000000502197210 */ /* 0x000fc40000ffe4ff */
[----:B------:R-:W-:Y:S01]  /*2180*/  LEA.HI.X R15, R8, UR13, R9, 0x2, P0 ;  /* 0x0000000d080f7c11 */ /* 0x000fe200080f1409 */
[----:B------:R-:W-:Y:S01]  /*2190*/  IMAD R17, R2, UR6, RZ ;  /* 0x0000000602117c24 */ /* 0x000fe2000f8e02ff */
[----:B------:R-:W-:Y:S01]  /*21a0*/  LEA R12, P0, R10, UR12, 0x2 ;  /* 0x0000000c0a0c7c11 */ /* 0x000fe2000f8010ff */
[----:B------:R-:W-:Y:S02]  /*21b0*/  IMAD.IADD R11, R11, 0x1, R13 ;  /* 0x000000010b0b7824 */ /* 0x000fe400078e020d */
[----:B------:R-:W-:Y:S01]  /*21c0*/  IMAD.WIDE.U32 R8, R20, UR6, RZ ;  /* 0x0000000614087c25 */ /* 0x000fe2000f8e00ff */
[----:B------:R-:W2:Y:S02]  /*21d0*/  LDG.E R14, desc[UR8][R14.64] ;  /* 0x000000080e0e7981 */ /* 0x000ea4000c1e1900 */
[----:B------:R-:W-:Y:S01]  /*21e0*/  LEA.HI.X R13, R10, UR13, R11, 0x2, P0 ;  /* 0x0000000d0a0d7c11 */ /* 0x000fe200080f140b */
[----:B------:R-:W-:Y:S01]  /*21f0*/  IMAD R17, R20, UR7, R17 ;  /* 0x0000000714117c24 */ /* 0x000fe2000f8e0211 */
[----:B------:R-:W-:Y:S01]  /*2200*/  LEA R10, P0, R8, UR12, 0x2 ;  /* 0x0000000c080a7c11 */ /* 0x000fe2000f8010ff */
[----:B------:R-:W-:-:S03]  /*2210*/  IMAD R18, R25, UR6, RZ ;  /* 0x0000000619127c24 */ /* 0x000fc6000f8e02ff */
[----:B------:R-:W-:Y:S01]  /*2220*/  IADD3 R9, PT, PT, R9, R17, RZ ;  /* 0x0000001109097210 */ /* 0x000fe20007ffe0ff */
[C---:B------:R-:W-:Y:S01]  /*2230*/  IMAD.WIDE.U32 R16, R23.reuse, UR6, RZ ;  /* 0x0000000617107c25 */ /* 0x040fe2000f8e00ff */
[----:B------:R-:W3:Y:S02]  /*2240*/  LDG.E R15, desc[UR8][R12.64] ;  /* 0x000000080c0f7981 */ /* 0x000ee4000c1e1900 */
[----:B------:R-:W-:Y:S01]  /*2250*/  LEA.HI.X R11, R8, UR13, R9, 0x2, P0 ;  /* 0x0000000d080b7c11 */ /* 0x000fe200080f1409 */
[----:B------:R-:W-:Y:S01]  /*2260*/  IMAD R19, R23, UR7, R18 ;  /* 0x0000000717137c24 */ /* 0x000fe2000f8e0212 */
[----:B------:R-:W-:-:S03]  /*2270*/  LEA R8, P0, R16, UR12, 0x2 ;  /* 0x0000000c10087c11 */ /* 0x000fc6000f8010ff */
[----:B------:R-:W-:Y:S02]  /*2280*/  IMAD.IADD R9, R17, 0x1, R19 ;  /* 0x0000000111097824 */ /* 0x000fe400078e0213 */
[----:B------:R-:W-:-:S03]  /*2290*/  IMAD.WIDE.U32 R18, R0, UR18, RZ ;  /* 0x0000001200127c25 */ /* 0x000fc6000f8e00ff */
[----:B------:R-:W-:Y:S02]  /*22a0*/  LEA.HI.X R9, R16, UR13, R9, 0x2, P0 ;  /* 0x0000000d10097c11 */ /* 0x000fe400080f1409 */
[----:B------:R-:W-:Y:S01]  /*22b0*/  IADD3 R17, PT, PT, R19, R27, RZ ;  /* 0x0000001b13117210 */ /* 0x000fe20007ffe0ff */
[----:B------:R-:W-:Y:S01]  /*22c0*/  IMAD R19, R22, UR20, RZ ;  /* 0x0000001416137c24 */ /* 0x000fe2000f8e02ff */
[----:B------:R-:W-:Y:S01]  /*22d0*/  LEA R16, P0, R18, UR24, 0x2 ;  /* 0x0000001812107c11 */ /* 0x000fe2000f8010ff */
[----:B------:R0:W4:Y:S02]  /*22e0*/  LDG.E R26, desc[UR8][R8.64] ;  /* 0x00000008081a7981 */ /* 0x000124000c1e1900 */
[----:B------:R-:W-:Y:S01]  /*22f0*/  IMAD R27, R0, UR21, R19 ;  /* 0x00000015001b7c24 */ /* 0x000fe2000f8e0213 */
[----:B------:R-:W-:Y:S01]  /*2300*/  LEA.HI.X R17, R18, UR25, R17, 0x2, P0 ;  /* 0x0000001912117c11 */ /* 0x000fe200080f1411 */
[----:B------:R-:W-:-:S04]  /*2310*/  IMAD.WIDE.U32 R18, R0, UR20, RZ ;  /* 0x0000001400127c25 */ /* 0x000fc8000f8e00ff */
[----:B------:R-:W5:Y:S01]  /*2320*/  LDG.E R16, desc[UR8][R16.64] ;  /* 0x0000000810107981 */ /* 0x000f62000c1e1900 */
[----:B------:R-:W-:Y:S02]  /*2330*/  IADD3 R19, PT, PT, R19, R27, RZ ;  /* 0x0000001b13137210 */ /* 0x000fe40007ffe0ff */
[----:B0-----:R-:W-:-:S04]  /*2340*/  LEA R8, P0, R18, UR26, 0x2 ;  /* 0x0000001a12087c11 */ /* 0x001fc8000f8010ff */
[----:B------:R-:W-:Y:S02]  /*2350*/  LEA.HI.X R9, R18, UR27, R19, 0x2, P0 ;  /* 0x0000001b12097c11 */ /* 0x000fe400080f1413 */
[----:B------:R-:W5:Y:S04]  /*2360*/  LDG.E R19, desc[UR8][R10.64] ;  /* 0x000000080a137981 */ /* 0x000f68000c1e1900 */
[----:B------:R0:W2:Y:S01]  /*2370*/  LDG.E R18, desc[UR8][R8.64] ;  /* 0x0000000808127981 */ /* 0x0000a2000c1e1900 */
[----:B------:R-:W-:Y:S02]  /*2380*/  IMAD R24, R24, UR14, RZ ;  /* 0x0000000e18187c24 */ /* 0x000fe4000f8e02ff */
[----:B0-----:R-:W-:-:S04]  /*2390*/  IMAD.WIDE.U32 R8, R7, UR14, RZ ;  /* 0x0000000e07087c25 */ /* 0x001fc8000f8e00ff */
[----:B------:R-:W-:Y:S01]  /*23a0*/  IMAD R7, R7, UR15, R24 ;  /* 0x0000000f07077c24 */ /* 0x000fe2000f8e0218 */
[C---:B------:R-:W-:Y:S01]  /*23b0*/  LEA R10, P0, R8.reuse, UR16, 0x2 ;  /* 0x00000010080a7c11 */ /* 0x040fe2000f8010ff */
[----:B------:R-:W-:Y:S02]  /*23c0*/  IMAD R24, R3, UR14, RZ ;  /* 0x0000000e03187c24 */ /* 0x000fe4000f8e02ff */
[----:B------:R-:W-:Y:S02]  /*23d0*/  IMAD.IADD R7, R9, 0x1, R7 ;  /* 0x0000000109077824 */ /* 0x000fe400078e0207 */
[C---:B------:R-:W-:Y:S02]  /*23e0*/  IMAD R3, R21.reuse, UR15, R24 ;  /* 0x0000000f15037c24 */ /* 0x040fe4000f8e0218 */
[----:B------:R-:W-:Y:S01]  /*23f0*/  IMAD.WIDE.U32 R12, R21, UR14, RZ ;  /* 0x0000000e150c7c25 */ /* 0x000fe2000f8e00ff */
[----:B------:R-:W-:-:S03]  /*2400*/  LEA.HI.X R11, R8, UR17, R7, 0x2, P0 ;  /* 0x00000011080b7c11 */ /* 0x000fc600080f1407 */
[----:B------:R-:W-:Y:S02]  /*2410*/  IMAD R7, R22, UR22, RZ ;  /* 0x0000001616077c24 */ /* 0x000fe4000f8e02ff */
[----:B------:R-:W-:Y:S01]  /*2420*/  IMAD R17, R2, UR14, RZ ;  /* 0x0000000e02117c24 */ /* 0x000fe2000f8e02ff */
[----:B------:R-:W-:Y:S01]  /*2430*/  IADD3 R3, PT, PT, R13, R3, RZ ;  /* 0x000000030d037210 */ /* 0x000fe20007ffe0ff */
        /* <DEDUP_REMOVED lines=9> */
[----:B------:R-:W-:Y:S01]  /*24d0*/  LEA R28, P0, R20, UR16, 0x2 ;  /* 0x00000010141c7c11 */ /* 0x000fe2000f8010ff */
[----:B------:R-:W-:Y:S01]  /*24e0*/  IMAD R24, R25, UR14, RZ ;  /* 0x0000000e19187c24 */ /* 0x000fe2000f8e02ff */
[----:B------:R-:W-:-:S02]  /*24f0*/  LEA.HI.X R13, R8, UR29, R7, 0x2, P1 ;  /* 0x0000001d080d7c11 */ /* 0x000fc400088f1407 */
[----:B------:R-:W-:Y:S01]  /*2500*/  LEA.HI.X R29, R20, UR17, R9, 0x2, P0 ;  /* 0x00000011141d7c11 */ /* 0x000fe200080f1409 */
[----:B------:R-:W-:-:S04]  /*2510*/  IMAD.WIDE.U32 R8, R23, UR14, RZ ;  /* 0x0000000e17087c25 */ /* 0x000fc8000f8e00ff */
[----:B------:R-:W-:-:S05]  /*2520*/  IMAD R23, R23, UR15, R24 ;  /* 0x0000000f17177c24 */ /* 0x000fca000f8e0218 */
[----:B------:R-:W-:Y:S01]  /*2530*/  IADD3 R9, PT, PT, R9, R23, RZ ;  /* 0x0000001709097210 */ /* 0x000fe20007ffe0ff */
[----:B------:R-:W-:Y:S01]  /*2540*/  BSSY.RECONVERGENT B1, `(.L_x_804) ;  /* 0x0000047000017945 */ /* 0x000fe20003800200 */
[----:B---3--:R-:W-:Y:S01]  /*2550*/  FADD.FTZ R23, -R15, 1 ;  /* 0x3f8000000f177421 */ /* 0x008fe20000010100 */
[----:B----4-:R-:W-:Y:S01]  /*2560*/  FADD.FTZ R20, -R26, 1 ;  /* 0x3f8000001a147421 */ /* 0x010fe20000010100 */
[----:B--2---:R-:W0:Y:S02]  /*2570*/  MUFU.TANH R18, R18 ;  /* 0x0000001200127308 */ /* 0x004e240000002400 */
[-C--:B0-----:R-:W-:Y:S01]  /*2580*/  FMUL.FTZ R7, RZ, R18.reuse ;  /* 0x00000012ff077220 */ /* 0x081fe20000410000 */
[----:B------:R-:W-:-:S03]  /*2590*/  FFMA.FTZ R18, -R18, R18, 1 ;  /* 0x3f80000012127423 */ /* 0x000fc60000010112 */
[----:B------:R-:W-:Y:S01]  /*25a0*/  FMUL.FTZ R17, R7, R20 ;  /* 0x0000001407117220 */ /* 0x000fe20000410000 */
[----:B------:R-:W-:Y:S01]  /*25b0*/  LEA R20, P0, R8, UR16, 0x2 ;  /* 0x0000001008147c11 */ /* 0x000fe2000f8010ff */
[----:B------:R-:W-:-:S03]  /*25c0*/  FMUL.FTZ R7, RZ, R26 ;  /* 0x0000001aff077220 */ /* 0x000fc60000410000 */
[----:B------:R-:W-:Y:S01]  /*25d0*/  LEA.HI.X R21, R8, UR17, R9, 0x2, P0 ;  /* 0x0000001108157c11 */ /* 0x000fe200080f1409 */
[----:B------:R-:W-:Y:S01]  /*25e0*/  FFMA.FTZ R8, R7, R18, RZ ;  /* 0x0000001207087223 */ /* 0x000fe200000100ff */
[----:B------:R-:W-:-:S03]  /*25f0*/  FADD.FTZ R18, -R14, 1 ;  /* 0x3f8000000e127421 */ /* 0x000fc60000010100 */
[-C--:B-----5:R-:W-:Y:S01]  /*2600*/  FMUL.FTZ R9, R19, R8.reuse ;  /* 0x0000000813097220 */ /* 0x0a0fe20000410000 */
[----:B------:R-:W-:Y:S01]  /*2610*/  FMUL.FTZ R16, R16, R8 ;  /* 0x0000000810107220 */ /* 0x000fe20000410000 */
[----:B------:R-:W-:Y:S02]  /*2620*/  FMUL.FTZ R7, R26, R17 ;  /* 0x000000111a077220 */ /* 0x000fe40000410000 */
[----:B------:R-:W-:Y:S01]  /*2630*/  FMUL.FTZ R17, R9, R18 ;  /* 0x0000001209117220 */ /* 0x000fe20000410000 */
[----:B------:R-:W-:Y:S01]  /*2640*/  FMUL.FTZ R16, R16, R23 ;  /* 0x0000001710107220 */ /* 0x000fe20000410000 */
[----:B------:R-:W-:Y:S02]  /*2650*/  FFMA.FTZ R18, -R19, R19, 1 ;  /* 0x3f80000013127423 */ /* 0x000fe40000010113 */
[C---:B------:R-:W-:Y:S01]  /*2660*/  FMUL.FTZ R19, R14.reuse, R17 ;  /* 0x000000110e137220 */ /* 0x040fe20000410000 */
[C---:B------:R-:W-:Y:S01]  /*2670*/  FMUL.FTZ R17, R15.reuse, R8 ;  /* 0x000000080f117220 */ /* 0x040fe20000410000 */
[----:B------:R-:W-:Y:S01]  /*2680*/  FMUL.FTZ R15, R15, R16 ;  /* 0x000000100f0f7220 */ /* 0x000fe20000410000 */
[----:B------:R-:W-:-:S02]  /*2690*/  FMUL.FTZ R9, R14, R8 ;  /* 0x000000080e097220 */ /* 0x000fc40000410000 */
[----:B------:R-:W-:Y:S02]  /*26a0*/  STG.E desc[UR8][R10.64], R19 ;  /* 0x000000130a007986 */ /* 0x000fe4000c101908 */
[----:B------:R-:W-:Y:S02]  /*26b0*/  FMUL.FTZ R9, R9, R18 ;  /* 0x0000001209097220 */ /* 0x000fe40000410000 */
[----:B------:R0:W-:Y:S04]  /*26c0*/  STG.E desc[UR8][R2.64], R15 ;  /* 0x0000000f02007986 */ /* 0x0001e8000c101908 */
[----:B------:R1:W-:Y:S01]  /*26d0*/  STG.E desc[UR8][R28.64], R9 ;  /* 0x000000091c007986 */ /* 0x0003e2000c101908 */
[----:B0-----:R-:W-:-:S03]  /*26e0*/  IADD3 R2, P0, PT, R4, R0, RZ ;  /* 0x0000000004027210 */ /* 0x001fc60007f1e0ff */
[----:B------:R1:W-:Y:S01]  /*26f0*/  STG.E desc[UR8][R20.64], R7 ;  /* 0x0000000714007986 */ /* 0x0003e2000c101908 */
[----:B------:R-:W-:-:S03]  /*2700*/  IADD3.X R3, PT, PT, RZ, R22, RZ, P0, !PT ;  /* 0x00000016ff037210 */ /* 0x000fc600007fe4ff */
[----:B------:R1:W-:Y:S01]  /*2710*/  STG.E desc[UR8][R12.64], R17 ;  /* 0x000000110c007986 */ /* 0x0003e2000c101908 */
[----:B------:R-:W-:-:S04]  /*2720*/  LOP3.LUT R0, R3, R5, RZ, 0xfc, !PT ;  /* 0x0000000503007212 */ /* 0x000fc800078efcff */
[----:B------:R-:W-:-:S13]  /*2730*/  ISETP.NE.U32.AND P0, PT, R0, RZ, PT ;  /* 0x000000ff0000720c */ /* 0x000fda0003f05070 */
[----:B-1----:R-:W-:Y:S05]  /*2740*/  @P0 BRA `(.L_x_805) ;  /* 0x00000000005c0947 */ /* 0x002fea0003800000 */
[----:B------:R-:W0:Y:S01]  /*2750*/  I2F.U32.RP R0, R6 ;  /* 0x0000000600007306 */ /* 0x000e220000209000 */
[----:B------:R-:W-:Y:S01]  /*2760*/  HFMA2 R8, -RZ, RZ, 0, 0 ;  /* 0x00000000ff087431 */ /* 0x000fe200000001ff */
[----:B------:R-:W-:-:S06]  /*2770*/  ISETP.NE.U32.AND P2, PT, R6, RZ, PT ;  /* 0x000000ff0600720c */ /* 0x000fcc0003f45070 */
[----:B0-----:R-:W0:Y:S02]  /*2780*/  MUFU.RCP R0, R0 ;  /* 0x0000000000007308 */ /* 0x001e240000001000 */
[----:B0-----:R-:W-:Y:S02]  /*2790*/  VIADD R9, R0, 0xffffffe ;  /* 0x0ffffffe00097836 */ /* 0x001fe40000000000 */
[----:B------:R-:W-:-:S04]  /*27a0*/  IMAD.MOV.U32 R0, RZ, RZ, RZ ;  /* 0x000000ffff007224 */ /* 0x000fc800078e00ff */
[----:B------:R-:W0:Y:S02]  /*27b0*/  F2I.FTZ.U32.TRUNC.NTZ R9, R9 ;  /* 0x0000000900097305 */ /* 0x000e24000021f000 */
[----:B0-----:R-:W-:-:S05]  /*27c0*/  IADD3 R7, PT, PT, RZ, -R9, RZ ;  /* 0x80000009ff077210 */ /* 0x001fca0007ffe0ff */
[----:B------:R-:W-:-:S04]  /*27d0*/  IMAD R7, R7, R6, RZ ;  /* 0x0000000607077224 */ /* 0x000fc800078e02ff */
[----:B------:R-:W-:Y:S01]  /*27e0*/  IMAD.HI.U32 R7, R9, R7, R8 ;  /* 0x0000000709077227 */ /* 0x000fe200078e0008 */
[----:B------:R-:W-:-:S05]  /*27f0*/  MOV R9, RZ ;  /* 0x000000ff00097202 */ /* 0x000fca0000000f00 */
        /* <DEDUP_REMOVED lines=12> */
.L_x_805:
[----:B------:R-:W-:Y:S02]  /*28c0*/  MOV R0, R2 ;  /* 0x0000000200007202 */ /* 0x000fe40000000f00 */
[----:B------:R-:W-:Y:S02]  /*28d0*/  MOV R11, R3 ;  /* 0x00000003000b7202 */ /* 0x000fe40000000f00 */
[----:B------:R-:W-:-:S07]  /*28e0*/  MOV R10, 0x2900 ;  /* 0x00002900000a7802 */ /* 0x000fce0000000f00 */
[----:B------:R-:W-:Y:S05]  /*28f0*/  CALL.REL.NOINC `($__internal_27_$__cuda_sm20_div_s64) ;  /* 0x0000002400047944 */ /* 0x000fea0003c00000 */
[----:B------:R-:W-:Y:S01]  /*2900*/  IADD3 R7, P0, PT, RZ, -R13, RZ ;  /* 0x8000000dff077210 */ /* 0x000fe20007f1e0ff */
[----:B------:R-:W-:Y:S01]  /*2910*/  IMAD.U32 R6, RZ, RZ, UR34 ;  /* 0x00000022ff067e24 */ /* 0x000fe2000f8e00ff */
[----:B------:R-:W-:Y:S02]  /*2920*/  MOV R5, UR35 ;  /* 0x0000002300057c02 */ /* 0x000fe40008000f00 */
[----:B------:R-:W-:-:S05]  /*2930*/  IADD3.X R9, PT, PT, RZ, ~R11, RZ, P0, !PT ;  /* 0x8000000bff097210 */ /* 0x000fca00007fe4ff */
[-C--:B------:R-:W-:Y:S02]  /*2940*/  IMAD R0, R9, R6.reuse, RZ ;  /* 0x0000000609007224 */ /* 0x080fe400078e02ff */
[----:B------:R-:W-:-:S04]  /*2950*/  IMAD.WIDE.U32 R8, R7, R6, R2 ;  /* 0x0000000607087225 */ /* 0x000fc800078e0002 */
[----:B------:R-:W-:Y:S01]  /*2960*/  IMAD R15, R7, R5, R0 ;  /* 0x00000005070f7224 */ /* 0x000fe200078e0200 */
[----:B------:R-:W-:Y:S02]  /*2970*/  MOV R7, R8 ;  /* 0x0000000800077202 */ /* 0x000fe40000000f00 */
[----:B------:R-:W-:Y:S01]  /*2980*/  MOV R8, R13 ;  /* 0x0000000d00087202 */ /* 0x000fe20000000f00 */
[----:B------:R-:W-:Y:S01]  /*2990*/  IMAD.IADD R0, R15, 0x1, R9 ;  /* 0x000000010f007824 */ /* 0x000fe200078e0209 */
[----:B------:R-:W-:-:S07]  /*29a0*/  MOV R9, R11 ;  /* 0x0000000b00097202 */ /* 0x000fce0000000f00 */
.L_x_806:
[----:B------:R-:W-:Y:S05]  /*29b0*/  BSYNC.RECONVERGENT B1 ;  /* 0x0000000000017941 */ /* 0x000fea0003800200 */
.L_x_804:
[-C--:B------:R-:W-:Y:S02]  /*29c0*/  IMAD R9, R9, R6.reuse, RZ ;  /* 0x0000000609097224 */ /* 0x080fe400078e02ff */
[----:B------:R-:W-:Y:S02]  /*29d0*/  IMAD R13, R3, UR20, RZ ;  /* 0x00000014030d7c24 */ /* 0x000fe4000f8e02ff */
[----:B------:R-:W-:-:S04]  /*29e0*/  IMAD.WIDE.U32 R10, R8, R6, RZ ;  /* 0x00000006080a7225 */ /* 0x000fc800078e00ff */
[----:B------:R-:W-:Y:S01]  /*29f0*/  IMAD R9, R8, R5, R9 ;  /* 0x0000000508097224 */ /* 0x000fe200078e0209 */
[----:B------:R-:W-:Y:S01]  /*2a00*/  LEA R8, P0, R10, R7, 0x2 ;  /* 0x000000070a087211 */ /* 0x000fe200078010ff */
[----:B------:R-:W-:-:S04]  /*2a10*/  IMAD.WIDE.U32 R14, R2, UR20, RZ ;  /* 0x00000014020e7c25 */ /* 0x000fc8000f8e00ff */
[----:B------:R-:W-:Y:S01]  /*2a20*/  IMAD R13, R2, UR21, R13 ;  /* 0x00000015020d7c24 */ /* 0x000fe2000f8e020d */
[----:B------:R-:W-:Y:S01]  /*2a30*/  LEA R12, P2, R14, UR26, 0x2 ;  /* 0x0000001a0e0c7c11 */ /* 0x000fe2000f8410ff */
[----:B------:R-:W-:Y:S01]  /*2a40*/  IMAD.IADD R11, R11, 0x1, R9 ;  /* 0x000000010b0b7824 */ /* 0x000fe200078e0209 */
[----:B------:R-:W-:Y:S02]  /*2a50*/  IADD3 R9, P1, PT, R8, R6, RZ ;  /* 0x0000000608097210 */ /* 0x000fe40007f3e0ff */
[----:B------:R-:W-:Y:S02]  /*2a60*/  IADD3 R7, PT, PT, R15, R13, RZ ;  /* 0x0000000d0f077210 */ /* 0x000fe40007ffe0ff */
[----:B------:R-:W-:Y:S02]  /*2a70*/  LEA.HI.X R10, R10, R0, R11, 0x2, P0 ;  /* 0x000000000a0a7211 */ /* 0x000fe400000f140b */
[----:B------:R-:W-:Y:S02]  /*2a80*/  LEA.HI.X R13, R14, UR27, R7, 0x2, P2 ;  /* 0x0000001b0e0d7c11 */ /* 0x000fe400090f1407 */
[----:B------:R-:W-:-:S02]  /*2a90*/  IADD3 R7, P0, PT, R9, R6, RZ ;  /* 0x0000000609077210 */ /* 0x000fc40007f1e0ff */
[CC--:B------:R-:W-:Y:S01]  /*2aa0*/  IADD3.X R0, PT, PT, R10.reuse, R5.reuse, RZ, P1, !PT ;  /* 0x000000050a007210 */ /* 0x0c0fe20000ffe4ff */
[----:B------:R-:W-:Y:S01]  /*2ab0*/  IMAD R15, R10, UR6, RZ ;  /* 0x000000060a0f7c24 */ /* 0x000fe2000f8e02ff */
[----:B------:R-:W-:Y:S01]  /*2ac0*/  IADD3 R6, P1, PT, R7, R6, RZ ;  /* 0x0000000607067210 */ /* 0x000fe20007f3e0ff */
[----:B------:R-:W-:Y:S01]  /*2ad0*/  IMAD.WIDE.U32 R18, R8, UR6, RZ ;  /* 0x0000000608127c25 */ /* 0x000fe2000f8e00ff */
[CC--:B------:R-:W-:Y:S01]  /*2ae0*/  IADD3.X R24, PT, PT, R0.reuse, R5.reuse, RZ, P0, !PT ;  /* 0x0000000500187210 */ /* 0x0c0fe200007fe4ff */
[----:B------:R0:W2:Y:S02]  /*2af0*/  LDG.E R11, desc[UR8][R12.64] ;  /* 0x000000080c0b7981 */ /* 0x0000a4000c1e1900 */
[----:B------:R-:W-:Y:S01]  /*2b00*/  IMAD R14, R0, UR6, RZ ;  /* 0x00000006000e7c24 */ /* 0x000fe2000f8e02ff */
[----:B------:R-:W-:Y:S01]  /*2b10*/  IADD3.X R5, PT, PT, R24, R5, RZ, P1, !PT ;  /* 0x0000000518057210 */ /* 0x000fe20000ffe4ff */
[----:B------:R-:W-:Y:S01]  /*2b20*/  IMAD R15, R8, UR7, R15 ;  /* 0x00000007080f7c24 */ /* 0x000fe2000f8e020f */
[----:B------:R-:W-:Y:S01]  /*2b30*/  LEA R16, P0, R18, UR12, 0x2 ;  /* 0x0000000c12107c11 */ /* 0x000fe2000f8010ff */
[----:B------:R-:W-:-:S04]  /*2b40*/  IMAD.WIDE.U32 R20, R9, UR6, RZ ;  /* 0x0000000609147c25 */ /* 0x000fc8000f8e00ff */
[----:B------:R-:W-:Y:S02]  /*2b50*/  IMAD R25, R5, UR6, RZ ;  /* 0x0000000605197c24 */ /* 0x000fe4000f8e02ff */
[----:B------:R-:W-:Y:S01]  /*2b60*/  IMAD R23, R9, UR7, R14 ;  /* 0x0000000709177c24 */ /* 0x000fe2000f8e020e */
[----:B------:R-:W-:Y:S01]  /*2b70*/  LEA R14, P1, R20, UR12, 0x2 ;  /* 0x0000000c140e7c11 */ /* 0x000fe2000f8210ff */
[----:B------:R-:W-:Y:S02]  /*2b80*/  IMAD.IADD R17, R19, 0x1, R15 ;  /* 0x0000000113117824 */ /* 0x000fe400078e020f */
[----:B0-----:R-:W-:Y:S01]  /*2b90*/  IMAD.WIDE.U32 R12, R6, UR6, RZ ;  /* 0x00000006060c7c25 */ /* 0x001fe2000f8e00ff */
[----:B------:R-:W-:Y:S02]  /*2ba0*/  IADD3 R15, PT, PT, R21, R23, RZ ;  /* 0x00000017150f7210 */ /* 0x000fe40007ffe0ff */
[----:B------:R-:W-:Y:S01]  /*2bb0*/  LEA.HI.X R17, R18, UR13, R17, 0x2, P0 ;  /* 0x0000000d12117c11 */ /* 0x000fe200080f1411 */
[----:B------:R-:W-:Y:S01]  /*2bc0*/  IMAD R25, R6, UR7, R25 ;  /* 0x0000000706197c24 */ /* 0x000fe2000f8e0219 */
[----:B------:R-:W-:Y:S01]  /*2bd0*/  LEA R18, P0, R12, UR12, 0x2 ;  /* 0x0000000c0c127c11 */ /* 0x000fe2000f8010ff */
[----:B------:R-:W-:Y:S01]  /*2be0*/  IMAD R19, R3, UR18, RZ ;  /* 0x0000001203137c24 */ /* 0x000fe2000f8e02ff */
[----:B------:R-:W-:Y:S01]  /*2bf0*/  LEA.HI.X R15, R20, UR13, R15, 0x2, P1 ;  /* 0x0000000d140f7c11 */ /* 0x000fe200088f140f */
[----:B------:R-:W-:Y:S01]  /*2c00*/  IMAD.WIDE.U32 R22, R2, UR18, RZ ;  /* 0x0000001202167c25 */ /* 0x000fe2000f8e00ff */
[----:B------:R-:W-:-:S03]  /*2c10*/  IADD3 R13, PT, PT, R13, R25, RZ ;  /* 0x000000190d0d7210 */ /* 0x000fc60007ffe0ff */
[----:B------:R-:W-:Y:S01]  /*2c20*/  IMAD R21, R2, UR19, R19 ;  /* 0x0000001302157c24 */ /* 0x000fe2000f8e0213 */
[----:B------:R-:W-:Y:S01]  /*2c30*/  LEA.HI.X R19, R12, UR13, R13, 0x2, P0 ;  /* 0x0000000d0c137c11 */ /* 0x000fe200080f140d */
[----:B------:R-:W-:Y:S01]  /*2c40*/  IMAD R26, R24, UR6, RZ ;  /* 0x00000006181a7c24 */ /* 0x000fe2000f8e02ff */
[C---:B------:R-:W-:Y:S02]  /*2c50*/  LEA R12, P0, R22.reuse, UR24, 0x2 ;  /* 0x00000018160c7c11 */ /* 0x040fe4000f8010ff */
[----:B------:R-:W-:Y:S01]  /*2c60*/  IADD3 R13, PT, PT, R23, R21, RZ ;  /* 0x00000015170d7210 */ /* 0x000fe20007ffe0ff */
[C---:B------:R-:W-:Y:S01]  /*2c70*/  IMAD.WIDE.U32 R20, R7.reuse, UR6, RZ ;  /* 0x0000000607147c25 */ /* 0x040fe2000f8e00ff */
[----:B------:R-:W3:Y:S02]  /*2c80*/  LDG.E R18, desc[UR8][R18.64] ;  /* 0x0000000812127981 */ /* 0x000ee4000c1e1900 */
[----:B------:R-:W-:Y:S01]  /*2c90*/  LEA.HI.X R13, R22, UR25, R13, 0x2, P0 ;  /* 0x00000019160d7c11 */ /* 0x000fe200080f140d */
[----:B------:R-:W-:Y:S01]  /*2ca0*/  IMAD R23, R7, UR7, R26 ;  /* 0x0000000707177c24 */ /* 0x000fe2000f8e021a */
[----:B------:R-:W-:-:S03]  /*2cb0*/  LEA R22, P0, R20, UR12, 0x2 ;  /* 0x0000000c14167c11 */ /* 0x000fc6000f8010ff */
[----:B------:R-:W-:Y:S01]  /*2cc0*/  IMAD.IADD R21, R21, 0x1, R23 ;  /* 0x0000000115157824 */ /* 0x000fe200078e0217 */
[----:B------:R-:W4:Y:S04]  /*2cd0*/  LDG.E R19, desc[UR8][R16.64] ;  /* 0x0000000810137981 */ /* 0x000f28000c1e1900 */
[----:B------:R-:W-:Y:S02]  /*2ce0*/  LEA.HI.X R23, R20, UR13, R21, 0x2, P0 ;  /* 0x0000000d14177c11 */ /* 0x000fe400080f1415 */
[----:B------:R0:W5:Y:S04]  /*2cf0*/  LDG.E R20, desc[UR8][R14.64] ;  /* 0x000000080e147981 */ /* 0x000168000c1e1900 */
[----:B------:R-:W5:Y:S04]  /*2d00*/  LDG.E R22, desc[UR8][R22.64] ;  /* 0x0000000816167981 */ /* 0x000f68000c1e1900 */
[----:B------:R1:W5:Y:S01]  /*2d10*/  LDG.E R21, desc[UR8][R12.64] ;  /* 0x000000080c157981 */ /* 0x000362000c1e1900 */
[----:B------:R-:W-:-:S02]  /*2d20*/  IMAD R25, R3, UR22, RZ ;  /* 0x0000001603197c24 */ /* 0x000fc4000f8e02ff */
[----:B0-----:R-:W-:-:S04]  /*2d30*/  IMAD.WIDE.U32 R14, R2, UR22, RZ ;  /* 0x00000016020e7c25 */ /* 0x001fc8000f8e00ff */
[----:B------:R-:W-:Y:S02]  /*2d40*/  IMAD R25, R2, UR23, R25 ;  /* 0x0000001702197c24 */ /* 0x000fe4000f8e0219 */
[----:B------:R-:W-:Y:S01]  /*2d50*/  IMAD R27, R10, UR14, RZ ;  /* 0x0000000e0a1b7c24 */ /* 0x000fe2000f8e02ff */
[----:B-1----:R-:W-:Y:S01]  /*2d60*/  LEA R12, P0, R14, UR28, 0x2 ;  /* 0x0000001c0e0c7c11 */ /* 0x002fe2000f8010ff */
[----:B------:R-:W-:Y:S01]  /*2d70*/  IMAD.WIDE.U32 R16, R8, UR14, RZ ;  /* 0x0000000e08107c25 */ /* 0x000fe2000f8e00ff */
[----:B------:R-:W-:-:S03]  /*2d80*/  IADD3 R25, PT, PT, R15, R25, RZ ;  /* 0x000000190f197210 */ /* 0x000fc60007ffe0ff */
[----:B------:R-:W-:Y:S02]  /*2d90*/  IMAD R0, R0, UR14, RZ ;  /* 0x0000000e00007c24 */ /* 0x000fe4000f8e02ff */
[----:B------:R-:W-:Y:S01]  /*2da0*/  IMAD R27, R8, UR15, R27 ;  /* 0x0000000f081b7c24 */ /* 0x000fe2000f8e021b */
[----:B------:R-:W-:Y:S01]  /*2db0*/  LEA.HI.X R13, R14, UR29, R25, 0x2, P0 ;  /* 0x0000001d0e0d7c11 */ /* 0x000fe200080f1419 */
[----:B------:R-:W-:Y:S02]  /*2dc0*/  IMAD R24, R24, UR14, RZ ;  /* 0x0000000e18187c24 */ /* 0x000fe4000f8e02ff */
[C---:B------:R-:W-:Y:S02]  /*2dd0*/  IMAD R0, R9.reuse, UR15, R0 ;  /* 0x0000000f09007c24 */ /* 0x040fe4000f8e0200 */
[----:B------:R-:W-:Y:S01]  /*2de0*/  IMAD.WIDE.U32 R14, R9, UR14, RZ ;  /* 0x0000000e090e7c25 */ /* 0x000fe2000f8e00ff */
[----:B------:R-:W-:Y:S02]  /*2df0*/  IADD3 R9, PT, PT, R17, R27, RZ ;  /* 0x0000001b11097210 */ /* 0x000fe40007ffe0ff */
[----:B------:R-:W-:Y:S01]  /*2e00*/  LEA R8, P0, R16, UR16, 0x2 ;  /* 0x0000001010087c11 */ /* 0x000fe2000f8010ff */
[----:B------:R-:W-:-:S02]  /*2e10*/  IMAD R17, R7, UR15, R24 ;  /* 0x0000000f07117c24 */ /* 0x000fc4000f8e0218 */
[----:B------:R-:W-:Y:S01]  /*2e20*/  IMAD R29, R5, UR14, RZ ;  /* 0x0000000e051d7c24 */ /* 0x000fe2000f8e02ff */
[----:B------:R-:W-:Y:S02]  /*2e30*/  LEA.HI.X R9, R16, UR17, R9, 0x2, P0 ;  /* 0x0000001110097c11 */ /* 0x000fe400080f1409 */
[----:B------:R-:W-:Y:S01]  /*2e40*/  LEA R24, P0, R14, UR16, 0x2 ;  /* 0x000000100e187c11 */ /* 0x000fe2000f8010ff */
[----:B------:R-:W-:Y:S01]  /*2e50*/  IMAD.WIDE.U32 R26, R6, UR14, RZ ;  /* 0x0000000e061a7c25 */ /* 0x000fe2000f8e00ff */
[----:B--2---:R0:W1:Y:S03]  /*2e60*/  MUFU.TANH R23, R11 ;  /* 0x0000000b00177308 */ /* 0x0040660000002400 */
[----:B0-----:R-:W-:Y:S01]  /*2e70*/  IMAD.WIDE.U32 R10, R7, UR14, RZ ;  /* 0x0000000e070a7c25 */ /* 0x001fe2000f8e00ff */
[----:B------:R-:W-:-:S03]  /*2e80*/  IADD3 R7, PT, PT, R15, R0, RZ ;  /* 0x000000000f077210 */ /* 0x000fc60007ffe0ff */
[----:B------:R-:W-:Y:S01]  /*2e90*/  IMAD.IADD R5, R11, 0x1, R17 ;  /* 0x000000010b057824 */ /* 0x000fe200078e0211 */
[----:B------:R-:W-:Y:S02]  /*2ea0*/  LEA R16, P1, R10, UR16, 0x2 ;  /* 0x000000100a107c11 */ /* 0x000fe4000f8210ff */
[----:B------:R-:W-:Y:S01]  /*2eb0*/  LEA.HI.X R25, R14, UR17, R7, 0x2, P0 ;  /* 0x000000110e197c11 */ /* 0x000fe200080f1407 */
[----:B------:R-:W-:Y:S01]  /*2ec0*/  IMAD R7, R6, UR15, R29 ;  /* 0x0000000f06077c24 */ /* 0x000fe2000f8e021d */
[----:B------:R-:W-:Y:S01]  /*2ed0*/  LEA.HI.X R17, R10, UR17, R5, 0x2, P1 ;  /* 0x000000110a117c11 */ /* 0x000fe200088f1405 */
[-C--:B-1----:R-:W-:Y:S01]  /*2ee0*/  FMUL.FTZ R5, RZ, R23.reuse ;  /* 0x00000017ff057220 */ /* 0x082fe20000410000 */
[----:B------:R-:W-:Y:S01]  /*2ef0*/  FFMA.FTZ R23, -R23, R23, 1 ;  /* 0x3f80000017177423 */ /* 0x000fe20000010117 */
[----:B------:R-:W-:Y:S02]  /*2f00*/  LEA R6, P0, R26, UR16, 0x2 ;  /* 0x000000101a067c11 */ /* 0x000fe4000f8010ff */
[----:B------:R-:W-:-:S04]  /*2f10*/  IADD3 R7, PT, PT, R27, R7, RZ ;  /* 0x000000071b077210 */ /* 0x000fc80007ffe0ff */
[----:B------:R-:W-:Y:S01]  /*2f20*/  LEA.HI.X R7, R26, UR17, R7, 0x2, P0 ;  /* 0x000000111a077c11 */ /* 0x000fe200080f1407 */
[----:B---3--:R-:W-:Y:S01]  /*2f30*/  FMUL.FTZ R0, RZ, R18 ;  /* 0x00000012ff007220 */ /* 0x008fe20000410000 */
[----:B------:R-:W-:-:S03]  /*2f40*/  FADD.FTZ R10, -R18, 1 ;  /* 0x3f800000120a7421 */ /* 0x000fc60000010100 */
[----:B------:R-:W-:Y:S01]  /*2f50*/  FFMA.FTZ R0, R0, R23, RZ ;  /* 0x0000001700007223 */ /* 0x000fe200000100ff */
[----:B------:R-:W-:Y:S01]  /*2f60*/  FMUL.FTZ R5, R5, R10 ;  /* 0x0000000a05057220 */ /* 0x000fe20000410000 */
[----:B----4-:R-:W-:Y:S01]  /*2f70*/  FADD.FTZ R11, -R19, 1 ;  /* 0x3f800000130b7421 */ /* 0x010fe20000010100 */
[----:B-----5:R-:W-:Y:S01]  /*2f80*/  FADD.FTZ R26, -R20, 1 ;  /* 0x3f800000141a7421 */ /* 0x020fe20000010100 */
[-C--:B------:R-:W-:Y:S01]  /*2f90*/  FMUL.FTZ R10, R22, R0.reuse ;  /* 0x00000000160a7220 */ /* 0x080fe20000410000 */
[----:B------:R-:W-:-:S03]  /*2fa0*/  FMUL.FTZ R21, R21, R0 ;  /* 0x0000000015157220 */ /* 0x000fc60000410000 */
[----:B------:R-:W-:Y:S01]  /*2fb0*/  FMUL.FTZ R14, R10, R11 ;  /* 0x0000000b0a0e7220 */ /* 0x000fe20000410000 */
[----:B------:R-:W-:Y:S01]  /*2fc0*/  FFMA.FTZ R15, -R22, R22, 1 ;  /* 0x3f800000160f7423 */ /* 0x000fe20000010116 */
[----:B------:R-:W-:Y:S01]  /*2fd0*/  FMUL.FTZ R10, R19, R0 ;  /* 0x00000000130a7220 */ /* 0x000fe20000410000 */
[----:B------:R-:W-:Y:S01]  /*2fe0*/  FMUL.FTZ R21, R21, R26 ;  /* 0x0000001a15157220 */ /* 0x000fe20000410000 */
[----:B------:R-:W-:Y:S01]  /*2ff0*/  FMUL.FTZ R19, R19, R14 ;  /* 0x0000000e13137220 */ /* 0x000fe20000410000 */
[----:B------:R-:W-:Y:S01]  /*3000*/  FMUL.FTZ R5, R18, R5 ;  /* 0x0000000512057220 */ /* 0x000fe20000410000 */
[----:B------:R-:W-:Y:S01]  /*3010*/  FMUL.FTZ R15, R10, R15 ;  /* 0x0000000f0a0f7220 */ /* 0x000fe20000410000 */
[C---:B------:R-:W-:Y:S01]  /*3020*/  FMUL.FTZ R21, R20.reuse, R21 ;  /* 0x0000001514157220 */ /* 0x040fe20000410000 */
[----:B------:R-:W-:Y:S01]  /*3030*/  FMUL.FTZ R11, R20, R0 ;  /* 0x00000000140b7220 */ /* 0x000fe20000410000 */
[----:B------:R0:W-:Y:S01]  /*3040*/  STG.E desc[UR8][R8.64], R19 ;  /* 0x0000001308007986 */ /* 0x0001e2000c101908 */
[----:B------:R-:W-:-:S03]  /*3050*/  IADD3 R0, P0, PT, R4, R2, RZ ;  /* 0x0000000204007210 */ /* 0x000fc60007f1e0ff */
[----:B------:R0:W-:Y:S01]  /*3060*/  STG.E desc[UR8][R24.64], R21 ;  /* 0x0000001518007986 */ /* 0x0001e2000c101908 */
[----:B------:R-:W-:-:S03]  /*3070*/  IADD3.X R22, PT, PT, RZ, R3, RZ, P0, !PT ;  /* 0x00000003ff167210 */ /* 0x000fc600007fe4ff */
[----:B------:R0:W-:Y:S01]  /*3080*/  STG.E desc[UR8][R16.64], R15 ;  /* 0x0000000f10007986 */ /* 0x0001e2000c101908 */
[----:B------:R-:W-:-:S03]  /*3090*/  ISETP.GE.U32.AND P0, PT, R0, UR30, PT ;  /* 0x0000001e00007c0c */ /* 0x000fc6000bf06070 */
[----:B------:R0:W-:Y:S04]  /*30a0*/  STG.E desc[UR8][R6.64], R5 ;  /* 0x0000000506007986 */ /* 0x0001e8000c101908 */
[----:B------:R0:W-:Y:S01]  /*30b0*/  STG.E desc[UR8][R12.64], R11 ;  /* 0x0000000b0c007986 */ /* 0x0001e2000c101908 */
[----:B------:R-:W-:-:S13]  /*30c0*/  ISETP.GE.AND.EX P0, PT, R22, UR31, PT, P0 ;  /* 0x0000001f16007c0c */ /* 0x000fda000bf06300 */
[----:B0-----:R-:W-:Y:S05]  /*30d0*/  @!P0 BRA `(.L_x_807) ;  /* 0xffffffec00208947 */ /* 0x001fea000383ffff */
[----:B------:R-:W-:Y:S05]  /*30e0*/  BSYNC.RECONVERGENT B0 ;  /* 0x0000000000007941 */ /* 0x000fea0003800200 */
.L_x_800:
[----:B------:R-:W-:Y:S05]  /*30f0*/  EXIT ;  /* 0x000000000000794d */ /* 0x000fea0003800000 */
.L_x_786:
        /* <DEDUP_REMOVED lines=45> */
[----:B------:R-:W1:Y:S01]  /*33d0*/  LDCU.64 UR30, c[0x0][0x380] ;  /* 0x00007000ff1e77ac */ /* 0x000e620008000a00 */
[----:B------:R-:W-:-:S02]  /*33e0*/  IADD3 R23, PT, PT, R11, R23, RZ ;  /* 0x000000170b177210 */ /* 0x000fc40007ffe0ff */
[----:B------:R-:W-:Y:S01]  /*33f0*/  LEA.HI.X R8, R8, UR13, R9, 0x2, P0 ;  /* 0x0000000d08087c11 */ /* 0x000fe200080f1409 */
[----:B------:R-:W0:Y:S01]  /*3400*/  LDCU.64 UR14, c[0x0][0x5f0] ;  /* 0x0000be00ff0e77ac */ /* 0x000e220008000a00 */
[----:B------:R-:W-:Y:S02]  /*3410*/  LEA.HI.X R9, R12, UR21, R17, 0x2, P1 ;  /* 0x000000150c097c11 */ /* 0x000fe400088f1411 */
[----:B------:R-:W-:Y:S01]  /*3420*/  LEA.HI.X R21, R10, UR29, R23, 0x2, P3 ;  /* 0x0000001d0a157c11 */ /* 0x000fe200098f1417 */
[----:B------:R-:W0:Y:S01]  /*3430*/  LDCU.64 UR18, c[0x0][0x520] ;  /* 0x0000a400ff1277ac */ /* 0x000e220008000a00 */
[----:B------:R-:W0:Y:S01]  /*3440*/  LDCU.64 UR22, c[0x0][0xee8] ;  /* 0x0001dd00ff1677ac */ /* 0x000e220008000a00 */
[----:B--234-:R-:W-:-:S12]  /*3450*/  UIMAD UR6, UR6, UR4, URZ ;  /* 0x00000004060672a4 */ /* 0x01cfd8000f8e02ff */
.L_x_813:
[----:B------:R-:W-:Y:S01]  /*3460*/  IMAD.U32 R15, RZ, RZ, UR7 ;  /* 0x00000007ff0f7e24 */ /* 0x000fe2000f8e00ff */
[----:B------:R-:W-:Y:S04]  /*3470*/  BSSY.RECONVERGENT B1, `(.L_x_810) ;  /* 0x000002b000017945 */ /* 0x000fe80003800200 */
[----:B------:R-:W-:-:S04]  /*3480*/  LOP3.LUT R10, R22, R15, RZ, 0xfc, !PT ;  /* 0x0000000f160a7212 */ /* 0x000fc800078efcff */
[----:B------:R-:W-:-:S13]  /*3490*/  ISETP.NE.U32.AND P0, PT, R10, RZ, PT ;  /* 0x000000ff0a00720c */ /* 0x000fda0003f05070 */
[----:B------:R-:W-:Y:S05]  /*34a0*/  @P0 BRA `(.L_x_811) ;  /* 0x0000000000600947 */ /* 0x000fea0003800000 */
[----:B------:R-:W-:Y:S01]  /*34b0*/  MOV R17, UR32 ;  /* 0x0000002000117c02 */ /* 0x000fe20008000f00 */
[----:B------:R-:W-:-:S03]  /*34c0*/  HFMA2 R16, -RZ, RZ, 0, 0 ;  /* 0x00000000ff107431 */ /* 0x000fc600000001ff */
[----:B------:R-:W2:Y:S01]  /*34d0*/  I2F.U32.RP R13, R17 ;  /* 0x00000011000d7306 */ /* 0x000ea20000209000 */
[----:B------:R-:W-:-:S07]  /*34e0*/  ISETP.NE.U32.AND P2, PT, R17, RZ, PT ;  /* 0x000000ff1100720c */ /* 0x000fce0003f45070 */
[----:B--2---:R-:W2:Y:S02]  /*34f0*/  MUFU.RCP R13, R13 ;  /* 0x0000000d000d7308 */ /* 0x004ea40000001000 */
[----:B--2---:R-:W-:Y:S02]  /*3500*/  IADD3 R11, PT, PT, R13, 0xffffffe, RZ ;  /* 0x0ffffffe0d0b7810 */ /* 0x004fe40007ffe0ff */
[----:B------:R-:W-:-:S04]  /*3510*/  MOV R13, RZ ;  /* 0x000000ff000d7202 */ /* 0x000fc80000000f00 */
[----:B------:R-:W2:Y:S02]  /*3520*/  F2I.FTZ.U32.TRUNC.NTZ R11, R11 ;  /* 0x0000000b000b7305 */ /* 0x000ea4000021f000 */
[----:B--2---:R-:W-:-:S05]  /*3530*/  IMAD R10, R11, R17, RZ ;  /* 0x000000110b0a7224 */ /* 0x004fca00078e02ff */
[----:B------:R-:W-:Y:S01]  /*3540*/  IADD3 R19, PT, PT, -R10, RZ, RZ ;  /* 0x000000ff0a137210 */ /* 0x000fe20007ffe1ff */
[----:B------:R-:W-:-:S04]  /*3550*/  IMAD.MOV.U32 R10, RZ, RZ, RZ ;  /* 0x000000ffff0a7224 */ /* 0x000fc800078e00ff */
        /* <DEDUP_REMOVED lines=13> */
.L_x_811:
[----:B------:R-:W-:Y:S01]  /*3630*/  IMAD.MOV.U32 R11, RZ, RZ, R22 ;  /* 0x000000ffff0b7224 */ /* 0x000fe200078e0016 */
[----:B------:R-:W-:-:S07]  /*3640*/  MOV R10, 0x3660 ;  /* 0x00003660000a7802 */ /* 0x000fce0000000f00 */
[----:B01----:R-:W-:Y:S05]  /*3650*/  CALL.REL.NOINC `($__internal_27_$__cuda_sm20_div_s64) ;  /* 0x0000001400ac7944 */ /* 0x003fea0003c00000 */
[----:B------:R-:W-:Y:S01]  /*3660*/  IADD3 R10, P0, PT, RZ, -R13, RZ ;  /* 0x8000000dff0a7210 */ /* 0x000fe20007f1e0ff */
[----:B------:R-:W-:Y:S01]  /*3670*/  IMAD.MOV.U32 R18, RZ, RZ, R0 ;  /* 0x000000ffff127224 */ /* 0x000fe200078e0000 */
[----:B------:R-:W-:Y:S02]  /*3680*/  MOV R17, UR34 ;  /* 0x0000002200117c02 */ /* 0x000fe40008000f00 */
[----:B------:R-:W-:Y:S02]  /*3690*/  IADD3.X R12, PT, PT, RZ, ~R11, RZ, P0, !PT ;  /* 0x8000000bff0c7210 */ /* 0x000fe400007fe4ff */
[----:B------:R-:W-:Y:S02]  /*36a0*/  MOV R15, UR35 ;  /* 0x00000023000f7c02 */ /* 0x000fe40008000f00 */
[----:B------:R-:W-:Y:S01]  /*36b0*/  MOV R19, R22 ;  /* 0x0000001600137202 */ /* 0x000fe20000000f00 */
[-C--:B------:R-:W-:Y:S02]  /*36c0*/  IMAD R12, R12, R17.reuse, RZ ;  /* 0x000000110c0c7224 */ /* 0x080fe400078e02ff */
[----:B------:R-:W-:-:S04]  /*36d0*/  IMAD.WIDE.U32 R18, R10, R17, R18 ;  /* 0x000000110a127225 */ /* 0x000fc800078e0012 */
[----:B------:R-:W-:Y:S01]  /*36e0*/  IMAD R23, R10, R15, R12 ;  /* 0x0000000f0a177224 */ /* 0x000fe200078e020c */
[----:B------:R-:W-:Y:S01]  /*36f0*/  MOV R12, R13 ;  /* 0x0000000d000c7202 */ /* 0x000fe20000000f00 */
[----:B------:R-:W-:-:S03]  /*3700*/  IMAD.MOV.U32 R13, RZ, RZ, R11 ;  /* 0x000000ffff0d7224 */ /* 0x000fc600078e000b */
[----:B------:R-:W-:-:S07]  /*3710*/  IADD3 R16, PT, PT, R23, R19, RZ ;  /* 0x0000001317107210 */ /* 0x000fce0007ffe0ff */
.L_x_812:
[----:B01----:R-:W-:Y:S05]  /*3720*/  BSYNC.RECONVERGENT B1 ;  /* 0x0000000000017941 */ /* 0x003fea0003800200 */
.L_x_810:
        /* <DEDUP_REMOVED lines=14> */
[C---:B------:R-:W-:Y:S02]  /*3810*/  IMAD R13, R14.reuse, UR17, R19 ;  /* 0x000000110e0d7c24 */ /* 0x040fe4000f8e0213 */
[----:B------:R-:W-:Y:S01]  /*3820*/  IMAD.WIDE.U32 R18, R14, UR16, RZ ;  /* 0x000000100e127c25 */ /* 0x000fe2000f8e00ff */
[----:B------:R-:W-:Y:S02]  /*3830*/  LEA.HI.X R27, R10, UR31, R11, 0x2, P0 ;  /* 0x0000001f0a1b7c11 */ /* 0x000fe400080f140b */
[----:B------:R-:W-:Y:S01]  /*3840*/  IADD3 R10, P1, PT, R14, R17, RZ ;  /* 0x000000110e0a7210 */ /* 0x000fe20007f3e0ff */
[----:B------:R-:W-:Y:S01]  /*3850*/  IMAD.IADD R11, R19, 0x1, R13 ;  /* 0x00000001130b7824 */ /* 0x000fe200078e020d */
[----:B------:R-:W-:Y:S01]  /*3860*/  LEA R12, P0, R18, UR30, 0x2 ;  /* 0x0000001e120c7c11 */ /* 0x000fe2000f8010ff */
[----:B------:R-:W2:Y:S01]  /*3870*/  LDG.E R26, desc[UR8][R26.64] ;  /* 0x000000081a1a7981 */ /* 0x000ea2000c1e1900 */
[----:B------:R-:W-:-:S02]  /*3880*/  IADD3.X R19, PT, PT, R25, R15, RZ, P1, !PT ;  /* 0x0000000f19137210 */ /* 0x000fc40000ffe4ff */
[----:B------:R-:W-:-:S03]  /*3890*/  LEA.HI.X R13, R18, UR31, R11, 0x2, P0 ;  /* 0x0000001f120d7c11 */ /* 0x000fc600080f140b */
[----:B------:R-:W-:Y:S02]  /*38a0*/  IMAD R11, R19, UR16, RZ ;  /* 0x00000010130b7c24 */ /* 0x000fe4000f8e02ff */
[C---:B------:R-:W-:Y:S01]  /*38b0*/  IMAD.WIDE.U32 R28, R10.reuse, UR16, RZ ;  /* 0x000000100a1c7c25 */ /* 0x040fe2000f8e00ff */
[----:B------:R0:W3:Y:S03]  /*38c0*/  LDG.E R18, desc[UR8][R12.64] ;  /* 0x000000080c127981 */ /* 0x0000e6000c1e1900 */
[----:B------:R-:W-:-:S05]  /*38d0*/  IMAD R11, R10, UR17, R11 ;  /* 0x000000110a0b7c24 */ /* 0x000fca000f8e020b */
[----:B------:R-:W-:Y:S02]  /*38e0*/  IADD3 R11, PT, PT, R29, R11, RZ ;  /* 0x0000000b1d0b7210 */ /* 0x000fe40007ffe0ff */
[----:B0-----:R-:W-:-:S04]  /*38f0*/  LEA R12, P0, R28, UR30, 0x2 ;  /* 0x0000001e1c0c7c11 */ /* 0x001fc8000f8010ff */
[----:B------:R-:W-:Y:S02]  /*3900*/  LEA.HI.X R13, R28, UR31, R11, 0x2, P0 ;  /* 0x0000001f1c0d7c11 */ /* 0x000fe400080f140b */
[----:B------:R-:W-:-:S03]  /*3910*/  IADD3 R17, P0, PT, R10, R17, RZ ;  /* 0x000000110a117210 */ /* 0x000fc60007f1e0ff */
[----:B------:R0:W4:Y:S01]  /*3920*/  LDG.E R23, desc[UR8][R12.64] ;  /* 0x000000080c177981 */ /* 0x000122000c1e1900 */
[----:B------:R-:W-:-:S05]  /*3930*/  IADD3.X R11, PT, PT, R19, R15, RZ, P0, !PT ;  /* 0x0000000f130b7210 */ /* 0x000fca00007fe4ff */
[----:B------:R-:W-:-:S04]  /*3940*/  IMAD R28, R11, UR16, RZ ;  /* 0x000000100b1c7c24 */ /* 0x000fc8000f8e02ff */
[C---:B------:R-:W-:Y:S02]  /*3950*/  IMAD R15, R17.reuse, UR17, R28 ;  /* 0x00000011110f7c24 */ /* 0x040fe4000f8e021c */
[----:B------:R-:W-:-:S04]  /*3960*/  IMAD.WIDE.U32 R28, R17, UR16, RZ ;  /* 0x00000010111c7c25 */ /* 0x000fc8000f8e00ff */
[----:B------:R-:W-:Y:S01]  /*3970*/  IMAD.IADD R15, R29, 0x1, R15 ;  /* 0x000000011d0f7824 */ /* 0x000fe200078e020f */
[----:B0-----:R-:W-:-:S04]  /*3980*/  LEA R12, P0, R28, UR30, 0x2 ;  /* 0x0000001e1c0c7c11 */ /* 0x001fc8000f8010ff */
[----:B------:R-:W-:-:S05]  /*3990*/  LEA.HI.X R13, R28, UR31, R15, 0x2, P0 ;  /* 0x0000001f1c0d7c11 */ /* 0x000fca00080f140f */
[----:B------:R0:W5:Y:S02]  /*39a0*/  LDG.E R15, desc[UR8][R12.64] ;  /* 0x000000080c0f7981 */ /* 0x000164000c1e1900 */
[----:B0-----:R-:W-:Y:S02]  /*39b0*/  MOV R12, R6 ;  /* 0x00000006000c7202 */ /* 0x001fe40000000f00 */
[----:B------:R-:W-:-:S05]  /*39c0*/  MOV R13, R20 ;  /* 0x00000014000d7202 */ /* 0x000fca0000000f00 */
[----:B------:R0:W2:Y:S02]  /*39d0*/  LDG.E R29, desc[UR8][R12.64] ;  /* 0x000000080c1d7981 */ /* 0x0000a4000c1e1900 */
[----:B0-----:R-:W-:Y:S01]  /*39e0*/  MOV R12, R4 ;  /* 0x00000004000c7202 */ /* 0x001fe20000000f00 */
[----:B------:R-:W-:-:S05]  /*39f0*/  IMAD.MOV.U32 R13, RZ, RZ, R8 ;  /* 0x000000ffff0d7224 */ /* 0x000fca00078e0008 */
[----:B------:R0:W3:Y:S04]  /*3a00*/  LDG.E R28, desc[UR8][R12.64] ;  /* 0x000000080c1c7981 */ /* 0x0000e8000c1e1900 */
[----:B------:R-:W4:Y:S01]  /*3a10*/  LDG.E R12, desc[UR8][R2.64] ;  /* 0x00000008020c7981 */ /* 0x000f22000c1e1900 */
[----:B0-----:R-:W-:Y:S01]  /*3a20*/  MOV R13, R21 ;  /* 0x00000015000d7202 */ /* 0x001fe20000000f00 */
[----:B--2---:R-:W0:Y:S02]  /*3a30*/  MUFU.TANH R27, R29 ;  /* 0x0000001d001b7308 */ /* 0x004e240000002400 */
[-C--:B0-----:R-:W-:Y:S01]  /*3a40*/  FFMA.FTZ R29, -R27, R27.reuse, 1 ;  /* 0x3f8000001b1d7423 */ /* 0x081fe2000001011b */
[----:B---3--:R-:W-:Y:S01]  /*3a50*/  FMUL.FTZ R27, R28, R27 ;  /* 0x0000001b1c1b7220 */ /* 0x008fe20000410000 */
[----:B-----5:R-:W-:-:S04]  /*3a60*/  FMUL.FTZ R28, R15, R28 ;  /* 0x0000001c0f1c7220 */ /* 0x020fc80000410000 */
[----:B----4-:R-:W-:Y:S01]  /*3a70*/  FFMA.FTZ R28, R28, R29, R12 ;  /* 0x0000001d1c1c7223 */ /* 0x010fe2000001000c */
[----:B------:R-:W-:-:S05]  /*3a80*/  MOV R12, R7 ;  /* 0x00000007000c7202 */ /* 0x000fca0000000f00 */
[----:B------:R0:W2:Y:S01]  /*3a90*/  LDG.E R13, desc[UR8][R12.64] ;  /* 0x000000080c0d7981 */ /* 0x0000a2000c1e1900 */
[----:B------:R-:W-:Y:S01]  /*3aa0*/  FADD.FTZ R29, -R26, 1 ;  /* 0x3f8000001a1d7421 */ /* 0x000fe20000010100 */
[----:B0-----:R-:W-:-:S04]  /*3ab0*/  FMUL.FTZ R12, R23, R28 ;  /* 0x0000001c170c7220 */ /* 0x001fc80000410000 */
[----:B------:R-:W-:Y:S01]  /*3ac0*/  FMUL.FTZ R12, R12, R29 ;  /* 0x0000001d0c0c7220 */ /* 0x000fe20000410000 */
[----:B------:R-:W-:Y:S01]  /*3ad0*/  FADD.FTZ R29, -R18, 1 ;  /* 0x3f800000121d7421 */ /* 0x000fe20000010100 */
[----:B------:R0:W-:Y:S02]  /*3ae0*/  STL.64 [R1], R10 ;  /* 0x0000000a01007387 */ /* 0x0001e40000100a00 */
[C---:B------:R-:W-:Y:S01]  /*3af0*/  FMUL.FTZ R12, R26.reuse, R12 ;  /* 0x0000000c1a0c7220 */ /* 0x040fe20000410000 */
[----:B------:R-:W-:Y:S01]  /*3b00*/  FMUL.FTZ R26, R26, R28 ;  /* 0x0000001c1a1a7220 */ /* 0x000fe20000410000 */
[----:B0-----:R-:W-:-:S04]  /*3b10*/  IMAD.WIDE.U32 R10, R24, UR14, RZ ;  /* 0x0000000e180a7c25 */ /* 0x001fc8000f8e00ff */
[----:B--2---:R-:W-:-:S04]  /*3b20*/  FMUL.FTZ R13, R13, R28 ;  /* 0x0000001c0d0d7220 */ /* 0x004fc80000410000 */
[----:B------:R-:W-:Y:S01]  /*3b30*/  FMUL.FTZ R13, R13, R29 ;  /* 0x0000001d0d0d7220 */ /* 0x000fe20000410000 */
[----:B------:R-:W-:Y:S01]  /*3b40*/  FFMA.FTZ R29, -R23, R23, 1 ;  /* 0x3f800000171d7423 */ /* 0x000fe20000010117 */
[C---:B------:R-:W-:Y:S02]  /*3b50*/  FMUL.FTZ R23, R18.reuse, R28 ;  /* 0x0000001c12177220 */ /* 0x040fe40000410000 */
[----:B------:R-:W-:Y:S01]  /*3b60*/  FMUL.FTZ R13, R18, R13 ;  /* 0x0000000d120d7220 */ /* 0x000fe20000410000 */
[----:B------:R-:W-:-:S04]  /*3b70*/  FADD.FTZ R18, -R15, 1 ;  /* 0x3f8000000f127421 */ /* 0x000fc80000010100 */
[----:B------:R-:W-:Y:S01]  /*3b80*/  FMUL.FTZ R18, R27, R18 ;  /* 0x000000121b127220 */ /* 0x000fe20000410000 */
[----:B------:R-:W-:-:S03]  /*3b90*/  IMAD R27, R16, UR14, RZ ;  /* 0x0000000e101b7c24 */ /* 0x000fc6000f8e02ff */
[----:B------:R-:W-:Y:S01]  /*3ba0*/  FMUL.FTZ R18, R15, R18 ;  /* 0x000000120f127220 */ /* 0x000fe20000410000 */
[----:B------:R-:W-:Y:S01]  /*3bb0*/  IMAD R15, R24, UR15, R27 ;  /* 0x0000000f180f7c24 */ /* 0x000fe2000f8e021b */
[----:B------:R-:W-:Y:S01]  /*3bc0*/  LEA R28, P0, R10, UR18, 0x2 ;  /* 0x000000120a1c7c11 */ /* 0x000fe2000f8010ff */
[----:B------:R-:W-:-:S03]  /*3bd0*/  FMUL.FTZ R26, R26, R29 ;  /* 0x0000001d1a1a7220 */ /* 0x000fc60000410000 */
[----:B------:R-:W-:-:S04]  /*3be0*/  IADD3 R15, PT, PT, R11, R15, RZ ;  /* 0x0000000f0b0f7210 */ /* 0x000fc80007ffe0ff */
[----:B------:R-:W-:Y:S02]  /*3bf0*/  LEA.HI.X R29, R10, UR19, R15, 0x2, P0 ;  /* 0x000000130a1d7c11 */ /* 0x000fe400080f140f */
[----:B------:R-:W2:Y:S01]  /*3c00*/  LDL.LU.64 R10, [R1] ;  /* 0x00000000010a7983 */ /* 0x000ea20000300a00 */
[----:B------:R-:W-:-:S04]  /*3c10*/  IMAD R25, R25, UR14, RZ ;  /* 0x0000000e19197c24 */ /* 0x000fc8000f8e02ff */
[C---:B------:R-:W-:Y:S02]  /*3c20*/  IMAD R25, R14.reuse, UR15, R25 ;  /* 0x0000000f0e197c24 */ /* 0x040fe4000f8e0219 */
[----:B------:R-:W-:-:S04]  /*3c30*/  IMAD.WIDE.U32 R14, R14, UR14, RZ ;  /* 0x0000000e0e0e7c25 */ /* 0x000fc8000f8e00ff */
[----:B------:R-:W-:Y:S01]  /*3c40*/  IMAD.IADD R15, R15, 0x1, R25 ;  /* 0x000000010f0f7824 */ /* 0x000fe200078e0219 */
[----:B------:R-:W-:Y:S01]  /*3c50*/  LEA R24, P0, R14, UR18, 0x2 ;  /* 0x000000120e187c11 */ /* 0x000fe2000f8010ff */
[----:B------:R-:W-:-:S03]  /*3c60*/  IMAD R19, R19, UR14, RZ ;  /* 0x0000000e13137c24 */ /* 0x000fc6000f8e02ff */
[----:B------:R-:W-:Y:S01]  /*3c70*/  LEA.HI.X R25, R14, UR19, R15, 0x2, P0 ;  /* 0x000000130e197c11 */ /* 0x000fe200080f140f */
[----:B------:R0:W-:Y:S04]  /*3c80*/  STG.E desc[UR8][R28.64], R12 ;  /* 0x0000000c1c007986 */ /* 0x0001e8000c101908 */
[----:B------:R1:W-:Y:S01]  /*3c90*/  STG.E desc[UR8][R24.64], R13 ;  /* 0x0000000d18007986 */ /* 0x0003e2000c101908 */
[----:B0-----:R-:W-:Y:S01]  /*3ca0*/  IMAD.WIDE.U32 R28, R17, UR14, RZ ;  /* 0x0000000e111c7c25 */ /* 0x001fe2000f8e00ff */
[----:B-1----:R-:W0:Y:S03]  /*3cb0*/  LDC.64 R12, c[0x0][0xad0] ;  /* 0x0002b400ff0c7b82 */ /* 0x002e260000000a00 */
[----:B--2---:R-:W-:-:S02]  /*3cc0*/  IMAD R19, R10, UR15, R19 ;  /* 0x0000000f0a137c24 */ /* 0x004fc4000f8e0213 */
[----:B------:R-:W-:-:S04]  /*3cd0*/  IMAD.WIDE.U32 R14, R10, UR14, RZ ;  /* 0x0000000e0a0e7c25 */ /* 0x000fc8000f8e00ff */
[----:B------:R-:W-:-:S04]  /*3ce0*/  IMAD R10, R11, UR14, RZ ;  /* 0x0000000e0b0a7c24 */ /* 0x000fc8000f8e02ff */
[----:B------:R-:W-:Y:S02]  /*3cf0*/  IMAD R27, R17, UR15, R10 ;  /* 0x0000000f111b7c24 */ /* 0x000fe4000f8e020a */
[----:B------:R-:W1:Y:S01]  /*3d00*/  LDC.64 R10, c[0x0][0xc70] ;  /* 0x00031c00ff0a7b82 */ /* 0x000e620000000a00 */
[C---:B------:R-:W-:Y:S02]  /*3d10*/  LEA R16, P0, R14.reuse, UR18, 0x2 ;  /* 0x000000120e107c11 */ /* 0x040fe4000f8010ff */
[----:B------:R-:W-:Y:S02]  /*3d20*/  IADD3 R19, PT, PT, R15, R19, RZ ;  /* 0x000000130f137210 */ /* 0x000fe40007ffe0ff */
[----:B------:R-:W-:Y:S02]  /*3d30*/  IADD3 R15, PT, PT, R29, R27, RZ ;  /* 0x0000001b1d0f7210 */ /* 0x000fe40007ffe0ff */
[----:B------:R-:W-:Y:S02]  /*3d40*/  LEA.HI.X R17, R14, UR19, R19, 0x2, P0 ;  /* 0x000000130e117c11 */ /* 0x000fe400080f1413 */
[----:B------:R-:W-:-:S04]  /*3d50*/  LEA R24, P0, R28, UR18, 0x2 ;  /* 0x000000121c187c11 */ /* 0x000fc8000f8010ff */
[----:B------:R-:W-:Y:S01]  /*3d60*/  LEA.HI.X R25, R28, UR19, R15, 0x2, P0 ;  /* 0x000000131c197c11 */ /* 0x000fe200080f140f */
[----:B------:R2:W-:Y:S01]  /*3d70*/  STG.E desc[UR8][R16.64], R26 ;  /* 0x0000001a10007986 */ /* 0x0005e2000c101908 */
[----:B------:R-:W3:Y:S03]  /*3d80*/  LDC.64 R14, c[0x0][0xe10] ;  /* 0x00038400ff0e7b82 */ /* 0x000ee60000000a00 */
[----:B------:R4:W-:Y:S05]  /*3d90*/  STG.E desc[UR8][R24.64], R18 ;  /* 0x0000001218007986 */ /* 0x0009ea000c101908 */
[----:B--2---:R-:W2:Y:S01]  /*3da0*/  LDC.64 R16, c[0x0][0x930] ;  /* 0x00024c00ff107b82 */ /* 0x004ea20000000a00 */
[----:B----4-:R-:W-:Y:S01]  /*3db0*/  MOV R24, R5 ;  /* 0x0000000500187202 */ /* 0x010fe20000000f00 */
[----:B------:R-:W-:-:S06]  /*3dc0*/  IMAD.MOV.U32 R25, RZ, RZ, R9 ;  /* 0x000000ffff197224 */ /* 0x000fcc00078e0009 */
[----:B------:R-:W4:Y:S01]  /*3dd0*/  LDC.64 R18, c[0x0][0x790] ;  /* 0x0001e400ff127b82 */ /* 0x000f220000000a00 */
[----:B------:R1:W-:Y:S02]  /*3de0*/  STG.E desc[UR8][R24.64], R23 ;  /* 0x0000001718007986 */ /* 0x0003e4000c101908 */
[----:B-1----:R-:W-:-:S04]  /*3df0*/  IMAD.WIDE.U32 R24, R10, UR6, RZ ;  /* 0x000000060a187c25 */ /* 0x002fc8000f8e00ff */
[----:B------:R-:W-:Y:S01]  /*3e00*/  IMAD R27, R11, UR6, R25 ;  /* 0x000000060b1b7c24 */ /* 0x000fe2000f8e0219 */
[----:B------:R-:W-:-:S04]  /*3e10*/  LEA R2, P0, R24, R2, 0x2 ;  /* 0x0000000218027211 */ /* 0x000fc800078010ff */
[----:B------:R-:W-:Y:S02]  /*3e20*/  LEA.HI.X R3, R24, R3, R27, 0x2, P0 ;  /* 0x0000000318037211 */ /* 0x000fe400000f141b */
[----:B------:R-:W-:-:S04]  /*3e30*/  IADD3 R0, P0, PT, R0, UR6, RZ ;  /* 0x0000000600007c10 */ /* 0x000fc8000ff1e0ff */
[----:B------:R-:W-:Y:S02]  /*3e40*/  IADD3.X R22, PT, PT, RZ, R22, RZ, P0, !PT ;  /* 0x00000016ff167210 */ /* 0x000fe400007fe4ff */
[----:B------:R-:W-:Y:S01]  /*3e50*/  ISETP.GE.U32.AND P0, PT, R0, UR22, PT ;  /* 0x0000001600007c0c */ /* 0x000fe2000bf06070 */
[----:B0-----:R-:W-:-:S03]  /*3e60*/  IMAD.WIDE.U32 R10, R12, UR6, RZ ;  /* 0x000000060c0a7c25 */ /* 0x001fc6000f8e00ff */
[----:B------:R-:W-:Y:S01]  /*3e70*/  ISETP.GE.AND.EX P0, PT, R22, UR23, PT, P0 ;  /* 0x0000001716007c0c */ /* 0x000fe2000bf06300 */
[----:B---3--:R-:W-:-:S04]  /*3e80*/  IMAD.WIDE.U32 R24, R14, UR6, RZ ;  /* 0x000000060e187c25 */ /* 0x008fc8000f8e00ff */
[----:B------:R-:W-:Y:S02]  /*3e90*/  IMAD R11, R13, UR6, R11 ;  /* 0x000000060d0b7c24 */ /* 0x000fe4000f8e020b */
[----:B--2---:R-:W-:-:S04]  /*3ea0*/  IMAD.WIDE.U32 R12, R16, UR6, RZ ;  /* 0x00000006100c7c25 */ /* 0x004fc8000f8e00ff */
[----:B------:R-:W-:Y:S02]  /*3eb0*/  IMAD R16, R15, UR6, R25 ;  /* 0x000000060f107c24 */ /* 0x000fe4000f8e0219 */
[----:B----4-:R-:W-:Y:S01]  /*3ec0*/  IMAD.WIDE.U32 R14, R18, UR6, RZ ;  /* 0x00000006120e7c25 */ /* 0x010fe2000f8e00ff */
        /* <DEDUP_REMOVED lines=12> */
.L_x_809:
[----:B------:R-:W-:Y:S05]  /*3f90*/  EXIT ;  /* 0x000000000000794d */ /* 0x000fea0003800000 */
.L_x_808:
        /* <DEDUP_REMOVED lines=43> */
.L_x_818:
        /* <DEDUP_REMOVED lines=11> */
[----:B------:R1:W2:Y:S02]  /*4300*/  F2I.FTZ.U32.TRUNC.NTZ R11, R10 ;  /* 0x0000000a000b7305 */ /* 0x0002a4000021f000 */
[----:B-1----:R-:W-:Y:S02]  /*4310*/  HFMA2 R10, -RZ, RZ, 0, 0 ;  /* 0x00000000ff0a7431 */ /* 0x002fe400000001ff */
        /* <DEDUP_REMOVED lines=16> */
.L_x_816:
[----:B------:R-:W-:Y:S02]  /*4420*/  MOV R11, R22 ;  /* 0x00000016000b7202 */ /* 0x000fe40000000f00 */
[----:B------:R-:W-:-:S07]  /*4430*/  MOV R10, 0x4450 ;  /* 0x00004450000a7802 */ /* 0x000fce0000000f00 */
[----:B0---4-:R-:W-:Y:S05]  /*4440*/  CALL.REL.NOINC `($__internal_27_$__cuda_sm20_div_s64) ;  /* 0x0000000800307944 */ /* 0x011fea0003c00000 */
[-C--:B------:R-:W-:Y:S02]  /*4450*/  IADD3 R19, P0, PT, RZ, -R13.reuse, RZ ;  /* 0x8000000dff137210 */ /* 0x080fe40007f1e0ff */
[----:B------:R-:W-:Y:S02]  /*4460*/  MOV R16, UR34 ;  /* 0x0000002200107c02 */ /* 0x000fe40008000f00 */
[----:B------:R-:W-:Y:S01]  /*4470*/  MOV R14, R0 ;  /* 0x00000000000e7202 */ /* 0x000fe20000000f00 */
[----:B------:R-:W-:Y:S01]  /*4480*/  IMAD.X R15, RZ, RZ, ~R11, P0 ;  /* 0x000000ffff0f7224 */ /* 0x000fe200000e0e0b */
[----:B------:R-:W-:Y:S02]  /*4490*/  MOV R17, UR35 ;  /* 0x0000002300117c02 */ /* 0x000fe40008000f00 */
[----:B------:R-:W-:Y:S01]  /*44a0*/  MOV R12, R13 ;  /* 0x0000000d000c7202 */ /* 0x000fe20000000f00 */
[----:B------:R-:W-:Y:S01]  /*44b0*/  IMAD R10, R15, R16, RZ ;  /* 0x000000100f0a7224 */ /* 0x000fe200078e02ff */
[----:B------:R-:W-:-:S02]  /*44c0*/  MOV R15, R22 ;  /* 0x00000016000f7202 */ /* 0x000fc40000000f00 */
[----:B------:R-:W-:Y:S01]  /*44d0*/  MOV R13, R11 ;  /* 0x0000000b000d7202 */ /* 0x000fe20000000f00 */
[----:B------:R-:W-:-:S04]  /*44e0*/  IMAD.WIDE.U32 R14, R19, R16, R14 ;  /* 0x00000010130e7225 */ /* 0x000fc800078e000e */
[----:B------:R-:W-:-:S04]  /*44f0*/  IMAD R19, R19, R17, R10 ;  /* 0x0000001113137224 */ /* 0x000fc800078e020a */
[----:B------:R-:W-:-:S07]  /*4500*/  IMAD.IADD R15, R19, 0x1, R15 ;  /* 0x00000001130f7824 */ /* 0x000fce00078e020f */
.L_x_817:
[----:B0---4-:R-:W-:Y:S05]  /*4510*/  BSYNC.RECONVERGENT B1 ;  /* 0x0000000000017941 */ /* 0x011fea0003800200 */
.L_x_815:
        /* <DEDUP_REMOVED lines=13> */
[----:B------:R-:W-:-:S03]  /*45f0*/  IMAD R23, R15, UR28, RZ ;  /* 0x0000001c0f177c24 */ /* 0x000fc6000f8e02ff */
[----:B------:R-:W-:Y:S01]  /*4600*/  IADD3 R19, PT, PT, R21, R11, RZ ;  /* 0x0000000b15137210 */ /* 0x000fe20007ffe0ff */
[----:B------:R-:W-:-:S03]  /*4610*/  IMAD.WIDE.U32 R10, R14, UR28, RZ ;  /* 0x0000001c0e0a7c25 */ /* 0x000fc6000f8e00ff */
[----:B------:R-:W-:Y:S01]  /*4620*/  LEA.HI.X R27, R20, UR31, R19, 0x2, P0 ;  /* 0x0000001f141b7c11 */ /* 0x000fe200080f1413 */
[----:B------:R-:W-:Y:S01]  /*4630*/  IMAD R23, R14, UR29, R23 ;  /* 0x0000001d0e177c24 */ /* 0x000fe2000f8e0217 */
[----:B------:R-:W-:Y:S02]  /*4640*/  IADD3.X R19, PT, PT, R15, R17, RZ, P1, !PT ;  /* 0x000000110f137210 */ /* 0x000fe40000ffe4ff */
[----:B------:R-:W-:Y:S01]  /*4650*/  LEA R24, P0, R10, UR30, 0x2 ;  /* 0x0000001e0a187c11 */ /* 0x000fe2000f8010ff */
[----:B------:R-:W2:Y:S01]  /*4660*/  LDG.E R26, desc[UR8][R26.64] ;  /* 0x000000081a1a7981 */ /* 0x000ea2000c1e1900 */
[----:B------:R-:W-:Y:S01]  /*4670*/  IADD3 R11, PT, PT, R11, R23, RZ ;  /* 0x000000170b0b7210 */ /* 0x000fe20007ffe0ff */
[----:B------:R-:W-:-:S03]  /*4680*/  IMAD R21, R19, UR28, RZ ;  /* 0x0000001c13157c24 */ /* 0x000fc6000f8e02ff */
[----:B------:R-:W-:Y:S01]  /*4690*/  LEA.HI.X R25, R10, UR31, R11, 0x2, P0 ;  /* 0x0000001f0a197c11 */ /* 0x000fe200080f140b */
[C---:B------:R-:W-:Y:S01]  /*46a0*/  IMAD R21, R18.reuse, UR29, R21 ;  /* 0x0000001d12157c24 */ /* 0x040fe2000f8e0215 */
[C---:B------:R-:W-:Y:S01]  /*46b0*/  IADD3 R16, P0, PT, R18.reuse, R16, RZ ;  /* 0x0000001012107210 */ /* 0x040fe20007f1e0ff */
[----:B------:R-:W-:-:S04]  /*46c0*/  IMAD.WIDE.U32 R10, R18, UR28, RZ ;  /* 0x0000001c120a7c25 */ /* 0x000fc8000f8e00ff */
[----:B------:R-:W-:Y:S01]  /*46d0*/  IMAD.X R17, R19, 0x1, R17, P0 ;  /* 0x0000000113117824 */ /* 0x000fe200000e0611 */
[----:B------:R-:W-:Y:S02]  /*46e0*/  IADD3 R11, PT, PT, R11, R21, RZ ;  /* 0x000000150b0b7210 */ /* 0x000fe40007ffe0ff */
[----:B------:R-:W-:-:S04]  /*46f0*/  LEA R20, P0, R10, UR30, 0x2 ;  /* 0x0000001e0a147c11 */ /* 0x000fc8000f8010ff */
[----:B------:R-:W-:Y:S01]  /*4700*/  LEA.HI.X R21, R10, UR31, R11, 0x2, P0 ;  /* 0x0000001f0a157c11 */ /* 0x000fe200080f140b */
[----:B------:R-:W-:-:S04]  /*4710*/  IMAD R11, R17, UR28, RZ ;  /* 0x0000001c110b7c24 */ /* 0x000fc8000f8e02ff */
[C---:B------:R-:W-:Y:S01]  /*4720*/  IMAD R23, R16.reuse, UR29, R11 ;  /* 0x0000001d10177c24 */ /* 0x040fe2000f8e020b */
[----:B------:R-:W3:Y:S01]  /*4730*/  LDG.E R21, desc[UR8][R20.64] ;  /* 0x0000000814157981 */ /* 0x000ee2000c1e1900 */
[----:B------:R-:W-:-:S05]  /*4740*/  IMAD.WIDE.U32 R10, R16, UR28, RZ ;  /* 0x0000001c100a7c25 */ /* 0x000fca000f8e00ff */
[----:B------:R-:W-:Y:S02]  /*4750*/  IADD3 R11, PT, PT, R11, R23, RZ ;  /* 0x000000170b0b7210 */ /* 0x000fe40007ffe0ff */
[----:B------:R-:W-:-:S04]  /*4760*/  LEA R28, P0, R10, UR30, 0x2 ;  /* 0x0000001e0a1c7c11 */ /* 0x000fc8000f8010ff */
[----:B------:R-:W-:Y:S01]  /*4770*/  LEA.HI.X R29, R10, UR31, R11, 0x2, P0 ;  /* 0x0000001f0a1d7c11 */ /* 0x000fe200080f140b */
[----:B------:R-:W-:Y:S01]  /*4780*/  IMAD.MOV.U32 R11, RZ, RZ, R6 ;  /* 0x000000ffff0b7224 */ /* 0x000fe200078e0006 */
[----:B------:R-:W-:-:S03]  /*4790*/  MOV R10, R7 ;  /* 0x00000007000a7202 */ /* 0x000fc60000000f00 */
[----:B------:R-:W4:Y:S04]  /*47a0*/  LDG.E R20, desc[UR8][R28.64] ;  /* 0x000000081c147981 */ /* 0x000f28000c1e1900 */
[----:B------:R0:W5:Y:S02]  /*47b0*/  LDG.E R23, desc[UR8][R10.64] ;  /* 0x000000080a177981 */ /* 0x000164000c1e1900 */
[----:B0-----:R-:W-:Y:S02]  /*47c0*/  MOV R11, R2 ;  /* 0x00000002000b7202 */ /* 0x001fe40000000f00 */
[----:B------:R-:W-:-:S05]  /*47d0*/  MOV R10, R3 ;  /* 0x00000003000a7202 */ /* 0x000fca0000000f00 */
[----:B------:R-:W4:Y:S01]  /*47e0*/  LDG.E R11, desc[UR8][R10.64] ;  /* 0x000000080a0b7981 */ /* 0x000f22000c1e1900 */
[----:B-----5:R0:W1:Y:S03]  /*47f0*/  MUFU.TANH R28, R23 ;  /* 0x00000017001c7308 */ /* 0x0200660000002400 */
[----:B0-----:R1:W5:Y:S01]  /*4800*/  LDG.E R23, desc[UR8][R24.64] ;  /* 0x0000000818177981 */ /* 0x001362000c1e1900 */
[----:B----4-:R-:W-:Y:S01]  /*4810*/  FMUL.FTZ R27, R20, R11 ;  /* 0x0000000b141b7220 */ /* 0x010fe20000410000 */
[----:B-1----:R-:W-:-:S04]  /*4820*/  FFMA.FTZ R24, -R28, R28, 1 ;  /* 0x3f8000001c187423 */ /* 0x002fc8000001011c */
[----:B------:R-:W-:Y:S01]  /*4830*/  FFMA.FTZ R24, R27, R24, RZ ;  /* 0x000000181b187223 */ /* 0x000fe200000100ff */
[----:B--2---:R-:W-:-:S03]  /*4840*/  FADD.FTZ R25, -R26, 1 ;  /* 0x3f8000001a197421 */ /* 0x004fc60000010100 */
[----:B---3--:R-:W-:Y:S01]  /*4850*/  FMUL.FTZ R10, R21, R24 ;  /* 0x00000018150a7220 */ /* 0x008fe20000410000 */
[----:B------:R-:W-:Y:S01]  /*4860*/  FMUL.FTZ R27, R11, R28 ;  /* 0x0000001c0b1b7220 */ /* 0x000fe20000410000 */
[----:B------:R-:W-:Y:S02]  /*4870*/  IMAD.MOV.U32 R11, RZ, RZ, R8 ;  /* 0x000000ffff0b7224 */ /* 0x000fe400078e0008 */
[----:B------:R-:W-:Y:S01]  /*4880*/  FMUL.FTZ R29, R10, R25 ;  /* 0x000000190a1d7220 */ /* 0x000fe20000410000 */
[----:B------:R-:W-:-:S05]  /*4890*/  MOV R10, R9 ;  /* 0x00000009000a7202 */ /* 0x000fca0000000f00 */
[----:B------:R-:W2:Y:S01]  /*48a0*/  LDG.E R11, desc[UR8][R10.64] ;  /* 0x000000080a0b7981 */ /* 0x000ea2000c1e1900 */
[----:B------:R-:W-:Y:S01]  /*48b0*/  FFMA.FTZ R28, -R21, R21, 1 ;  /* 0x3f800000151c7423 */ /* 0x000fe20000010115 */
[C---:B------:R-:W-:Y:S01]  /*48c0*/  FMUL.FTZ R21, R26.reuse, R24 ;  /* 0x000000181a157220 */ /* 0x040fe20000410000 */
[----:B------:R-:W-:Y:S01]  /*48d0*/  FMUL.FTZ R25, R26, R29 ;  /* 0x0000001d1a197220 */ /* 0x000fe20000410000 */
[----:B------:R-:W-:Y:S02]  /*48e0*/  IMAD R13, R13, UR14, RZ ;  /* 0x0000000e0d0d7c24 */ /* 0x000fe4000f8e02ff */
[----:B------:R-:W-:Y:S02]  /*48f0*/  IMAD R15, R15, UR14, RZ ;  /* 0x0000000e0f0f7c24 */ /* 0x000fe4000f8e02ff */
[----:B------:R-:W-:-:S04]  /*4900*/  IMAD R19, R19, UR14, RZ ;  /* 0x0000000e13137c24 */ /* 0x000fc8000f8e02ff */
[----:B------:R-:W-:Y:S02]  /*4910*/  IMAD R19, R18, UR15, R19 ;  /* 0x0000000f12137c24 */ /* 0x000fe4000f8e0213 */
[----:B------:R-:W-:Y:S02]  /*4920*/  IMAD R17, R17, UR14, RZ ;  /* 0x0000000e11117c24 */ /* 0x000fe4000f8e02ff */
[----:B------:R-:W-:Y:S01]  /*4930*/  FMUL.FTZ R21, R21, R28 ;  /* 0x0000001c15157220 */ /* 0x000fe20000410000 */
[----:B------:R-:W-:-:S04]  /*4940*/  FADD.FTZ R28, -R20, 1 ;  /* 0x3f800000141c7421 */ /* 0x000fc80000010100 */
[----:B------:R-:W-:-:S04]  /*4950*/  FMUL.FTZ R27, R27, R28 ;  /* 0x0000001c1b1b7220 */ /* 0x000fc80000410000 */
[----:B------:R-:W-:Y:S01]  /*4960*/  FMUL.FTZ R20, R20, R27 ;  /* 0x0000001b14147220 */ /* 0x000fe20000410000 */
[----:B-----5:R-:W-:Y:S01]  /*4970*/  FADD.FTZ R29, -R23, 1 ;  /* 0x3f800000171d7421 */ /* 0x020fe20000010100 */
[----:B--2---:R-:W-:-:S04]  /*4980*/  FMUL.FTZ R26, R11, R24 ;  /* 0x000000180b1a7220 */ /* 0x004fc80000410000 */
[----:B------:R-:W-:Y:S01]  /*4990*/  FMUL.FTZ R26, R26, R29 ;  /* 0x0000001d1a1a7220 */ /* 0x000fe20000410000 */
[C---:B------:R-:W-:Y:S02]  /*49a0*/  IMAD R29, R12.reuse, UR15, R13 ;  /* 0x0000000f0c1d7c24 */ /* 0x040fe4000f8e020d */
[----:B------:R-:W-:-:S05]  /*49b0*/  IMAD.WIDE.U32 R12, R12, UR14, RZ ;  /* 0x0000000e0c0c7c25 */ /* 0x000fca000f8e00ff */
[----:B------:R-:W-:Y:S02]  /*49c0*/  IADD3 R13, PT, PT, R13, R29, RZ ;  /* 0x0000001d0d0d7210 */ /* 0x000fe40007ffe0ff */
[----:B------:R-:W-:-:S04]  /*49d0*/  LEA R10, P0, R12, UR16, 0x2 ;  /* 0x000000100c0a7c11 */ /* 0x000fc8000f8010ff */
[----:B------:R-:W-:Y:S01]  /*49e0*/  LEA.HI.X R11, R12, UR17, R13, 0x2, P0 ;  /* 0x000000110c0b7c11 */ /* 0x000fe200080f140d */
[C---:B------:R-:W-:Y:S02]  /*49f0*/  IMAD R13, R14.reuse, UR15, R15 ;  /* 0x0000000f0e0d7c24 */ /* 0x040fe4000f8e020f */
[----:B------:R-:W-:-:S05]  /*4a00*/  IMAD.WIDE.U32 R14, R14, UR14, RZ ;  /* 0x0000000e0e0e7c25 */ /* 0x000fca000f8e00ff */
[----:B------:R-:W-:Y:S02]  /*4a10*/  IADD3 R13, PT, PT, R15, R13, RZ ;  /* 0x0000000d0f0d7210 */ /* 0x000fe40007ffe0ff */
[----:B------:R-:W-:-:S04]  /*4a20*/  LEA R12, P0, R14, UR16, 0x2 ;  /* 0x000000100e0c7c11 */ /* 0x000fc8000f8010ff */
[----:B------:R-:W-:Y:S01]  /*4a30*/  LEA.HI.X R13, R14, UR17, R13, 0x2, P0 ;  /* 0x000000110e0d7c11 */ /* 0x000fe200080f140d */
[----:B------:R-:W-:-:S05]  /*4a40*/  IMAD.WIDE.U32 R14, R18, UR14, RZ ;  /* 0x0000000e120e7c25 */ /* 0x000fca000f8e00ff */
[----:B------:R-:W-:Y:S02]  /*4a50*/  IADD3 R15, PT, PT, R15, R19, RZ ;  /* 0x000000130f0f7210 */ /* 0x000fe40007ffe0ff */
[----:B------:R-:W-:Y:S01]  /*4a60*/  LEA R18, P0, R14, UR16, 0x2 ;  /* 0x000000100e127c11 */ /* 0x000fe2000f8010ff */
[----:B------:R-:W-:-:S03]  /*4a70*/  FMUL.FTZ R29, R23, R26 ;  /* 0x0000001a171d7220 */ /* 0x000fc60000410000 */
[----:B------:R-:W-:Y:S01]  /*4a80*/  LEA.HI.X R19, R14, UR17, R15, 0x2, P0 ;  /* 0x000000110e137c11 */ /* 0x000fe200080f140f */
[C---:B------:R-:W-:Y:S02]  /*4a90*/  IMAD R15, R16.reuse, UR15, R17 ;  /* 0x0000000f100f7c24 */ /* 0x040fe4000f8e0211 */
[----:B------:R-:W-:Y:S01]  /*4aa0*/  IMAD.WIDE.U32 R16, R16, UR14, RZ ;  /* 0x0000000e10107c25 */ /* 0x000fe2000f8e00ff */
[----:B------:R0:W-:Y:S03]  /*4ab0*/  STG.E desc[UR8][R10.64], R25 ;  /* 0x000000190a007986 */ /* 0x0001e6000c101908 */
[----:B------:R-:W-:Y:S01]  /*4ac0*/  IMAD.IADD R17, R17, 0x1, R15 ;  /* 0x0000000111117824 */ /* 0x000fe200078e020f */
[----:B------:R1:W-:Y:S01]  /*4ad0*/  STG.E desc[UR8][R12.64], R29 ;  /* 0x0000001d0c007986 */ /* 0x0003e2000c101908 */
[C---:B------:R-:W-:Y:S01]  /*4ae0*/  LEA R26, P0, R16.reuse, UR16, 0x2 ;  /* 0x00000010101a7c11 */ /* 0x040fe2000f8010ff */
[----:B------:R-:W2:Y:S03]  /*4af0*/  LDC.64 R14, c[0x0][0x930] ;  /* 0x00024c00ff0e7b82 */ /* 0x000ea60000000a00 */
[----:B------:R-:W-:-:S05]  /*4b00*/  LEA.HI.X R27, R16, UR17, R17, 0x2, P0 ;  /* 0x00000011101b7c11 */ /* 0x000fca00080f1411 */
[----:B0-----:R-:W0:Y:S08]  /*4b10*/  LDC.64 R10, c[0x0][0xad0] ;  /* 0x0002b400ff0a7b82 */ /* 0x001e300000000a00 */
[----:B-1----:R-:W1:Y:S08]  /*4b20*/  LDC.64 R12, c[0x0][0xe10] ;  /* 0x00038400ff0c7b82 */ /* 0x002e700000000a00 */
[----:B------:R-:W3:Y:S01]  /*4b30*/  LDC.64 R16, c[0x0][0x790] ;  /* 0x0001e400ff107b82 */ /* 0x000ee20000000a00 */
[----:B------:R-:W-:Y:S01]  /*4b40*/  IADD3 R0, P0, PT, R0, UR6, RZ ;  /* 0x0000000600007c10 */ /* 0x000fe2000ff1e0ff */
[----:B------:R4:W-:Y:S01]  /*4b50*/  STG.E desc[UR8][R18.64], R21 ;  /* 0x0000001512007986 */ /* 0x0009e2000c101908 */
[----:B------:R-:W-:-:S02]  /*4b60*/  FMUL.FTZ R23, R23, R24 ;  /* 0x0000001817177220 */ /* 0x000fc40000410000 */
[----:B------:R-:W-:Y:S01]  /*4b70*/  IADD3.X R22, PT, PT, RZ, R22, RZ, P0, !PT ;  /* 0x00000016ff167210 */ /* 0x000fe200007fe4ff */
[----:B------:R5:W-:Y:S01]  /*4b80*/  STG.E desc[UR8][R26.64], R20 ;  /* 0x000000141a007986 */ /* 0x000be2000c101908 */
[----:B------:R-:W-:Y:S02]  /*4b90*/  ISETP.GE.U32.AND P0, PT, R0, UR20, PT ;  /* 0x0000001400007c0c */ /* 0x000fe4000bf06070 */
[----:B----4-:R-:W-:Y:S02]  /*4ba0*/  MOV R21, R4 ;  /* 0x0000000400157202 */ /* 0x010fe40000000f00 */
        /* <DEDUP_REMOVED lines=21> */
.L_x_814:
[----:B------:R-:W-:Y:S05]  /*4d00*/  EXIT ;  /* 0x000000000000794d */ /* 0x000fea0003800000 */
        .weak           $__internal_27_$__cuda_sm20_div_s64
        .type           $__internal_27_$__cuda_sm20_div_s64,@function
        .size           $__internal_27_$__cuda_sm20_div_s64,($__internal_28_$__cuda_sm20_div_u64 - $__internal_27_$__cuda_sm20_div_s64)
$__internal_27_$__cuda_sm20_div_s64:
        /* <DEDUP_REMOVED lines=83> */
[----:B------:R-:W-:Y:S06]  /*5240*/  RET.REL.NODEC R14 `(_ZN2at6native38_GLOBAL__N__9a469cfd_6_RNN_cu_eca79a6d6kernel18lstm_cell_backwardIfflLi1EEEvNS_4cuda6detail10TensorInfoIT_T1_EES9_S9_S9_S9_S9_S9_S8_S8_) ;  /* 0xffffffac0e6c7950 */ /* 0x000fec0003c3ffff */
        .weak           $__internal_28_$__cuda_sm20_div_u64
        .type           $__internal_28_$__cuda_sm20_div_u64,@function
        .size           $__internal_28_$__cuda_sm20_div_u64,(.L_x_1390 - $__internal_28_$__cuda_sm20_div_u64)
$__internal_28_$__cuda_sm20_div_u64:
        /* <DEDUP_REMOVED lines=66> */
[----:B------:R-:W-:Y:S06]  /*5670*/  RET.REL.NODEC R6 `(_ZN2at6native38_GLOBAL__N__9a469cfd_6_RNN_cu_eca79a6d6kernel18lstm_cell_backwardIfflLi1EEEvNS_4cuda6detail10TensorInfoIT_T1_EES9_S9_S9_S9_S9_S9_S8_S8_) ;  /* 0xffffffa806607950 */ /* 0x000fec0003c3ffff */
.L_x_819:
        /* <DEDUP_REMOVED lines=16> */
.L_x_1390:


//--------------------- .text._ZN2at6native38_GLOBAL__N__9a469cfd_6_RNN_cu_eca79a6d6kernel18lstm_cell_backwardIffiLi2EEEvNS_4cuda6detail10TensorInfoIT_T1_EES9_S9_S9_S9_S9_S9_S8_S8_ --------------------------
	.section	.text._ZN2at6native38_GLOBAL__N__9a469cfd_6_RNN_cu_eca79a6d6kernel18lstm_cell_backwardIffiLi2EEEvNS_4cuda6detail10TensorInfoIT_T1_EES9_S9_S9_S9_S9_S9_S8_S8_,"ax",@progbits
	.align	128
.text._ZN2at6native38_GLOBAL__N__9a469cfd_6_RNN_cu_eca79a6d6kernel18lstm_cell_backwardIffiLi2EEEvNS_4cuda6detail10TensorInfoIT_T1_EES9_S9_S9_S9_S9_S9_S8_S8_:
        .type           _ZN2at6native38_GLOBAL__N__9a469cfd_6_RNN_cu_eca79a6d6kernel18lstm_cell_backwardIffiLi2EEEvNS_4cuda6detail10TensorInfoIT_T1_EES9_S9_S9_S9_S9_S9_S8_S8_,@function
        .size           _ZN2at6native38_GLOBAL__N__9a469cfd_6_RNN_cu_eca79a6d6kernel18lstm_cell_backwardIffiLi2EEEvNS_4cuda6detail10TensorInfoIT_T1_EES9_S9_S9_S9_S9_S9_S8_S8_,(.L_x_1393 - _ZN2at6native38_GLOBAL__N__9a469cfd_6_RNN_cu_eca79a6d6kernel18lstm_cell_backwardIffiLi2EEEvNS_4cuda6detail10TensorInfoIT_T1_EES9_S9_S9_S9_S9_S9_S8_S8_)
        .other          _ZN2at6native38_GLOBAL__N__9a469cfd_6_RNN_cu_eca79a6d6kernel18lstm_cell_backwardIffiLi2EEEvNS_4cuda6detail10TensorInfoIT_T1_EES9_S9_S9_S9_S9_S9_S8_S8_,@"STO_CUDA_ENTRY STV_DEFAULT"
_ZN2at6native38_GLOBAL__N__9a469cfd_6_RNN_cu_eca79a6d6kernel18lstm_cell_backwardIffiLi2EEEvNS_4cuda6detail10TensorInfoIT_T1_EES9_S9_S9_S9_S9_S9_S8_S8_:
        /* <DEDUP_REMOVED lines=45> */
.L_x_823:
[----:B--2---:R-:W1:Y:S01]  /*02d0*/  LDC R9, c[0x0][0x968] ;  /* 0x00025a00ff097b82 */ /* 0x004e620000000800 */
        /* <DEDUP_REMOVED lines=157> */
[----:B------:R-:W5:Y:S01]  /*0cb0*/  LDG.E R12, desc[UR6][R28.64] ;  /* 0x000000061c0c7981 */ /* 0x000f62000c1e1900 */
[----:B------:R-:W-:Y:S02]  /*0cc0*/  IMAD R16, R13, UR10, RZ ;  /* 0x0000000a0d107c24 */ /* 0x000fe4000f8e02ff */
[----:B------:R-:W-:Y:S02]  /*0cd0*/  IMAD R13, R18, UR14, RZ ;  /* 0x0000000e120d7c24 */ /* 0x000fe4000f8e02ff */
[----:B------:R-:W-:-:S04]  /*0ce0*/  IMAD.WIDE R18, R19, 0x4, R24 ;  /* 0x0000000413127825 */ /* 0x000fc800078e0218 */
[----:B------:R-:W-:Y:S02]  /*0cf0*/  IMAD R13, R10, UR15, R13 ;  /* 0x0000000f0a0d7c24 */ /* 0x000fe4000f8e020d */
[----:B------:R3:W5:Y:S01]  /*0d00*/  LDG.E R10, desc[UR6][R18.64] ;  /* 0x00000006120a7981 */ /* 0x000762000c1e1900 */
[----:B------:R-:W-:Y:S01]  /*0d10*/  IMAD R17, R17, UR11, R16 ;  /* 0x0000000b11117c24 */ /* 0x000fe2000f8e0210 */
[----:B---3--:R-:W3:Y:S01]  /*0d20*/  LDC R19, c[0x0][0x464] ;  /* 0x00011900ff137b82 */ /* 0x008ee20000000800 */
[----:B-1----:R-:W-:-:S04]  /*0d30*/  IMAD.WIDE R14, R11, 0x4, R14 ;  /* 0x000000040b0e7825 */ /* 0x002fc800078e020e */
[----:B------:R-:W-:-:S04]  /*0d40*/  IMAD.WIDE R20, R21, 0x4, R24 ;  /* 0x0000000415147825 */ /* 0x000fc800078e0218 */
[----:B------:R-:W-:Y:S01]  /*0d50*/  IMAD.WIDE R24, R17, 0x4, R24 ;  /* 0x0000000411187825 */ /* 0x000fe200078e0218 */
[----:B------:R-:W5:Y:S04]  /*0d60*/  LDG.E R11, desc[UR6][R20.64] ;  /* 0x00000006140b7981 */ /* 0x000f68000c1e1900 */
[----:B------:R1:W5:Y:S01]  /*0d70*/  LDG.E R17, desc[UR6][R14.64] ;  /* 0x000000060e117981 */ /* 0x000362000c1e1900 */
[----:B---3--:R-:W-:-:S04]  /*0d80*/  IABS R18, R19 ;  /* 0x0000001300127213 */ /* 0x008fc80000000000 */
[----:B-1----:R-:W1:Y:S08]  /*0d90*/  I2F.RP R14, R18 ;  /* 0x00000012000e7306 */ /* 0x002e700000209400 */
[----:B-1----:R-:W1:Y:S02]  /*0da0*/  MUFU.RCP R14, R14 ;  /* 0x0000000e000e7308 */ /* 0x002e640000001000 */
[----:B-1----:R-:W-:-:S06]  /*0db0*/  VIADD R21, R14, 0xffffffe ;  /* 0x0ffffffe0e157836 */ /* 0x002fcc0000000000 */
[----:B------:R-:W1:Y:S01]  /*0dc0*/  F2I.FTZ.U32.TRUNC.NTZ R21, R21 ;  /* 0x0000001500157305 */ /* 0x000e62000021f000 */
[----:B--2---:R-:W-:Y:S02]  /*0dd0*/  IMAD.WIDE R22, R13, 0x4, R22 ;  /* 0x000000040d167825 */ /* 0x004fe400078e0216 */
[----:B------:R1:W5:Y:S02]  /*0de0*/  LDG.E R13, desc[UR6][R24.64] ;  /* 0x00000006180d7981 */ /* 0x000364000c1e1900 */
[----:B------:R-:W-:Y:S02]  /*0df0*/  IMAD.MOV.U32 R20, RZ, RZ, RZ ;  /* 0x000000ffff147224 */ /* 0x000fe400078e00ff */
[----:B------:R2:W5:Y:S01]  /*0e00*/  LDG.E R16, desc[UR6][R22.64] ;  /* 0x0000000616107981 */ /* 0x000562000c1e1900 */
        /* <DEDUP_REMOVED lines=12> */
[----:B------:R-:W-:-:S07]  /*0ed0*/  ISETP.NE.AND P2, PT, R19, RZ, PT ;  /* 0x000000ff1300720c */ /* 0x000fce0003f45270 */
[----:B------:R-:W-:Y:S02]  /*0ee0*/  @P1 IADD3 R15, PT, PT, R15, 0x1, RZ ;  /* 0x000000010f0f1810 */ /* 0x000fe40007ffe0ff */
[----:B------:R-:W-:-:S03]  /*0ef0*/  LOP3.LUT R21, RZ, R19, RZ, 0x33, !PT ;  /* 0x00000013ff157212 */ /* 0x000fc600078e33ff */
[----:B------:R-:W-:-:S05]  /*0f00*/  @!P3 IMAD.MOV R15, RZ, RZ, -R15 ;  /* 0x000000ffff0fb224 */ /* 0x000fca00078e0a0f */
[----:B------:R-:W-:-:S04]  /*0f10*/  SEL R15, R21, R15, !P2 ;  /* 0x0000000f150f7207 */ /* 0x000fc80005000000 */
[----:B------:R-:W-:-:S05]  /*0f20*/  IADD3 R14, PT, PT, -R15, RZ, RZ ;  /* 0x000000ff0f0e7210 */ /* 0x000fca0007ffe1ff */
        /* <DEDUP_REMOVED lines=13> */
[----:B0-----:R-:W-:Y:S02]  /*1000*/  MOV R14, RZ ;  /* 0x000000ff000e7202 */ /* 0x001fe40000000f00 */
[----:B-1----:R-:W-:-:S05]  /*1010*/  IADD3 R25, PT, PT, RZ, -R15, RZ ;  /* 0x8000000fff197210 */ /* 0x002fca0007ffe0ff */
        /* <DEDUP_REMOVED lines=8> */
[-C--:B------:R-:W-:Y:S02]  /*10a0*/  @!P3 IADD3 R15, PT, PT, R15, -R26.reuse, RZ ;  /* 0x8000001a0f0fb210 */ /* 0x080fe40007ffe0ff */
[----:B------:R-:W-:Y:S02]  /*10b0*/  @!P3 IADD3 R28, PT, PT, R28, 0x1, RZ ;  /* 0x000000011c1cb810 */ /* 0x000fe40007ffe0ff */
[----:B------:R-:W-:Y:S02]  /*10c0*/  ISETP.GE.U32.AND P1, PT, R15, R26, PT ;  /* 0x0000001a0f00720c */ /* 0x000fe40003f26070 */
[----:B------:R-:W-:Y:S01]  /*10d0*/  ISETP.NE.AND P3, PT, R24, RZ, PT ;  /* 0x000000ff1800720c */ /* 0x000fe20003f65270 */
[----:B------:R-:W0:Y:S10]  /*10e0*/  LDC.64 R14, c[0x0][0x6e0] ;  /* 0x0001b800ff0e7b82 */ /* 0x000e340000000a00 */
[----:B------:R-:W-:-:S05]  /*10f0*/  @P1 VIADD R28, R28, 0x1 ;  /* 0x000000011c1c1836 */ /* 0x000fca0000000000 */
[----:B------:R-:W-:Y:S02]  /*1100*/  @!P4 IADD3 R28, PT, PT, -R28, RZ, RZ ;  /* 0x000000ff1c1cc210 */ /* 0x000fe40007ffe1ff */
[----:B------:R-:W-:-:S04]  /*1110*/  @!P3 LOP3.LUT R28, RZ, R24, RZ, 0x33, !PT ;  /* 0x00000018ff1cb212 */ /* 0x000fc800078e33ff */
[----:B------:R-:W-:-:S05]  /*1120*/  IADD3 R23, PT, PT, -R28, RZ, RZ ;  /* 0x000000ff1c177210 */ /* 0x000fca0007ffe1ff */
[----:B------:R-:W-:-:S04]  /*1130*/  IMAD R24, R24, R23, R3 ;  /* 0x0000001718187224 */ /* 0x000fc800078e0203 */
[----:B------:R-:W-:-:S04]  /*1140*/  IMAD R23, R24, UR18, RZ ;  /* 0x0000001218177c24 */ /* 0x000fc8000f8e02ff */
[----:B------:R-:W-:-:S04]  /*1150*/  IMAD R23, R28, UR19, R23 ;  /* 0x000000131c177c24 */ /* 0x000fc8000f8e0217 */
[----:B0-----:R-:W-:-:S05]  /*1160*/  IMAD.WIDE R14, R23, 0x4, R14 ;  /* 0x00000004170e7825 */ /* 0x001fca00078e020e */
[----:B------:R0:W5:Y:S02]  /*1170*/  LDG.E R24, desc[UR6][R14.64] ;  /* 0x000000060e187981 */ /* 0x000164000c1e1900 */
.L_x_821:
[----:B------:R-:W-:Y:S01]  /*1180*/  IMAD.MOV.U32 R23, RZ, RZ, RZ ;  /* 0x000000ffff177224 */ /* 0x000fe200078e00ff */
[----:B------:R-:W-:Y:S06]  /*1190*/  BRA.U !UP1, `(.L_x_822) ;  /* 0x00000001097c7547 */ /* 0x000fec000b800000 */
[----:B------:R-:W1:Y:S02]  /*11a0*/  LDC R26, c[0x0][0x7c4] ;  /* 0x0001f100ff1a7b82 */ /* 0x000e640000000800 */
[----:B-1----:R-:W-:-:S04]  /*11b0*/  IABS R28, R26 ;  /* 0x0000001a001c7213 */ /* 0x002fc80000000000 */
[----:B------:R-:W1:Y:S08]  /*11c0*/  I2F.RP R23, R28 ;  /* 0x0000001c00177306 */ /* 0x000e700000209400 */
[----:B-1----:R-:W0:Y:S02]  /*11d0*/  MUFU.RCP R23, R23 ;  /* 0x0000001700177308 */ /* 0x002e240000001000 */
        /* <DEDUP_REMOVED lines=15> */
[----:B------:R-:W-:-:S13]  /*12d0*/  ISETP.GE.U32.AND P1, PT, R25, R28, PT ;  /* 0x0000001c1900720c */ /* 0x000fda0003f26070 */
[----:B------:R-:W-:-:S04]  /*12e0*/  @P1 IADD3 R15, PT, PT, R15, 0x1, RZ ;  /* 0x000000010f0f1810 */ /* 0x000fc80007ffe0ff */
[----:B------:R-:W-:Y:S02]  /*12f0*/  MOV R23, R15 ;  /* 0x0000000f00177202 */ /* 0x000fe40000000f00 */
[----:B------:R-:W0:Y:S03]  /*1300*/  LDC.64 R14, c[0x0][0x7b8] ;  /* 0x0001ee00ff0e7b82 */ /* 0x000e260000000a00 */
[----:B------:R-:W-:Y:S01]  /*1310*/  @!P4 IMAD.MOV R23, RZ, RZ, -R23 ;  /* 0x000000ffff17c224 */ /* 0x000fe200078e0a17 */
[----:B------:R-:W-:-:S04]  /*1320*/  @!P3 LOP3.LUT R23, RZ, R26, RZ, 0x33, !PT ;  /* 0x0000001aff17b212 */ /* 0x000fc800078e33ff */
[----:B------:R-:W-:-:S05]  /*1330*/  IADD3 R25, PT, PT, -R23, RZ, RZ ;  /* 0x000000ff17197210 */ /* 0x000fca0007ffe1ff */
[----:B------:R-:W-:-:S04]  /*1340*/  IMAD R26, R26, R25, R3 ;  /* 0x000000191a1a7224 */ /* 0x000fc800078e0203 */
[----:B------:R-:W-:-:S04]  /*1350*/  IMAD R26, R26, UR22, RZ ;  /* 0x000000161a1a7c24 */ /* 0x000fc8000f8e02ff */
[----:B------:R-:W-:-:S04]  /*1360*/  IMAD R23, R23, UR23, R26 ;  /* 0x0000001717177c24 */ /* 0x000fc8000f8e021a */
[----:B0-----:R-:W-:-:S05]  /*1370*/  IMAD.WIDE R14, R23, 0x4, R14 ;  /* 0x00000004170e7825 */ /* 0x001fca00078e020e */
[----:B------:R1:W5:Y:S02]  /*1380*/  LDG.E R23, desc[UR6][R14.64] ;  /* 0x000000060e177981 */ /* 0x000364000c1e1900 */
.L_x_822:
[----:B-----5:R-:W2:Y:S01]  /*1390*/  MUFU.TANH R17, R17 ;  /* 0x0000001100117308 */ /* 0x020ea20000002400 */
[----:B------:R-:W-:Y:S01]  /*13a0*/  IABS R27, R6 ;  /* 0x00000006001b7213 */ /* 0x000fe20000000000 */
[C---:B01----:R-:W-:Y:S01]  /*13b0*/  FMUL.FTZ R14, R13.reuse, R24 ;  /* 0x000000180d0e7220 */ /* 0x043fe20000410000 */
[----:B------:R-:W0:Y:S01]  /*13c0*/  LDC R26, c[0x0][0x89c] ;  /* 0x00022700ff1a7b82 */ /* 0x000e220000000800 */
[----:B------:R-:W-:Y:S02]  /*13d0*/  FADD.FTZ R28, -R13, 1 ;  /* 0x3f8000000d1c7421 */ /* 0x000fe40000010100 */
[----:B------:R-:W-:-:S04]  /*13e0*/  IMAD.HI.U32 R15, R20, R27, RZ ;  /* 0x0000001b140f7227 */ /* 0x000fc800078e00ff */
[C---:B--2---:R-:W-:Y:S01]  /*13f0*/  FFMA.FTZ R25, -R17.reuse, R17, 1 ;  /* 0x3f80000011197423 */ /* 0x044fe20000010111 */
[----:B------:R-:W-:-:S03]  /*1400*/  FMUL.FTZ R17, R17, R24 ;  /* 0x0000001811117220 */ /* 0x000fc60000410000 */
[----:B------:R-:W-:Y:S01]  /*1410*/  FFMA.FTZ R23, R14, R25, R23 ;  /* 0x000000190e177223 */ /* 0x000fe20000010017 */
[----:B------:R-:W-:Y:S01]  /*1420*/  IADD3 R25, PT, PT, -R15, RZ, RZ ;  /* 0x000000ff0f197210 */ /* 0x000fe20007ffe1ff */
[----:B------:R-:W-:Y:S02]  /*1430*/  FMUL.FTZ R28, R17, R28 ;  /* 0x0000001c111c7220 */ /* 0x000fe40000410000 */
[----:B------:R-:W-:Y:S02]  /*1440*/  FMUL.FTZ R16, R16, R23 ;  /* 0x0000001710107220 */ /* 0x000fe40000410000 */
[----:B------:R-:W-:Y:S01]  /*1450*/  IMAD R25, R18, R25, R27 ;  /* 0x0000001912197224 */ /* 0x000fe200078e021b */
[----:B------:R-:W-:Y:S01]  /*1460*/  IABS R27, R8 ;  /* 0x00000008001b7213 */ /* 0x000fe20000000000 */
[----:B------:R-:W-:Y:S01]  /*1470*/  FMUL.FTZ R17, R13, R28 ;  /* 0x0000001c0d117220 */ /* 0x000fe20000410000 */
[----:B------:R-:W-:Y:S02]  /*1480*/  FADD.FTZ R28, -R10, 1 ;  /* 0x3f8000000a1c7421 */ /* 0x000fe40000010100 */
[----:B------:R-:W-:Y:S01]  /*1490*/  ISETP.GT.U32.AND P1, PT, R18, R25, PT ;  /* 0x000000191200720c */ /* 0x000fe20003f24070 */
[----:B------:R-:W-:-:S12]  /*14a0*/  IMAD.HI.U32 R14, R20, R27, RZ ;  /* 0x0000001b140e7227 */ /* 0x000fd800078e00ff */
[----:B------:R-:W-:Y:S01]  /*14b0*/  @!P1 IMAD.IADD R25, R25, 0x1, -R18 ;  /* 0x0000000119199824 */ /* 0x000fe200078e0a12 */
[----:B------:R-:W-:-:S04]  /*14c0*/  @!P1 IADD3 R15, PT, PT, R15, 0x1, RZ ;  /* 0x000000010f0f9810 */ /* 0x000fc80007ffe0ff */
[----:B------:R-:W-:Y:S02]  /*14d0*/  ISETP.GE.U32.AND P4, PT, R25, R18, PT ;  /* 0x000000121900720c */ /* 0x000fe40003f86070 */
[----:B------:R-:W-:-:S05]  /*14e0*/  IADD3 R25, PT, PT, -R14, RZ, RZ ;  /* 0x000000ff0e197210 */ /* 0x000fca0007ffe1ff */
[----:B------:R-:W-:Y:S01]  /*14f0*/  IMAD R25, R18, R25, R27 ;  /* 0x0000001912197224 */ /* 0x000fe200078e021b */
[----:B------:R-:W-:-:S04]  /*1500*/  IABS R27, R9 ;  /* 0x00000009001b7213 */ /* 0x000fc80000000000 */
[----:B------:R-:W-:Y:S01]  /*1510*/  ISETP.GT.U32.AND P3, PT, R18, R25, PT ;  /* 0x000000191200720c */ /* 0x000fe20003f64070 */
[----:B------:R-:W-:Y:S01]  /*1520*/  IMAD.HI.U32 R20, R20, R27, RZ ;  /* 0x0000001b14147227 */ /* 0x000fe200078e00ff */
[----:B------:R-:W-:-:S11]  /*1530*/  @P4 IADD3 R15, PT, PT, R15, 0x1, RZ ;  /* 0x000000010f0f4810 */ /* 0x000fd60007ffe0ff */
[----:B------:R-:W-:Y:S01]  /*1540*/  @!P3 IADD3 R25, PT, PT, R25, -R18, RZ ;  /* 0x800000121919b210 */ /* 0x000fe20007ffe0ff */
[----:B------:R-:W-:-:S03]  /*1550*/  @!P3 VIADD R14, R14, 0x1 ;  /* 0x000000010e0eb836 */ /* 0x000fc60000000000 */
[----:B------:R-:W-:Y:S01]  /*1560*/  ISETP.GE.U32.AND P6, PT, R25, R18, PT ;  /* 0x000000121900720c */ /* 0x000fe20003fc6070 */
[----:B------:R-:W-:-:S04]  /*1570*/  IMAD.MOV R25, RZ, RZ, -R20 ;  /* 0x000000ffff197224 */ /* 0x000fc800078e0a14 */
[----:B------:R-:W-:Y:S02]  /*1580*/  IMAD R25, R18, R25, R27 ;  /* 0x0000001912197224 */ /* 0x000fe400078e021b */
[----:B------:R-:W-:-:S03]  /*1590*/  FADD.FTZ R27, -R11, 1 ;  /* 0x3f8000000b1b7421 */ /* 0x000fc60000010100 */
[----:B------:R-:W-:-:S03]  /*15a0*/  ISETP.GT.U32.AND P5, PT, R18, R25, PT ;  /* 0x000000191200720c */ /* 0x000fc60003fa4070 */
[----:B------:R-:W-:-:S10]  /*15b0*/  @P6 IADD3 R14, PT, PT, R14, 0x1, RZ ;  /* 0x000000010e0e6810 */ /* 0x000fd40007ffe0ff */
[-C--:B------:R-:W-:Y:S02]  /*15c0*/  @!P5 IADD3 R25, PT, PT, R25, -R18.reuse, RZ ;  /* 0x800000121919d210 */ /* 0x080fe40007ffe0ff */
[----:B------:R-:W-:Y:S02]  /*15d0*/  @!P5 IADD3 R20, PT, PT, R20, 0x1, RZ ;  /* 0x000000011414d810 */ /* 0x000fe40007ffe0ff */
[----:B------:R-:W-:Y:S01]  /*15e0*/  ISETP.GE.U32.AND P1, PT, R25, R18, PT ;  /* 0x000000121900720c */ /* 0x000fe20003f26070 */
[----:B------:R-:W-:Y:S01]  /*15f0*/  FMUL.FTZ R25, R12, R23 ;  /* 0x000000170c197220 */ /* 0x000fe20000410000 */
[----:B0-----:R-:W-:-:S03]  /*1600*/  IABS R18, R26 ;  /* 0x0000001a00127213 */ /* 0x001fc60000000000 */
[----:B------:R-:W-:Y:S01]  /*1610*/  FMUL.FTZ R25, R25, R28 ;  /* 0x0000001c19197220 */ /* 0x000fe20000410000 */
[----:B------:R-:W0:Y:S07]  /*1620*/  I2F.RP R29, R18 ;  /* 0x00000012001d7306 */ /* 0x000e2e0000209400 */
[----:B------:R-:W-:Y:S01]  /*1630*/  @P1 IADD3 R20, PT, PT, R20, 0x1, RZ ;  /* 0x0000000114141810 */ /* 0x000fe20007ffe0ff */
[----:B0-----:R-:W0:Y:S02]  /*1640*/  MUFU.RCP R24, R29 ;  /* 0x0000001d00187308 */ /* 0x001e240000001000 */
[----:B0-----:R-:W-:-:S02]  /*1650*/  VIADD R13, R24, 0xffffffe ;  /* 0x0ffffffe180d7836 */ /* 0x001fc40000000000 */
[----:B------:R-:W-:Y:S01]  /*1660*/  FMUL.FTZ R24, R16, R27 ;  /* 0x0000001b10187220 */ /* 0x000fe20000410000 */
[----:B------:R-:W-:Y:S01]  /*1670*/  FFMA.FTZ R27, -R12, R12, 1 ;  /* 0x3f8000000c1b7423 */ /* 0x000fe2000001010c */
[----:B------:R-:W-:Y:S01]  /*1680*/  LOP3.LUT R12, R6, R19, RZ, 0x3c, !PT ;  /* 0x00000013060c7212 */ /* 0x000fe200078e3cff */
[C---:B------:R-:W-:Y:S01]  /*1690*/  FMUL.FTZ R16, R10.reuse, R23 ;  /* 0x000000170a107220 */ /* 0x040fe20000410000 */
[----:B------:R-:W-:Y:S01]  /*16a0*/  FMUL.FTZ R10, R10, R25 ;  /* 0x000000190a0a7220 */ /* 0x000fe20000410000 */
[----:B------:R-:W0:Y:S01]  /*16b0*/  F2I.FTZ.U32.TRUNC.NTZ R13, R13 ;  /* 0x0000000d000d7305 */ /* 0x000e22000021f000 */
[----:B------:R-:W-:Y:S01]  /*16c0*/  ISETP.GE.AND P4, PT, R12, RZ, PT ;  /* 0x000000ff0c00720c */ /* 0x000fe20003f86270 */
[C---:B------:R-:W-:Y:S01]  /*16d0*/  FMUL.FTZ R23, R11.reuse, R23 ;  /* 0x000000170b177220 */ /* 0x040fe20000410000 */
[----:B------:R-:W-:Y:S01]  /*16e0*/  LOP3.LUT R12, R8, R19, RZ, 0x3c, !PT ;  /* 0x00000013080c7212 */ /* 0x000fe200078e3cff */
[----:B------:R-:W-:Y:S01]  /*16f0*/  FMUL.FTZ R11, R11, R24 ;  /* 0x000000180b0b7220 */ /* 0x000fe20000410000 */
[----:B------:R-:W-:-:S02]  /*1700*/  FMUL.FTZ R16, R16, R27 ;  /* 0x0000001b10107220 */ /* 0x000fc40000410000 */
[----:B------:R-:W-:Y:S02]  /*1710*/  ISETP.GE.AND P3, PT, R12, RZ, PT ;  /* 0x000000ff0c00720c */ /* 0x000fe40003f66270 */
[----:B------:R-:W-:-:S04]  /*1720*/  LOP3.LUT R12, R9, R19, RZ, 0x3c, !PT ;  /* 0x00000013090c7212 */ /* 0x000fc800078e3cff */
        /* <DEDUP_REMOVED lines=13> */
[C---:B------:R-:W-:Y:S01]  /*1800*/  IMAD R7, R18.reuse, R12, R7 ;  /* 0x0000000c12077224 */ /* 0x040fe200078e0207 */
[C---:B------:R-:W-:Y:S02]  /*1810*/  SEL R12, R21.reuse, R14, !P2 ;  /* 0x0000000e150c7207 */ /* 0x040fe40005000000 */
[----:B------:R-:W-:Y:S02]  /*1820*/  SEL R21, R21, R20, !P2 ;  /* 0x0000001415157207 */ /* 0x000fe40005000000 */
[----:B------:R-:W-:Y:S02]  /*1830*/  ISETP.GT.U32.AND P5, PT, R18, R7, PT ;  /* 0x000000071200720c */ /* 0x000fe40003fa4070 */
[----:B------:R-:W-:-:S11]  /*1840*/  IADD3 R6, PT, PT, -R21, RZ, RZ ;  /* 0x000000ff15067210 */ /* 0x000fd60007ffe1ff */
[----:B------:R-:W-:Y:S02]  /*1850*/  @!P5 IMAD.IADD R7, R7, 0x1, -R18 ;  /* 0x000000010707d824 */ /* 0x000fe400078e0a12 */
[----:B------:R-:W-:-:S03]  /*1860*/  @!P5 VIADD R24, R24, 0x1 ;  /* 0x000000011818d836 */ /* 0x000fc60000000000 */
[----:B------:R-:W-:Y:S02]  /*1870*/  ISETP.GE.U32.AND P1, PT, R7, R18, PT ;  /* 0x000000120700720c */ /* 0x000fe40003f26070 */
[----:B------:R-:W-:Y:S02]  /*1880*/  LOP3.LUT R7, R3, R26, RZ, 0x3c, !PT ;  /* 0x0000001a03077212 */ /* 0x000fe400078e3cff */
[----:B------:R-:W-:Y:S02]  /*1890*/  IADD3 R18, PT, PT, -R12, RZ, RZ ;  /* 0x000000ff0c127210 */ /* 0x000fe40007ffe1ff */
[----:B------:R-:W-:-:S03]  /*18a0*/  ISETP.GE.AND P2, PT, R7, RZ, PT ;  /* 0x000000ff0700720c */ /* 0x000fc60003f46270 */
[C---:B------:R-:W-:Y:S02]  /*18b0*/  IMAD R18, R19.reuse, R18, R8 ;  /* 0x0000001213127224 */ /* 0x040fe400078e0208 */
[----:B------:R-:W-:Y:S02]  /*18c0*/  IMAD R19, R19, R6, R9 ;  /* 0x0000000613137224 */ /* 0x000fe400078e0209 */
[----:B------:R-:W-:Y:S01]  /*18d0*/  @P1 IADD3 R24, PT, PT, R24, 0x1, RZ ;  /* 0x0000000118181810 */ /* 0x000fe20007ffe0ff */
[----:B------:R-:W0:Y:S05]  /*18e0*/  LDC.64 R8, c[0x0][0x458] ;  /* 0x00011600ff087b82 */ /* 0x000e2a0000000a00 */
[----:B------:R-:W-:-:S03]  /*18f0*/  @!P2 IMAD.MOV R24, RZ, RZ, -R24 ;  /* 0x000000ffff18a224 */ /* 0x000fc600078e0a18 */
[----:B------:R-:W1:Y:S02]  /*1900*/  LDC.64 R6, c[0x0][0x890] ;  /* 0x00022400ff067b82 */ /* 0x000e640000000a00 */
[----:B------:R-:W-:-:S04]  /*1910*/  SEL R14, R5, R24, !P0 ;  /* 0x00000018050e7207 */ /* 0x000fc80004000000 */
[----:B------:R-:W-:-:S05]  /*1920*/  IADD3 R20, PT, PT, -R14, RZ, RZ ;  /* 0x000000ff0e147210 */ /* 0x000fca0007ffe1ff */
[----:B------:R-:W-:Y:S01]  /*1930*/  IMAD R26, R26, R20, R3 ;  /* 0x000000141a1a7224 */ /* 0x000fe200078e0203 */
[----:B------:R-:W-:Y:S01]  /*1940*/  IADD3 R3, PT, PT, R4, R3, RZ ;  /* 0x0000000304037210 */ /* 0x000fe20007ffe0ff */
[----:B------:R-:W-:Y:S02]  /*1950*/  IMAD R20, R15, UR12, RZ ;  /* 0x0000000c0f147c24 */ /* 0x000fe4000f8e02ff */
[----:B------:R-:W-:Y:S01]  /*1960*/  IMAD R15, R18, UR12, RZ ;  /* 0x0000000c120f7c24 */ /* 0x000fe2000f8e02ff */
[----:B------:R-:W-:Y:S01]  /*1970*/  ISETP.GE.AND P1, PT, R3, UR26, PT ;  /* 0x0000001a03007c0c */ /* 0x000fe2000bf26270 */
[----:B------:R-:W-:Y:S02]  /*1980*/  IMAD R18, R19, UR12, RZ ;  /* 0x0000000c13127c24 */ /* 0x000fe4000f8e02ff */
[----:B------:R-:W-:Y:S02]  /*1990*/  IMAD R19, R26, UR24, RZ ;  /* 0x000000181a137c24 */ /* 0x000fe4000f8e02ff */
[----:B------:R-:W-:-:S02]  /*19a0*/  IMAD R13, R13, UR13, R20 ;  /* 0x0000000d0d0d7c24 */ /* 0x000fc4000f8e0214 */
[----:B------:R-:W-:Y:S02]  /*19b0*/  IMAD R15, R12, UR13, R15 ;  /* 0x0000000d0c0f7c24 */ /* 0x000fe4000f8e020f */
[----:B------:R-:W-:Y:S02]  /*19c0*/  IMAD R21, R21, UR13, R18 ;  /* 0x0000000d15157c24 */ /* 0x000fe4000f8e0212 */
[----:B------:R-:W-:Y:S02]  /*19d0*/  IMAD R25, R14, UR25, R19 ;  /* 0x000000190e197c24 */ /* 0x000fe4000f8e0213 */
[----:B0-----:R-:W-:-:S04]  /*19e0*/  IMAD.WIDE R18, R22, 0x4, R8 ;  /* 0x0000000416127825 */ /* 0x001fc800078e0208 */
[--C-:B------:R-:W-:Y:S01]  /*19f0*/  IMAD.WIDE R12, R13, 0x4, R8.reuse ;  /* 0x000000040d0c7825 */ /* 0x100fe200078e0208 */
[----:B------:R2:W-:Y:S03]  /*1a00*/  STG.E desc[UR6][R18.64], R10 ;  /* 0x0000000a12007986 */ /* 0x0005e6000c101906 */
[--C-:B------:R-:W-:Y:S01]  /*1a10*/  IMAD.WIDE R14, R15, 0x4, R8.reuse ;  /* 0x000000040f0e7825 */ /* 0x100fe200078e0208 */
[----:B------:R2:W-:Y:S03]  /*1a20*/  STG.E desc[UR6][R12.64], R11 ;  /* 0x0000000b0c007986 */ /* 0x0005e6000c101906 */
[----:B------:R-:W-:Y:S01]  /*1a30*/  IMAD.WIDE R8, R21, 0x4, R8 ;  /* 0x0000000415087825 */ /* 0x000fe200078e0208 */
[----:B------:R2:W-:Y:S03]  /*1a40*/  STG.E desc[UR6][R14.64], R16 ;  /* 0x000000100e007986 */ /* 0x0005e6000c101906 */
[----:B-1----:R-:W-:Y:S01]  /*1a50*/  IMAD.WIDE R6, R25, 0x4, R6 ;  /* 0x0000000419067825 */ /* 0x002fe200078e0206 */
[----:B------:R2:W-:Y:S04]  /*1a60*/  STG.E desc[UR6][R8.64], R17 ;  /* 0x0000001108007986 */ /* 0x0005e8000c101906 */
[----:B------:R2:W-:Y:S01]  /*1a70*/  STG.E desc[UR6][R6.64], R23 ;  /* 0x0000001706007986 */ /* 0x0005e2000c101906 */
[----:B------:R-:W-:Y:S05]  /*1a80*/  @!P1 BRA `(.L_x_823) ;  /* 0xffffffe800109947 */ /* 0x000fea000383ffff */
[----:B------:R-:W-:Y:S05]  /*1a90*/  BSYNC.RECONVERGENT B0 ;  /* 0x0000000000007941 */ /* 0x000fea0003800200 */
.L_x_820:
[----:B------:R-:W-:Y:S05]  /*1aa0*/  EXIT ;  /* 0x000000000000794d */ /* 0x000fea0003800000 */
.L_x_824:
        /* <DEDUP_REMOVED lines=13> */
.L_x_1393:


//--------------------- .text._ZN2at6native38_GLOBAL__N__9a469cfd_6_RNN_cu_eca79a6d6kernel18lstm_cell_backwardIffiLi1EEEvNS_4cuda6detail10TensorInfoIT_T1_EES9_S9_S9_S9_S9_S9_S8_S8_ --------------------------
	.section	.text._ZN2at6native38_GLOBAL__N__9a469cfd_6_RNN_cu_eca79a6d6kernel18lstm_cell_backwardIffiLi1EEEvNS_4cuda6detail10TensorInfoIT_T1_EES9_S9_S9_S9_S9_S9_S8_S8_,"ax",@progbits
	.align	128
.text._ZN2at6native38_GLOBAL__N__9a469cfd_6_RNN_cu_eca79a6d6kernel18lstm_cell_backwardIffiLi1EEEvNS_4cuda6detail10TensorInfoIT_T1_EES9_S9_S9_S9_S9_S9_S8_S8_:
        .type           _ZN2at6native38_GLOBAL__N__9a469cfd_6_RNN_cu_eca79a6d6kernel18lstm_cell_backwardIffiLi1EEEvNS_4cuda6detail10TensorInfoIT_T1_EES9_S9_S9_S9_S9_S9_S8_S8_,@function
        .size           _ZN2at6native38_GLOBAL__N__9a469cfd_6_RNN_cu_eca79a6d6kernel18lstm_cell_backwardIffiLi1EEEvNS_4cuda6detail10TensorInfoIT_T1_EES9_S9_S9_S9_S9_S9_S8_S8_,(.L_x_1394 - _ZN2at6native38_GLOBAL__N__9a469cfd_6_RNN_cu_eca79a6d6kernel18lstm_cell_backwardIffiLi1EEEvNS_4cuda6detail10TensorInfoIT_T1_EES9_S9_S9_S9_S9_S9_S8_S8_)
        .other          _ZN2at6native38_GLOBAL__N__9a469cfd_6_RNN_cu_eca79a6d6kernel18lstm_cell_backwardIffiLi1EEEvNS_4cuda6detail10TensorInfoIT_T1_EES9_S9_S9_S9_S9_S9_S8_S8_,@"STO_CUDA_ENTRY STV_DEFAULT"
_ZN2at6native38_GLOBAL__N__9a469cfd_6_RNN_cu_eca79a6d6kernel18lstm_cell_backwardIffiLi1EEEvNS_4cuda6detail10TensorInfoIT_T1_EES9_S9_S9_S9_S9_S9_S8_S8_:
        /* <DEDUP_REMOVED lines=38> */
.L_x_827:
        /* <DEDUP_REMOVED lines=10> */
[----:B------:R-:W-:Y:S02]  /*0300*/  @!P2 IADD3 R4, PT, PT, R4, 0x1, RZ ;  /* 0x000000010404a810 */ /* 0x000fe40007ffe0ff */
[----:B------:R-:W-:Y:S02]  /*0310*/  ISETP.GE.U32.AND P1, PT, R5, R14, PT ;  /* 0x0000000e0500720c */ /* 0x000fe40003f26070 */
[----:B------:R-:W-:-:S04]  /*0320*/  LOP3.LUT R5, R3, R21, RZ, 0x3c, !PT ;  /* 0x0000001503057212 */ /* 0x000fc800078e3cff */
[----:B------:R-:W-:-:S07]  /*0330*/  ISETP.GE.AND P3, PT, R5, RZ, PT ;  /* 0x000000ff0500720c */ /* 0x000fce0003f66270 */
[----:B------:R-:W-:-:S04]  /*0340*/  @P1 IADD3 R4, PT, PT, R4, 0x1, RZ ;  /* 0x0000000104041810 */ /* 0x000fc80007ffe0ff */
[----:B------:R-:W-:Y:S02]  /*0350*/  MOV R7, R4 ;  /* 0x0000000400077202 */ /* 0x000fe40000000f00 */
[----:B------:R-:W0:Y:S02]  /*0360*/  LDC.64 R4, c[0x0][0x608] ;  /* 0x00018200ff047b82 */ /* 0x000e240000000a00 */
[----:B------:R-:W-:-:S04]  /*0370*/  @!P3 IADD3 R7, PT, PT, -R7, RZ, RZ ;  /* 0x000000ff0707b210 */ /* 0x000fc80007ffe1ff */
[----:B------:R-:W-:-:S05]  /*0380*/  SEL R6, R0, R7, !P0 ;  /* 0x0000000700067207 */ /* 0x000fca0004000000 */
[----:B------:R-:W-:-:S05]  /*0390*/  IMAD R6, R6, R21, RZ ;  /* 0x0000001506067224 */ /* 0x000fca00078e02ff */
[----:B------:R-:W-:-:S04]  /*03a0*/  IADD3 R7, PT, PT, -R6, R3, RZ ;  /* 0x0000000306077210 */ /* 0x000fc80007ffe1ff */
[----:B------:R-:W-:Y:S02]  /*03b0*/  LEA R18, R6, R7, 0x2 ;  /* 0x0000000706127211 */ /* 0x000fe400078e10ff */
[----:B------:R-:W2:Y:S01]  /*03c0*/  LDC.64 R6, c[0x0][0x7b8] ;  /* 0x0001ee00ff067b82 */ /* 0x000ea20000000a00 */
[----:B0-----:R-:W-:Y:S01]  /*03d0*/  IMAD.WIDE R8, R9, 0x4, R4 ;  /* 0x0000000409087825 */ /* 0x001fe200078e0204 */
[----:B------:R-:W-:-:S04]  /*03e0*/  IADD3 R19, PT, PT, R18, R21, RZ ;  /* 0x0000001512137210 */ /* 0x000fc80007ffe0ff */
[-C--:B------:R-:W-:Y:S01]  /*03f0*/  IADD3 R20, PT, PT, R19, R21.reuse, RZ ;  /* 0x0000001513147210 */ /* 0x080fe20007ffe0ff */
[----:B------:R-:W3:Y:S01]  /*0400*/  LDG.E R23, desc[UR6][R8.64] ;  /* 0x0000000608177981 */ /* 0x000ee2000c1e1900 */
[----:B------:R-:W0:Y:S01]  /*0410*/  LDC.64 R4, c[0x0][0x530] ;  /* 0x00014c00ff047b82 */ /* 0x000e220000000a00 */
[----:B------:R-:W-:Y:S01]  /*0420*/  IMAD R11, R3, UR11, RZ ;  /* 0x0000000b030b7c24 */ /* 0x000fe2000f8e02ff */
[----:B------:R-:W-:-:S05]  /*0430*/  IADD3 R21, PT, PT, R20, R21, RZ ;  /* 0x0000001514157210 */ /* 0x000fca0007ffe0ff */
[----:B------:R-:W-:-:S04]  /*0440*/  IMAD R17, R21, UR4, RZ ;  /* 0x0000000415117c24 */ /* 0x000fc8000f8e02ff */
[----:B-1----:R-:W-:-:S04]  /*0450*/  IMAD.WIDE R16, R17, 0x4, R12 ;  /* 0x0000000411107825 */ /* 0x002fc800078e020c */
[----:B--2---:R-:W-:Y:S01]  /*0460*/  IMAD.WIDE R6, R11, 0x4, R6 ;  /* 0x000000040b067825 */ /* 0x004fe200078e0206 */
[----:B------:R1:W2:Y:S03]  /*0470*/  LDG.E R22, desc[UR6][R16.64] ;  /* 0x0000000610167981 */ /* 0x0002a6000c1e1900 */
[----:B------:R-:W-:Y:S02]  /*0480*/  IMAD R11, R18, UR4, RZ ;  /* 0x00000004120b7c24 */ /* 0x000fe4000f8e02ff */
[----:B------:R-:W-:Y:S01]  /*0490*/  IMAD R25, R19, UR4, RZ ;  /* 0x0000000413197c24 */ /* 0x000fe2000f8e02ff */
[----:B------:R4:W5:Y:S01]  /*04a0*/  LDG.E R6, desc[UR6][R6.64] ;  /* 0x0000000606067981 */ /* 0x000962000c1e1900 */
[----:B------:R-:W-:Y:S02]  /*04b0*/  IMAD R27, R20, UR4, RZ ;  /* 0x00000004141b7c24 */ /* 0x000fe4000f8e02ff */
[----:B------:R-:W-:Y:S01]  /*04c0*/  IMAD R29, R3, UR8, RZ ;  /* 0x00000008031d7c24 */ /* 0x000fe2000f8e02ff */
[----:B-1----:R-:W1:Y:S01]  /*04d0*/  LDC.64 R16, c[0x0][0x458] ;  /* 0x00011600ff107b82 */ /* 0x002e620000000a00 */
[----:B------:R-:W-:-:S04]  /*04e0*/  IMAD.WIDE R8, R11, 0x4, R12 ;  /* 0x000000040b087825 */ /* 0x000fc800078e020c */
[--C-:B------:R-:W-:Y:S02]  /*04f0*/  IMAD.WIDE R10, R25, 0x4, R12.reuse ;  /* 0x00000004190a7825 */ /* 0x100fe400078e020c */
[----:B------:R-:W5:Y:S02]  /*0500*/  LDG.E R8, desc[UR6][R8.64] ;  /* 0x0000000608087981 */ /* 0x000f64000c1e1900 */
[----:B------:R-:W-:Y:S02]  /*0510*/  IMAD.WIDE R12, R27, 0x4, R12 ;  /* 0x000000041b0c7825 */ /* 0x000fe400078e020c */
[----:B------:R5:W5:Y:S02]  /*0520*/  LDG.E R10, desc[UR6][R10.64] ;  /* 0x000000060a0a7981 */ /* 0x000b64000c1e1900 */
[----:B0-----:R-:W-:Y:S02]  /*0530*/  IMAD.WIDE R24, R29, 0x4, R4 ;  /* 0x000000041d187825 */ /* 0x001fe400078e0204 */
[----:B------:R-:W5:Y:S04]  /*0540*/  LDG.E R12, desc[UR6][R12.64] ;  /* 0x000000060c0c7981 */ /* 0x000f68000c1e1900 */
[----:B------:R-:W5:Y:S01]  /*0550*/  LDG.E R24, desc[UR6][R24.64] ;  /* 0x0000000618187981 */ /* 0x000f62000c1e1900 */
[----:B------:R-:W-:Y:S01]  /*0560*/  IMAD R21, R21, UR5, RZ ;  /* 0x0000000515157c24 */ /* 0x000fe2000f8e02ff */
[----:B---3--:R-:W0:Y:S02]  /*0570*/  MUFU.TANH R23, R23 ;  /* 0x0000001700177308 */ /* 0x008e240000002400 */
[-C--:B0-----:R-:W-:Y:S01]  /*0580*/  FFMA.FTZ R4, -R23, R23.reuse, 1 ;  /* 0x3f80000017047423 */ /* 0x081fe20000010117 */
[----:B--2---:R-:W-:Y:S01]  /*0590*/  FMUL.FTZ R27, RZ, R22 ;  /* 0x00000016ff1b7220 */ /* 0x004fe20000410000 */
[----:B------:R-:W-:Y:S01]  /*05a0*/  FMUL.FTZ R26, RZ, R23 ;  /* 0x00000017ff1a7220 */ /* 0x000fe20000410000 */
[----:B----4-:R-:W-:-:S02]  /*05b0*/  FADD.FTZ R7, -R22, 1 ;  /* 0x3f80000016077421 */ /* 0x010fc40000010100 */
[----:B-----5:R-:W-:Y:S02]  /*05c0*/  FFMA.FTZ R27, R27, R4, R6 ;  /* 0x000000041b1b7223 */ /* 0x020fe40000010006 */
[----:B------:R-:W0:Y:S01]  /*05d0*/  LDC.64 R4, c[0x0][0x890] ;  /* 0x00022400ff047b82 */ /* 0x000e220000000a00 */
[----:B------:R-:W-:Y:S01]  /*05e0*/  FMUL.FTZ R11, R26, R7 ;  /* 0x000000071a0b7220 */ /* 0x000fe20000410000 */
[----:B------:R-:W-:Y:S01]  /*05f0*/  FADD.FTZ R7, -R8, 1 ;  /* 0x3f80000008077421 */ /* 0x000fe20000010100 */
[----:B------:R-:W-:Y:S01]  /*0600*/  FADD.FTZ R9, -R10, 1 ;  /* 0x3f8000000a097421 */ /* 0x000fe20000010100 */
[-C--:B------:R-:W-:Y:S01]  /*0610*/  FMUL.FTZ R6, R12, R27.reuse ;  /* 0x0000001b0c067220 */ /* 0x080fe20000410000 */
[----:B------:R-:W-:-:S03]  /*0620*/  FMUL.FTZ R24, R24, R27 ;  /* 0x0000001b18187220 */ /* 0x000fc60000410000 */
[----:B------:R-:W-:Y:S01]  /*0630*/  FMUL.FTZ R7, R6, R7 ;  /* 0x0000000706077220 */ /* 0x000fe20000410000 */
[----:B------:R-:W-:Y:S01]  /*0640*/  FMUL.FTZ R9, R24, R9 ;  /* 0x0000000918097220 */ /* 0x000fe20000410000 */
[----:B------:R-:W-:Y:S01]  /*0650*/  FFMA.FTZ R12, -R12, R12, 1 ;  /* 0x3f8000000c0c7423 */ /* 0x000fe2000001010c */
[C---:B------:R-:W-:Y:S01]  /*0660*/  FMUL.FTZ R23, R8.reuse, R27 ;  /* 0x0000001b08177220 */ /* 0x040fe20000410000 */
[----:B------:R-:W-:Y:S01]  /*0670*/  FMUL.FTZ R25, R8, R7 ;  /* 0x0000000708197220 */ /* 0x000fe20000410000 */
[----:B------:R-:W-:Y:S01]  /*0680*/  FMUL.FTZ R29, R10, R9 ;  /* 0x000000090a1d7220 */ /* 0x000fe20000410000 */
[----:B------:R-:W-:Y:S02]  /*0690*/  IMAD R7, R18, UR5, RZ ;  /* 0x0000000512077c24 */ /* 0x000fe4000f8e02ff */
[----:B------:R-:W-:Y:S01]  /*06a0*/  FMUL.FTZ R13, R22, R11 ;  /* 0x0000000b160d7220 */ /* 0x000fe20000410000 */
[----:B------:R-:W-:Y:S02]  /*06b0*/  IMAD R9, R19, UR5, RZ ;  /* 0x0000000513097c24 */ /* 0x000fe4000f8e02ff */
[----:B------:R-:W-:Y:S01]  /*06c0*/  FMUL.FTZ R23, R23, R12 ;  /* 0x0000000c17177220 */ /* 0x000fe20000410000 */
[----:B------:R-:W-:-:S02]  /*06d0*/  IMAD R11, R20, UR5, RZ ;  /* 0x00000005140b7c24 */ /* 0x000fc4000f8e02ff */
[----:B------:R-:W-:Y:S01]  /*06e0*/  FMUL.FTZ R27, R10, R27 ;  /* 0x0000001b0a1b7220 */ /* 0x000fe20000410000 */
[----:B------:R-:W-:Y:S02]  /*06f0*/  IMAD R12, R3, UR10, RZ ;  /* 0x0000000a030c7c24 */ /* 0x000fe4000f8e02ff */
[----:B-1----:R-:W-:-:S04]  /*0700*/  IMAD.WIDE R6, R7, 0x4, R16 ;  /* 0x0000000407067825 */ /* 0x002fc800078e0210 */
[--C-:B------:R-:W-:Y:S01]  /*0710*/  IMAD.WIDE R8, R9, 0x4, R16.reuse ;  /* 0x0000000409087825 */ /* 0x100fe200078e0210 */
[----:B------:R1:W-:Y:S03]  /*0720*/  STG.E desc[UR6][R6.64], R25 ;  /* 0x0000001906007986 */ /* 0x0003e6000c101906 */
[--C-:B------:R-:W-:Y:S01]  /*0730*/  IMAD.WIDE R10, R11, 0x4, R16.reuse ;  /* 0x000000040b0a7825 */ /* 0x100fe200078e0210 */
[----:B------:R1:W-:Y:S03]  /*0740*/  STG.E desc[UR6][R8.64], R29 ;  /* 0x0000001d08007986 */ /* 0x0003e6000c101906 */
[----:B------:R-:W-:Y:S01]  /*0750*/  IMAD.WIDE R16, R21, 0x4, R16 ;  /* 0x0000000415107825 */ /* 0x000fe200078e0210 */
[----:B------:R1:W-:Y:S03]  /*0760*/  STG.E desc[UR6][R10.64], R23 ;  /* 0x000000170a007986 */ /* 0x0003e6000c101906 */
[----:B0-----:R-:W-:Y:S01]  /*0770*/  IMAD.WIDE R4, R12, 0x4, R4 ;  /* 0x000000040c047825 */ /* 0x001fe200078e0204 */
[----:B------:R1:W-:Y:S01]  /*0780*/  STG.E desc[UR6][R16.64], R13 ;  /* 0x0000000d10007986 */ /* 0x0003e2000c101906 */
[----:B------:R-:W-:-:S03]  /*0790*/  IADD3 R3, PT, PT, R2, R3, RZ ;  /* 0x0000000302037210 */ /* 0x000fc60007ffe0ff */
[----:B------:R1:W-:Y:S01]  /*07a0*/  STG.E desc[UR6][R4.64], R27 ;  /* 0x0000001b04007986 */ /* 0x0003e2000c101906 */
[----:B------:R-:W-:-:S13]  /*07b0*/  ISETP.GE.AND P1, PT, R3, UR12, PT ;  /* 0x0000000c03007c0c */ /* 0x000fda000bf26270 */
[----:B-1----:R-:W-:Y:S05]  /*07c0*/  @!P1 BRA `(.L_x_827) ;  /* 0xfffffff800a49947 */ /* 0x002fea000383ffff */
[----:B------:R-:W-:Y:S05]  /*07d0*/  EXIT ;  /* 0x000000000000794d */ /* 0x000fea0003800000 */
.L_x_826:
        /* <DEDUP_REMOVED lines=18> */
.L_x_828:
[----:B0-----:R-:W0:Y:S01]  /*0900*/  LDC R17, c[0x0][0x968] ;  /* 0x00025a00ff117b82 */ /* 0x001e220000000800 */
        /* <DEDUP_REMOVED lines=19> */
[C---:B------:R-:W-:Y:S01]  /*0a40*/  IADD3 R9, PT, PT, -R0.reuse, R3, RZ ;  /* 0x0000000300097210 */ /* 0x040fe20007ffe1ff */
[----:B------:R-:W0:Y:S03]  /*0a50*/  LDC.64 R4, c[0x0][0x530] ;  /* 0x00014c00ff047b82 */ /* 0x000e260000000a00 */
[----:B------:R-:W-:Y:S01]  /*0a60*/  LEA R18, R0, R9, 0x2 ;  /* 0x0000000900127211 */ /* 0x000fe200078e10ff */
[----:B------:R-:W2:Y:S03]  /*0a70*/  LDG.E R22, desc[UR6][R22.64] ;  /* 0x0000000616167981 */ /* 0x000ea6000c1e1900 */
[----:B------:R-:W-:-:S04]  /*0a80*/  IADD3 R16, PT, PT, R18, R17, RZ ;  /* 0x0000001112107210 */ /* 0x000fc80007ffe0ff */
[----:B------:R-:W-:-:S04]  /*0a90*/  IADD3 R9, PT, PT, R16, R17, RZ ;  /* 0x0000001110097210 */ /* 0x000fc80007ffe0ff */
[----:B------:R-:W-:-:S05]  /*0aa0*/  IADD3 R17, PT, PT, R9, R17, RZ ;  /* 0x0000001109117210 */ /* 0x000fca0007ffe0ff */
[----:B------:R-:W-:Y:S02]  /*0ab0*/  IMAD R25, R17, UR4, RZ ;  /* 0x0000000411197c24 */ /* 0x000fe4000f8e02ff */
[----:B------:R-:W-:Y:S02]  /*0ac0*/  IMAD R11, R18, UR4, RZ ;  /* 0x00000004120b7c24 */ /* 0x000fe4000f8e02ff */
[----:B-1----:R-:W-:-:S04]  /*0ad0*/  IMAD.WIDE R24, R25, 0x4, R14 ;  /* 0x0000000419187825 */ /* 0x002fc800078e020e */
[----:B------:R-:W-:Y:S01]  /*0ae0*/  IMAD R13, R16, UR4, RZ ;  /* 0x00000004100d7c24 */ /* 0x000fe2000f8e02ff */
[----:B------:R-:W3:Y:S01]  /*0af0*/  LDG.E R19, desc[UR6][R24.64] ;  /* 0x0000000618137981 */ /* 0x000ee2000c1e1900 */
[----:B------:R-:W-:Y:S02]  /*0b00*/  IMAD R21, R9, UR4, RZ ;  /* 0x0000000409157c24 */ /* 0x000fe4000f8e02ff */
[----:B------:R-:W-:Y:S02]  /*0b10*/  IMAD R27, R3, UR8, RZ ;  /* 0x00000008031b7c24 */ /* 0x000fe4000f8e02ff */
[----:B------:R-:W-:-:S04]  /*0b20*/  IMAD.WIDE R10, R11, 0x4, R14 ;  /* 0x000000040b0a7825 */ /* 0x000fc800078e020e */
[--C-:B------:R-:W-:Y:S01]  /*0b30*/  IMAD.WIDE R12, R13, 0x4, R14.reuse ;  /* 0x000000040d0c7825 */ /* 0x100fe200078e020e */
[----:B------:R1:W4:Y:S03]  /*0b40*/  LDG.E R23, desc[UR6][R10.64] ;  /* 0x000000060a177981 */ /* 0x000326000c1e1900 */
[----:B------:R-:W-:Y:S02]  /*0b50*/  IMAD.WIDE R14, R21, 0x4, R14 ;  /* 0x00000004150e7825 */ /* 0x000fe400078e020e */
[----:B------:R-:W5:Y:S02]  /*0b60*/  LDG.E R12, desc[UR6][R12.64] ;  /* 0x000000060c0c7981 */ /* 0x000f64000c1e1900 */
[----:B0-----:R-:W-:Y:S02]  /*0b70*/  IMAD.WIDE R20, R27, 0x4, R4 ;  /* 0x000000041b147825 */ /* 0x001fe400078e0204 */
[----:B------:R0:W5:Y:S01]  /*0b80*/  LDG.E R15, desc[UR6][R14.64] ;  /* 0x000000060e0f7981 */ /* 0x000162000c1e1900 */
[----:B------:R-:W5:Y:S03]  /*0b90*/  LDC.64 R4, c[0x0][0x458] ;  /* 0x00011600ff047b82 */ /* 0x000f660000000a00 */
[----:B------:R5:W5:Y:S05]  /*0ba0*/  LDG.E R21, desc[UR6][R20.64] ;  /* 0x0000000614157981 */ /* 0x000b6a000c1e1900 */
[----:B-1----:R-:W1:Y:S01]  /*0bb0*/  LDC.64 R10, c[0x0][0x890] ;  /* 0x00022400ff0a7b82 */ /* 0x002e620000000a00 */
[----:B------:R-:W-:-:S02]  /*0bc0*/  IMAD R9, R9, UR5, RZ ;  /* 0x0000000509097c24 */ /* 0x000fc4000f8e02ff */
[----:B------:R-:W-:Y:S01]  /*0bd0*/  IMAD R29, R3, UR10, RZ ;  /* 0x0000000a031d7c24 */ /* 0x000fe2000f8e02ff */
[----:B------:R-:W-:-:S04]  /*0be0*/  IADD3 R3, PT, PT, R2, R3, RZ ;  /* 0x0000000302037210 */ /* 0x000fc80007ffe0ff */
[----:B------:R-:W-:Y:S01]  /*0bf0*/  ISETP.GE.AND P1, PT, R3, UR11, PT ;  /* 0x0000000b03007c0c */ /* 0x000fe2000bf26270 */
[----:B-1----:R-:W-:Y:S01]  /*0c00*/  IMAD.WIDE R10, R29, 0x4, R10 ;  /* 0x000000041d0a7825 */ /* 0x002fe200078e020a */
[----:B--2---:R-:W1:Y:S03]  /*0c10*/  MUFU.TANH R22, R22 ;  /* 0x0000001600167308 */ /* 0x004e660000002400 */
[-C--:B-1----:R-:W-:Y:S01]  /*0c20*/  FFMA.FTZ R25, -R22, R22.reuse, 1 ;  /* 0x3f80000016197423 */ /* 0x082fe20000010116 */
[----:B------:R-:W-:Y:S01]  /*0c30*/  FMUL.FTZ R24, RZ, R22 ;  /* 0x00000016ff187220 */ /* 0x000fe20000410000 */
[----:B---3--:R-:W-:Y:S01]  /*0c40*/  FMUL.FTZ R0, RZ, R19 ;  /* 0x00000013ff007220 */ /* 0x008fe20000410000 */
[----:B------:R-:W-:-:S03]  /*0c50*/  FADD.FTZ R27, -R19, 1 ;  /* 0x3f800000131b7421 */ /* 0x000fc60000010100 */
[----:B------:R-:W-:Y:S01]  /*0c60*/  FFMA.FTZ R0, R0, R25, RZ ;  /* 0x0000001900007223 */ /* 0x000fe200000100ff */
[----:B------:R-:W-:Y:S01]  /*0c70*/  FMUL.FTZ R26, R24, R27 ;  /* 0x0000001b181a7220 */ /* 0x000fe20000410000 */
[C---:B----4-:R-:W-:Y:S02]  /*0c80*/  FADD.FTZ R24, -R23.reuse, 1 ;  /* 0x3f80000017187421 */ /* 0x050fe40000010100 */
[-C--:B0-----:R-:W-:Y:S01]  /*0c90*/  FMUL.FTZ R14, R23, R0.reuse ;  /* 0x00000000170e7220 */ /* 0x081fe20000410000 */
[----:B-----5:R-:W-:Y:S01]  /*0ca0*/  FADD.FTZ R20, -R12, 1 ;  /* 0x3f8000000c147421 */ /* 0x020fe20000010100 */
[CC--:B------:R-:W-:Y:S01]  /*0cb0*/  FMUL.FTZ R13, R15.reuse, R0.reuse ;  /* 0x000000000f0d7220 */ /* 0x0c0fe20000410000 */
[----:B------:R-:W-:Y:S01]  /*0cc0*/  FFMA.FTZ R15, -R15, R15, 1 ;  /* 0x3f8000000f0f7423 */ /* 0x000fe2000001010f */
[----:B------:R-:W-:Y:S02]  /*0cd0*/  FMUL.FTZ R21, R21, R0 ;  /* 0x0000000015157220 */ /* 0x000fe40000410000 */
[----:B------:R-:W-:Y:S01]  /*0ce0*/  FMUL.FTZ R24, R13, R24 ;  /* 0x000000180d187220 */ /* 0x000fe20000410000 */
[----:B------:R-:W-:-:S02]  /*0cf0*/  IMAD R13, R18, UR5, RZ ;  /* 0x00000005120d7c24 */ /* 0x000fc4000f8e02ff */
[----:B------:R-:W-:Y:S01]  /*0d00*/  FMUL.FTZ R27, R21, R20 ;  /* 0x00000014151b7220 */ /* 0x000fe20000410000 */
[----:B------:R-:W-:Y:S01]  /*0d10*/  FMUL.FTZ R21, R14, R15 ;  /* 0x0000000f0e157220 */ /* 0x000fe20000410000 */
[----:B------:R-:W-:Y:S02]  /*0d20*/  IMAD R15, R16, UR5, RZ ;  /* 0x00000005100f7c24 */ /* 0x000fe4000f8e02ff */
[C---:B------:R-:W-:Y:S01]  /*0d30*/  FMUL.FTZ R25, R12.reuse, R0 ;  /* 0x000000000c197220 */ /* 0x040fe20000410000 */
[----:B------:R-:W-:Y:S01]  /*0d40*/  FMUL.FTZ R27, R12, R27 ;  /* 0x0000001b0c1b7220 */ /* 0x000fe20000410000 */
[----:B------:R-:W-:Y:S02]  /*0d50*/  IMAD R0, R17, UR5, RZ ;  /* 0x0000000511007c24 */ /* 0x000fe4000f8e02ff */
[----:B------:R-:W-:Y:S01]  /*0d60*/  FMUL.FTZ R23, R23, R24 ;  /* 0x0000001817177220 */ /* 0x000fe20000410000 */
[----:B------:R-:W-:-:S04]  /*0d70*/  IMAD.WIDE R12, R13, 0x4, R4 ;  /* 0x000000040d0c7825 */ /* 0x000fc800078e0204 */
[----:B------:R-:W-:Y:S01]  /*0d80*/  FMUL.FTZ R19, R19, R26 ;  /* 0x0000001a13137220 */ /* 0x000fe20000410000 */
[--C-:B------:R-:W-:Y:S01]  /*0d90*/  IMAD.WIDE R14, R15, 0x4, R4.reuse ;  /* 0x000000040f0e7825 */ /* 0x100fe200078e0204 */
[----:B------:R0:W-:Y:S03]  /*0da0*/  STG.E desc[UR6][R12.64], R23 ;  /* 0x000000170c007986 */ /* 0x0001e6000c101906 */
[--C-:B------:R-:W-:Y:S01]  /*0db0*/  IMAD.WIDE R16, R9, 0x4, R4.reuse ;  /* 0x0000000409107825 */ /* 0x100fe200078e0204 */
[----:B------:R0:W-:Y:S03]  /*0dc0*/  STG.E desc[UR6][R14.64], R27 ;  /* 0x0000001b0e007986 */ /* 0x0001e6000c101906 */
[----:B------:R-:W-:Y:S01]  /*0dd0*/  IMAD.WIDE R4, R0, 0x4, R4 ;  /* 0x0000000400047825 */ /* 0x000fe200078e0204 */
[----:B------:R0:W-:Y:S04]  /*0de0*/  STG.E desc[UR6][R16.64], R21 ;  /* 0x0000001510007986 */ /* 0x0001e8000c101906 */
[----:B------:R0:W-:Y:S04]  /*0df0*/  STG.E desc[UR6][R4.64], R19 ;  /* 0x0000001304007986 */ /* 0x0001e8000c101906 */
[----:B------:R0:W-:Y:S01]  /*0e00*/  STG.E desc[UR6][R10.64], R25 ;  /* 0x000000190a007986 */ /* 0x0001e2000c101906 */
[----:B------:R-:W-:Y:S05]  /*0e10*/  @!P1 BRA `(.L_x_828) ;  /* 0xfffffff800b89947 */ /* 0x000fea000383ffff */
[----:B------:R-:W-:Y:S05]  /*0e20*/  EXIT ;  /* 0x000000000000794d */ /* 0x000fea0003800000 */
.L_x_825:
        /* <DEDUP_REMOVED lines=24> */
.L_x_830:
        /* <DEDUP_REMOVED lines=15> */
[----:B------:R-:W-:-:S04]  /*10a0*/  @P1 IADD3 R4, PT, PT, R4, 0x1, RZ ;  /* 0x0000000104041810 */ /* 0x000fc80007ffe0ff */
[----:B------:R-:W-:Y:S02]  /*10b0*/  MOV R7, R4 ;  /* 0x0000000400077202 */ /* 0x000fe40000000f00 */
[----:B------:R-:W2:Y:S02]  /*10c0*/  LDC.64 R4, c[0x0][0x608] ;  /* 0x00018200ff047b82 */ /* 0x000ea40000000a00 */
[----:B------:R-:W-:-:S04]  /*10d0*/  @!P3 IADD3 R7, PT, PT, -R7, RZ, RZ ;  /* 0x000000ff0707b210 */ /* 0x000fc80007ffe1ff */
[----:B------:R-:W-:-:S05]  /*10e0*/  SEL R7, R0, R7, !P0 ;  /* 0x0000000700077207 */ /* 0x000fca0004000000 */
[----:B------:R-:W-:Y:S02]  /*10f0*/  IMAD R12, R7, R22, RZ ;  /* 0x00000016070c7224 */ /* 0x000fe400078e02ff */
[----:B------:R-:W3:Y:S03]  /*1100*/  LDC.64 R6, c[0x0][0x380] ;  /* 0x0000e000ff067b82 */ /* 0x000ee60000000a00 */
[----:B------:R-:W-:-:S04]  /*1110*/  IADD3 R23, PT, PT, -R12, R3, RZ ;  /* 0x000000030c177210 */ /* 0x000fc80007ffe1ff */
[----:B------:R-:W-:Y:S01]  /*1120*/  LEA R23, R12, R23, 0x2 ;  /* 0x000000170c177211 */ /* 0x000fe200078e10ff */
[----:B--2---:R-:W-:-:S03]  /*1130*/  IMAD.WIDE R24, R25, 0x4, R4 ;  /* 0x0000000419187825 */ /* 0x004fc600078e0204 */
[-C--:B------:R-:W-:Y:S01]  /*1140*/  IADD3 R21, PT, PT, R23, R22.reuse, RZ ;  /* 0x0000001617157210 */ /* 0x080fe20007ffe0ff */
[----:B------:R-:W2:Y:S03]  /*1150*/  LDC.64 R4, c[0x0][0x530] ;  /* 0x00014c00ff047b82 */ /* 0x000ea60000000a00 */
[-C--:B------:R-:W-:Y:S01]  /*1160*/  IADD3 R20, PT, PT, R21, R22.reuse, RZ ;  /* 0x0000001615147210 */ /* 0x080fe20007ffe0ff */
[----:B------:R4:W5:Y:S01]  /*1170*/  LDG.E R24, desc[UR6][R24.64] ;  /* 0x0000000618187981 */ /* 0x000962000c1e1900 */
[C---:B------:R-:W-:Y:S02]  /*1180*/  IMAD R15, R3.reuse, UR4, RZ ;  /* 0x00000004030f7c24 */ /* 0x040fe4000f8e02ff */
[----:B------:R-:W-:Y:S01]  /*1190*/  IADD3 R22, PT, PT, R20, R22, RZ ;  /* 0x0000001614167210 */ /* 0x000fe20007ffe0ff */
[----:B------:R-:W-:Y:S02]  /*11a0*/  IMAD R17, R3, UR12, RZ ;  /* 0x0000000c03117c24 */ /* 0x000fe4000f8e02ff */
[----:B0-----:R-:W-:-:S04]  /*11b0*/  IMAD.WIDE R8, R15, 0x4, R8 ;  /* 0x000000040f087825 */ /* 0x001fc800078e0208 */
[----:B------:R-:W-:Y:S02]  /*11c0*/  IMAD R13, R22, UR5, RZ ;  /* 0x00000005160d7c24 */ /* 0x000fe4000f8e02ff */
[----:B-1----:R-:W-:Y:S01]  /*11d0*/  IMAD.WIDE R10, R17, 0x4, R10 ;  /* 0x00000004110a7825 */ /* 0x002fe200078e020a */
[----:B------:R-:W5:Y:S03]  /*11e0*/  LDG.E R9, desc[UR6][R8.64] ;  /* 0x0000000608097981 */ /* 0x000f66000c1e1900 */
[----:B---3--:R-:W-:Y:S02]  /*11f0*/  IMAD.WIDE R12, R13, 0x4, R6 ;  /* 0x000000040d0c7825 */ /* 0x008fe400078e0206 */
[----:B------:R-:W3:Y:S02]  /*1200*/  LDG.E R10, desc[UR6][R10.64] ;  /* 0x000000060a0a7981 */ /* 0x000ee4000c1e1900 */
[----:B------:R-:W-:-:S02]  /*1210*/  IMAD R15, R23, UR5, RZ ;  /* 0x00000005170f7c24 */ /* 0x000fc4000f8e02ff */
[----:B------:R0:W3:Y:S01]  /*1220*/  LDG.E R12, desc[UR6][R12.64] ;  /* 0x000000060c0c7981 */ /* 0x0000e2000c1e1900 */
[----:B------:R-:W-:Y:S02]  /*1230*/  IMAD R17, R21, UR5, RZ ;  /* 0x0000000515117c24 */ /* 0x000fe4000f8e02ff */
[----:B----4-:R-:W-:Y:S02]  /*1240*/  IMAD R25, R20, UR5, RZ ;  /* 0x0000000514197c24 */ /* 0x010fe4000f8e02ff */
[----:B------:R-:W-:Y:S02]  /*1250*/  IMAD R27, R3, UR9, RZ ;  /* 0x00000009031b7c24 */ /* 0x000fe4000f8e02ff */
[----:B------:R-:W-:-:S04]  /*1260*/  IMAD.WIDE R14, R15, 0x4, R6 ;  /* 0x000000040f0e7825 */ /* 0x000fc800078e0206 */
[--C-:B------:R-:W-:Y:S02]  /*1270*/  IMAD.WIDE R16, R17, 0x4, R6.reuse ;  /* 0x0000000411107825 */ /* 0x100fe400078e0206 */
[----:B------:R1:W4:Y:S02]  /*1280*/  LDG.E R14, desc[UR6][R14.64] ;  /* 0x000000060e0e7981 */ /* 0x000324000c1e1900 */
[----:B------:R-:W-:Y:S02]  /*1290*/  IMAD.WIDE R6, R25, 0x4, R6 ;  /* 0x0000000419067825 */ /* 0x000fe400078e0206 */
[----:B------:R-:W4:Y:S02]  /*12a0*/  LDG.E R16, desc[UR6][R16.64] ;  /* 0x0000000610107981 */ /* 0x000f24000c1e1900 */
[----:B--2---:R-:W-:Y:S02]  /*12b0*/  IMAD.WIDE R26, R27, 0x4, R4 ;  /* 0x000000041b1a7825 */ /* 0x004fe400078e0204 */
[----:B------:R-:W2:Y:S04]  /*12c0*/  LDG.E R6, desc[UR6][R6.64] ;  /* 0x0000000606067981 */ /* 0x000ea8000c1e1900 */
[----:B------:R-:W2:Y:S01]  /*12d0*/  LDG.E R26, desc[UR6][R26.64] ;  /* 0x000000061a1a7981 */ /* 0x000ea2000c1e1900 */
[----:B0-----:R-:W-:Y:S01]  /*12e0*/  IMAD R13, R20, UR8, RZ ;  /* 0x00000008140d7c24 */ /* 0x001fe2000f8e02ff */
[----:B-----5:R-:W0:Y:S02]  /*12f0*/  MUFU.TANH R24, R24 ;  /* 0x0000001800187308 */ /* 0x020e240000002400 */
[-C--:B0-----:R-:W-:Y:S01]  /*1300*/  FFMA.FTZ R4, -R24, R24.reuse, 1 ;  /* 0x3f80000018047423 */ /* 0x081fe20000010118 */
[----:B------:R-:W-:Y:S01]  /*1310*/  FMUL.FTZ R11, R9, R24 ;  /* 0x00000018090b7220 */ /* 0x000fe20000410000 */
[----:B---3--:R-:W-:-:S02]  /*1320*/  FMUL.FTZ R25, R12, R9 ;  /* 0x000000090c197220 */ /* 0x008fc40000410000 */
[----:B------:R-:W0:Y:S02]  /*1330*/  LDC.64 R8, c[0x0][0x458] ;  /* 0x00011600ff087b82 */ /* 0x000e240000000a00 */
[----:B------:R-:W-:Y:S01]  /*1340*/  FFMA.FTZ R25, R25, R4, R10 ;  /* 0x0000000419197223 */ /* 0x000fe2000001000a */
[----:B------:R-:W-:-:S05]  /*1350*/  FADD.FTZ R28, -R12, 1 ;  /* 0x3f8000000c1c7421 */ /* 0x000fca0000010100 */
[----:B------:R-:W3:Y:S01]  /*1360*/  LDC.64 R4, c[0x0][0x890] ;  /* 0x00022400ff047b82 */ /* 0x000ee20000000a00 */
[----:B-1----:R-:W-:Y:S01]  /*1370*/  FMUL.FTZ R15, R11, R28 ;  /* 0x0000001c0b0f7220 */ /* 0x002fe20000410000 */
[----:B----4-:R-:W-:Y:S01]  /*1380*/  FADD.FTZ R10, -R14, 1 ;  /* 0x3f8000000e0a7421 */ /* 0x010fe20000010100 */
[----:B------:R-:W-:Y:S01]  /*1390*/  FADD.FTZ R11, -R16, 1 ;  /* 0x3f800000100b7421 */ /* 0x000fe20000010100 */
[-C--:B--2---:R-:W-:Y:S01]  /*13a0*/  FMUL.FTZ R7, R6, R25.reuse ;  /* 0x0000001906077220 */ /* 0x084fe20000410000 */
        /* <DEDUP_REMOVED lines=8> */
[----:B------:R-:W-:Y:S02]  /*1430*/  IMAD R11, R21, UR8, RZ ;  /* 0x00000008150b7c24 */ /* 0x000fe4000f8e02ff */
[----:B------:R-:W-:Y:S01]  /*1440*/  FMUL.FTZ R17, R17, R6 ;  /* 0x0000000611117220 */ /* 0x000fe20000410000 */
[----:B------:R-:W-:-:S02]  /*1450*/  IMAD R21, R22, UR8, RZ ;  /* 0x0000000816157c24 */ /* 0x000fc4000f8e02ff */
[----:B------:R-:W-:Y:S01]  /*1460*/  FMUL.FTZ R15, R12, R15 ;  /* 0x0000000f0c0f7220 */ /* 0x000fe20000410000 */
[----:B------:R-:W-:Y:S02]  /*1470*/  IMAD R14, R3, UR11, RZ ;  /* 0x0000000b030e7c24 */ /* 0x000fe4000f8e02ff */
[----:B0-----:R-:W-:-:S04]  /*1480*/  IMAD.WIDE R6, R7, 0x4, R8 ;  /* 0x0000000407067825 */ /* 0x001fc800078e0208 */
[----:B------:R-:W-:Y:S01]  /*1490*/  FMUL.FTZ R25, R16, R25 ;  /* 0x0000001910197220 */ /* 0x000fe20000410000 */
[--C-:B------:R-:W-:Y:S01]  /*14a0*/  IMAD.WIDE R10, R11, 0x4, R8.reuse ;  /* 0x000000040b0a7825 */ /* 0x100fe200078e0208 */
[----:B------:R0:W-:Y:S03]  /*14b0*/  STG.E desc[UR6][R6.64], R27 ;  /* 0x0000001b06007986 */ /* 0x0001e6000c101906 */
[--C-:B------:R-:W-:Y:S01]  /*14c0*/  IMAD.WIDE R12, R13, 0x4, R8.reuse ;  /* 0x000000040d0c7825 */ /* 0x100fe200078e0208 */
[----:B------:R0:W-:Y:S03]  /*14d0*/  STG.E desc[UR6][R10.64], R29 ;  /* 0x0000001d0a007986 */ /* 0x0001e6000c101906 */
[----:B------:R-:W-:Y:S01]  /*14e0*/  IMAD.WIDE R8, R21, 0x4, R8 ;  /* 0x0000000415087825 */ /* 0x000fe200078e0208 */
[----:B------:R0:W-:Y:S03]  /*14f0*/  STG.E desc[UR6][R12.64], R17 ;  /* 0x000000110c007986 */ /* 0x0001e6000c101906 */
[----:B---3--:R-:W-:Y:S01]  /*1500*/  IMAD.WIDE R4, R14, 0x4, R4 ;  /* 0x000000040e047825 */ /* 0x008fe200078e0204 */
[----:B------:R0:W-:Y:S01]  /*1510*/  STG.E desc[UR6][R8.64], R15 ;  /* 0x0000000f08007986 */ /* 0x0001e2000c101906 */
[----:B------:R-:W-:-:S03]  /*1520*/  IADD3 R3, PT, PT, R2, R3, RZ ;  /* 0x0000000302037210 */ /* 0x000fc60007ffe0ff */
[----:B------:R0:W-:Y:S01]  /*1530*/  STG.E desc[UR6][R4.64], R25 ;  /* 0x0000001904007986 */ /* 0x0001e2000c101906 */
[----:B------:R-:W-:-:S13]  /*1540*/  ISETP.GE.AND P1, PT, R3, UR13, PT ;  /* 0x0000000d03007c0c */ /* 0x000fda000bf26270 */
[----:B0-----:R-:W-:Y:S05]  /*1550*/  @!P1 BRA `(.L_x_830) ;  /* 0xfffffff800949947 */ /* 0x001fea000383ffff */
[----:B------:R-:W-:Y:S05]  /*1560*/  EXIT ;  /* 0x000000000000794d */ /* 0x000fea0003800000 */
.L_x_829:
        /* <DEDUP_REMOVED lines=19> */
.L_x_831:
        /* <DEDUP_REMOVED lines=19> */
[----:B------:R-:W2:Y:S01]  /*17d0*/  LDC.64 R6, c[0x0][0x380] ;  /* 0x0000e000ff067b82 */ /* 0x000ea20000000a00 */
[----:B0-----:R-:W-:Y:S02]  /*17e0*/  IMAD.WIDE R26, R27, 0x4, R4 ;  /* 0x000000041b1a7825 */ /* 0x001fe400078e0204 */
[----:B------:R-:W-:-:S04]  /*17f0*/  IADD3 R9, PT, PT, -R16, R3, RZ ;  /* 0x0000000310097210 */ /* 0x000fc80007ffe1ff */
[----:B------:R-:W-:Y:S01]  /*1800*/  LEA R16, R16, R9, 0x2 ;  /* 0x0000000910107211 */ /* 0x000fe200078e10ff */
[----:B------:R0:W3:Y:S01]  /*1810*/  LDG.E R26, desc[UR6][R26.64] ;  /* 0x000000061a1a7981 */ /* 0x0000e2000c1e1900 */
[----:B------:R-:W4:Y:S02]  /*1820*/  LDC.64 R4, c[0x0][0x530] ;  /* 0x00014c00ff047b82 */ /* 0x000f240000000a00 */
[----:B------:R-:W-:-:S04]  /*1830*/  IADD3 R17, PT, PT, R16, R18, RZ ;  /* 0x0000001210117210 */ /* 0x000fc80007ffe0ff */
[----:B------:R-:W-:Y:S01]  /*1840*/  IADD3 R15, PT, PT, R17, R18, RZ ;  /* 0x00000012110f7210 */ /* 0x000fe20007ffe0ff */
[----:B------:R-:W-:-:S03]  /*1850*/  IMAD R9, R3, UR11, RZ ;  /* 0x0000000b03097c24 */ /* 0x000fc6000f8e02ff */
[----:B------:R-:W-:Y:S01]  /*1860*/  IADD3 R18, PT, PT, R15, R18, RZ ;  /* 0x000000120f127210 */ /* 0x000fe20007ffe0ff */
[----:B-1----:R-:W-:-:S04]  /*1870*/  IMAD.WIDE R20, R9, 0x4, R20 ;  /* 0x0000000409147825 */ /* 0x002fc800078e0214 */
[----:B------:R-:W-:Y:S02]  /*1880*/  IMAD R25, R18, UR4, RZ ;  /* 0x0000000412197c24 */ /* 0x000fe4000f8e02ff */
[----:B------:R-:W5:Y:S02]  /*1890*/  LDG.E R20, desc[UR6][R20.64] ;  /* 0x0000000614147981 */ /* 0x000f64000c1e1900 */
[----:B--2---:R-:W-:-:S04]  /*18a0*/  IMAD.WIDE R24, R25, 0x4, R6 ;  /* 0x0000000419187825 */ /* 0x004fc800078e0206 */
[----:B------:R-:W-:Y:S01]  /*18b0*/  IMAD R9, R16, UR4, RZ ;  /* 0x0000000410097c24 */ /* 0x000fe2000f8e02ff */
[----:B------:R-:W2:Y:S01]  /*18c0*/  LDG.E R19, desc[UR6][R24.64] ;  /* 0x0000000618137981 */ /* 0x000ea2000c1e1900 */
[----:B------:R-:W-:Y:S02]  /*18d0*/  IMAD R11, R17, UR4, RZ ;  /* 0x00000004110b7c24 */ /* 0x000fe4000f8e02ff */
[----:B------:R-:W-:Y:S02]  /*18e0*/  IMAD R23, R15, UR4, RZ ;  /* 0x000000040f177c24 */ /* 0x000fe4000f8e02ff */
[----:B0-----:R-:W-:Y:S02]  /*18f0*/  IMAD R27, R3, UR8, RZ ;  /* 0x00000008031b7c24 */ /* 0x001fe4000f8e02ff */
[----:B------:R-:W-:-:S04]  /*1900*/  IMAD.WIDE R8, R9, 0x4, R6 ;  /* 0x0000000409087825 */ /* 0x000fc800078e0206 */
[----:B------:R-:W-:-:S04]  /*1910*/  IMAD.WIDE R10, R11, 0x4, R6 ;  /* 0x000000040b0a7825 */ /* 0x000fc800078e0206 */
[----:B------:R-:W-:Y:S02]  /*1920*/  IMAD.WIDE R6, R23, 0x4, R6 ;  /* 0x0000000417067825 */ /* 0x000fe400078e0206 */
[----:B------:R-:W2:Y:S02]  /*1930*/  LDG.E R10, desc[UR6][R10.64] ;  /* 0x000000060a0a7981 */ /* 0x000ea4000c1e1900 */
[----:B----4-:R-:W-:Y:S02]  /*1940*/  IMAD.WIDE R22, R27, 0x4, R4 ;  /* 0x000000041b167825 */ /* 0x010fe400078e0204 */
[----:B------:R0:W4:Y:S04]  /*1950*/  LDG.E R27, desc[UR6][R8.64] ;  /* 0x00000006081b7981 */ /* 0x000128000c1e1900 */
[----:B------:R4:W4:Y:S04]  /*1960*/  LDG.E R6, desc[UR6][R6.64] ;  /* 0x0000000606067981 */ /* 0x000928000c1e1900 */
[----:B------:R-:W4:Y:S01]  /*1970*/  LDG.E R22, desc[UR6][R22.64] ;  /* 0x0000000616167981 */ /* 0x000f22000c1e1900 */
[----:B0-----:R-:W0:Y:S01]  /*1980*/  LDC.64 R8, c[0x0][0x890] ;  /* 0x00022400ff087b82 */ /* 0x001e220000000a00 */
[----:B---3--:R-:W1:Y:S02]  /*1990*/  MUFU.TANH R5, R26 ;  /* 0x0000001a00057308 */ /* 0x008e640000002400 */
[-C--:B-1----:R-:W-:Y:S01]  /*19a0*/  FFMA.FTZ R29, -R5, R5.reuse, 1 ;  /* 0x3f800000051d7423 */ /* 0x082fe20000010105 */
[----:B-----5:R-:W-:-:S04]  /*19b0*/  FMUL.FTZ R21, R20, R5 ;  /* 0x0000000514157220 */ /* 0x020fc80000410000 */
[----:B------:R-:W1:Y:S01]  /*19c0*/  LDC.64 R4, c[0x0][0x458] ;  /* 0x00011600ff047b82 */ /* 0x000e620000000a00 */
[----:B--2---:R-:W-:-:S04]  /*19d0*/  FMUL.FTZ R0, R19, R20 ;  /* 0x0000001413007220 */ /* 0x004fc80000410000 */
[----:B------:R-:W-:Y:S01]  /*19e0*/  FFMA.FTZ R29, R0, R29, RZ ;  /* 0x0000001d001d7223 */ /* 0x000fe200000100ff */
[----:B------:R-:W-:-:S04]  /*19f0*/  FADD.FTZ R20, -R19, 1 ;  /* 0x3f80000013147421 */ /* 0x000fc80000010100 */
[----:B------:R-:W-:Y:S01]  /*1a00*/  FMUL.FTZ R20, R21, R20 ;  /* 0x0000001415147220 */ /* 0x000fe20000410000 */
[----:B------:R-:W-:Y:S01]  /*1a10*/  FADD.FTZ R11, -R10, 1 ;  /* 0x3f8000000a0b7421 */ /* 0x000fe20000010100 */
[----:B----4-:R-:W-:Y:S01]  /*1a20*/  FADD.FTZ R7, -R27, 1 ;  /* 0x3f8000001b077421 */ /* 0x010fe20000010100 */
        /* <DEDUP_REMOVED lines=14> */
[----:B------:R-:W-:Y:S02]  /*1b10*/  IMAD R29, R3, UR10, RZ ;  /* 0x0000000a031d7c24 */ /* 0x000fe4000f8e02ff */
[----:B-1----:R-:W-:-:S04]  /*1b20*/  IMAD.WIDE R6, R7, 0x4, R4 ;  /* 0x0000000407067825 */ /* 0x002fc800078e0204 */
[----:B------:R-:W-:Y:S01]  /*1b30*/  FMUL.FTZ R19, R19, R20 ;  /* 0x0000001413137220 */ /* 0x000fe20000410000 */
        /* <DEDUP_REMOVED lines=13> */
.L_x_832:
        /* <DEDUP_REMOVED lines=15> */
.L_x_1394:


//--------------------- .text._ZN2at6native38_GLOBAL__N__9a469cfd_6_RNN_cu_eca79a6d6kernel18lstm_cell_backwardIddlLi2EEEvNS_4cuda6detail10TensorInfoIT_T1_EES9_S9_S9_S9_S9_S9_S8_S8_ --------------------------
	.section	.text._ZN2at6native38_GLOBAL__N__9a469cfd_6_RNN_cu_eca79a6d6kernel18lstm_cell_backwardIddlLi2EEEvNS_4cuda6detail10TensorInfoIT_T1_EES9_S9_S9_S9_S9_S9_S8_S8_,"ax",@progbits
	.align	128
.text._ZN2at6native38_GLOBAL__N__9a469cfd_6_RNN_cu_eca79a6d6kernel18lstm_cell_backwardIddlLi2EEEvNS_4cuda6detail10TensorInfoIT_T1_EES9_S9_S9_S9_S9_S9_S8_S8_:
        .type           _ZN2at6native38_GLOBAL__N__9a469cfd_6_RNN_cu_eca79a6d6kernel18lstm_cell_backwardIddlLi2EEEvNS_4cuda6detail10TensorInfoIT_T1_EES9_S9_S9_S9_S9_S9_S8_S8_,@function
        .size           _ZN2at6native38_GLOBAL__N__9a469cfd_6_RNN_cu_eca79a6d6kernel18lstm_cell_backwardIddlLi2EEEvNS_4cuda6detail10TensorInfoIT_T1_EES9_S9_S9_S9_S9_S9_S8_S8_,(.L_x_1395 - _ZN2at6native38_GLOBAL__N__9a469cfd_6_RNN_cu_eca79a6d6kernel18lstm_cell_backwardIddlLi2EEEvNS_4cuda6detail10TensorInfoIT_T1_EES9_S9_S9_S9_S9_S9_S8_S8_)
        .other          _ZN2at6native38_GLOBAL__N__9a469cfd_6_RNN_cu_eca79a6d6kernel18lstm_cell_backwardIddlLi2EEEvNS_4cuda6detail10TensorInfoIT_T1_EES9_S9_S9_S9_S9_S9_S8_S8_,@"STO_CUDA_ENTRY STV_DEFAULT"
_ZN2at6native38_GLOBAL__N__9a469cfd_6_RNN_cu_eca79a6d6kernel18lstm_cell_backwardIddlLi2EEEvNS_4cuda6detail10TensorInfoIT_T1_EES9_S9_S9_S9_S9_S9_S8_S8_:
[----:B------:R-:W0:Y:S01]  /*0000*/  LDC R1, c[0x0][0x37c] ;  /* 0x0000df00ff017b82 */ /* 0x000e220000000800 */
[----:B------:R-:W1:Y:S07]  /*0010*/  S2R R3, SR_TID.X ;  /* 0x0000000000037919 */ /* 0x000e6e0000002100 */
[----:B------:R-:W1:Y:S01]  /*0020*/  S2UR UR20, SR_CTAID.X ;  /* 0x00000000001479c3 */ /* 0x000e620000002500 */
[----:B------:R-:W2:Y:S01]  /*0030*/  LDCU.64 UR22, c[0x0][0xee8] ;  /* 0x0001dd00ff1677ac */ /* 0x000ea20008000a00 */
[----:B0-----:R-:W-:Y:S01]  /*0040*/  IADD3 R1, PT, PT, R1, -0x50, RZ ;  /* 0xffffffb001017810 */ /* 0x001fe20007ffe0ff */
[----:B------:R-:W0:Y:S05]  /*0050*/  LDCU UR72, c[0x0][0xee4] ;  /* 0x0001dc80ff4877ac */ /* 0x000e2a0008000800 */
[----:B------:R-:W1:Y:S01]  /*0060*/  LDC R6, c[0x0][0x360] ;  /* 0x0000d800ff067b82 */ /* 0x000e620000000800 */
[----:B------:R-:W3:Y:S01]  /*0070*/  LDCU UR71, c[0x0][0xee0] ;  /* 0x0001dc00ff4777ac */ /* 0x000ee20008000800 */
[----:B------:R-:W4:Y:S01]  /*0080*/  LDCU UR70, c[0x0][0x394] ;  /* 0x00007280ff4677ac */ /* 0x000f220008000800 */
[----:B------:R-:W0:Y:S01]  /*0090*/  LDCU UR4, c[0x0][0x390] ;  /* 0x00007200ff0477ac */ /* 0x000e220008000800 */
[----:B------:R-:W0:Y:S01]  /*00a0*/  LDCU UR5, c[0x0][0x534] ;  /* 0x0000a680ff0577ac */ /* 0x000e220008000800 */
[----:B------:R-:W0:Y:S01]  /*00b0*/  LDCU UR6, c[0x0][0x530] ;  /* 0x0000a600ff0677ac */ /* 0x000e220008000800 */
[----:B------:R-:W0:Y:S01]  /*00c0*/  LDCU UR7, c[0x0][0x6d0] ;  /* 0x0000da00ff0777ac */ /* 0x000e220008000800 */
[----:B-1----:R-:W-:Y:S01]  /*00d0*/  IMAD R6, R6, UR20, R3 ;  /* 0x0000001406067c24 */ /* 0x002fe2000f8e0203 */
[----:B------:R-:W1:Y:S04]  /*00e0*/  LDCU UR77, c[0x0][0x874] ;  /* 0x00010e80ff4d77ac */ /* 0x000e680008000800 */
[----:B--2---:R-:W-:Y:S01]  /*00f0*/  ISETP.GE.U32.AND P0, PT, R6, UR22, PT ;  /* 0x0000001606007c0c */ /* 0x004fe2000bf06070 */
[----:B------:R-:W2:Y:S03]  /*0100*/  LDCU UR8, c[0x0][0x870] ;  /* 0x00010e00ff0877ac */ /* 0x000ea60008000800 */
[----:B------:R-:W-:Y:S01]  /*0110*/  ISETP.GE.AND.EX P0, PT, RZ, UR23, PT, P0 ;  /* 0x00000017ff007c0c */ /* 0x000fe2000bf06300 */
        /* <DEDUP_REMOVED lines=25> */
[----:B------:R-:W0:Y:S02]  /*02b0*/  LDCU.128 UR40, c[0x0][0xad0] ;  /* 0x00015a00ff2877ac */ /* 0x000e240008000c00 */
[----:B01234-:R-:W-:Y:S05]  /*02c0*/  @P0 EXIT ;  /* 0x000000000000094d */ /* 0x01ffea0003800000 */
[----:B------:R-:W-:Y:S01]  /*02d0*/  BSSY.RECONVERGENT B0, `(.L_x_833) ;  /* 0x00003e9000007945 */ /* 0x000fe20003800200 */
[----:B------:R-:W-:-:S07]  /*02e0*/  IMAD.MOV.U32 R5, RZ, RZ, RZ ;  /* 0x000000ffff057224 */ /* 0x000fce00078e00ff */
.L_x_881:
[----:B0-----:R-:W-:Y:S01]  /*02f0*/  MOV R2, UR72 ;  /* 0x0000004800027c02 */ /* 0x001fe20008000f00 */
[----:B------:R-:W-:Y:S03]  /*0300*/  BSSY.RECONVERGENT B1, `(.L_x_834) ;  /* 0x000002f000017945 */ /* 0x000fe60003800200 */
[----:B------:R-:W-:-:S04]  /*0310*/  LOP3.LUT R0, R5, R2, RZ, 0xfc, !PT ;  /* 0x0000000205007212 */ /* 0x000fc800078efcff */
[----:B------:R-:W-:-:S13]  /*0320*/  ISETP.NE.U32.AND P0, PT, R0, RZ, PT ;  /* 0x000000ff0000720c */ /* 0x000fda0003f05070 */
[----:B------:R-:W-:Y:S05]  /*0330*/  @P0 BRA `(.L_x_835) ;  /* 0x0000000000600947 */ /* 0x000fea0003800000 */
[----:B------:R-:W-:Y:S01]  /*0340*/  IMAD.U32 R3, RZ, RZ, UR71 ;  /* 0x00000047ff037e24 */ /* 0x000fe2000f8e00ff */
[----:B------:R-:W-:-:S03]  /*0350*/  MOV R12, RZ ;  /* 0x000000ff000c7202 */ /* 0x000fc60000000f00 */
        /* <DEDUP_REMOVED lines=22> */
.L_x_835:
[----:B------:R-:W0:Y:S01]  /*04c0*/  LDCU.64 UR44, c[0x0][0xee0] ;  /* 0x0001dc00ff2c77ac */ /* 0x000e220008000a00 */
[----:B------:R-:W-:Y:S01]  /*04d0*/  MOV R4, R6 ;  /* 0x0000000600047202 */ /* 0x000fe20000000f00 */
[----:B------:R-:W-:Y:S01]  /*04e0*/  IMAD.MOV.U32 R0, RZ, RZ, R5 ;  /* 0x000000ffff007224 */ /* 0x000fe200078e0005 */
[----:B------:R-:W-:Y:S01]  /*04f0*/  MOV R7, 0x530 ;  /* 0x0000053000077802 */ /* 0x000fe20000000f00 */
[----:B0-----:R-:W-:Y:S01]  /*0500*/  IMAD.U32 R3, RZ, RZ, UR44 ;  /* 0x0000002cff037e24 */ /* 0x001fe2000f8e00ff */
[----:B------:R-:W-:-:S07]  /*0510*/  MOV R2, UR45 ;  /* 0x0000002d00027c02 */ /* 0x000fce0008000f00 */
[----:B------:R-:W-:Y:S05]  /*0520*/  CALL.REL.NOINC `($__internal_29_$__cuda_sm20_div_s64) ;  /* 0x0000003c00147944 */ /* 0x000fea0003c00000 */
[----:B------:R-:W-:Y:S01]  /*0530*/  IADD3 R10, P0, PT, RZ, -R4, RZ ;  /* 0x80000004ff0a7210 */ /* 0x000fe20007f1e0ff */
[----:B------:R-:W-:Y:S01]  /*0540*/  IMAD.MOV.U32 R7, RZ, RZ, R5 ;  /* 0x000000ffff077224 */ /* 0x000fe200078e0005 */
        /* <DEDUP_REMOVED lines=8> */
[----:B------:R-:W-:Y:S02]  /*05d0*/  IMAD.IADD R12, R9, 0x1, R11 ;  /* 0x00000001090c7824 */ /* 0x000fe400078e020b */
[----:B------:R-:W-:-:S07]  /*05e0*/  IMAD.MOV.U32 R9, RZ, RZ, R0 ;  /* 0x000000ffff097224 */ /* 0x000fce00078e0000 */
.L_x_836:
[----:B------:R-:W-:Y:S05]  /*05f0*/  BSYNC.RECONVERGENT B1 ;  /* 0x0000000000017941 */ /* 0x000fea0003800200 */
.L_x_834:
[-C--:B------:R-:W-:Y:S01]  /*0600*/  IMAD R9, R9, R3.reuse, RZ ;  /* 0x0000000309097224 */ /* 0x080fe200078e02ff */
[----:B------:R-:W-:Y:S01]  /*0610*/  BSSY.RECONVERGENT B1, `(.L_x_837) ;  /* 0x0000034000017945 */ /* 0x000fe20003800200 */
[----:B------:R-:W-:-:S04]  /*0620*/  IMAD.WIDE.U32 R10, R8, R3, RZ ;  /* 0x00000003080a7225 */ /* 0x000fc800078e00ff */
[----:B------:R-:W-:Y:S01]  /*0630*/  IMAD R9, R8, R2, R9 ;  /* 0x0000000208097224 */ /* 0x000fe200078e0209 */
[----:B------:R-:W-:Y:S01]  /*0640*/  LEA R8, P0, R10, R7, 0x2 ;  /* 0x000000070a087211 */ /* 0x000fe200078010ff */
[----:B------:R-:W-:-:S03]  /*0650*/  IMAD.U32 R3, RZ, RZ, UR70 ;  /* 0x00000046ff037e24 */ /* 0x000fc6000f8e00ff */
[----:B------:R-:W-:-:S04]  /*0660*/  IADD3 R7, PT, PT, R11, R9, RZ ;  /* 0x000000090b077210 */ /* 0x000fc80007ffe0ff */
[----:B------:R-:W-:-:S04]  /*0670*/  LEA.HI.X R9, R10, R12, R7, 0x2, P0 ;  /* 0x0000000c0a097211 */ /* 0x000fc800000f1407 */
        /* <DEDUP_REMOVED lines=27> */
.L_x_838:
[----:B------:R-:W0:Y:S01]  /*0830*/  LDCU.64 UR44, c[0x0][0x390] ;  /* 0x00007200ff2c77ac */ /* 0x000e220008000a00 */
[----:B------:R-:W-:Y:S01]  /*0840*/  IMAD.MOV.U32 R4, RZ, RZ, R8 ;  /* 0x000000ffff047224 */ /* 0x000fe200078e0008 */
[----:B------:R-:W-:Y:S02]  /*0850*/  MOV R0, R9 ;  /* 0x0000000900007202 */ /* 0x000fe40000000f00 */
[----:B------:R-:W-:Y:S02]  /*0860*/  MOV R7, 0x8a0 ;  /* 0x000008a000077802 */ /* 0x000fe40000000f00 */
[----:B0-----:R-:W-:Y:S01]  /*0870*/  MOV R3, UR44 ;  /* 0x0000002c00037c02 */ /* 0x001fe20008000f00 */
[----:B------:R-:W-:-:S07]  /*0880*/  IMAD.U32 R2, RZ, RZ, UR45 ;  /* 0x0000002dff027e24 */ /* 0x000fce000f8e00ff */
[----:B------:R-:W-:Y:S05]  /*0890*/  CALL.REL.NOINC `($__internal_29_$__cuda_sm20_div_s64) ;  /* 0x0000003800387944 */ /* 0x000fea0003c00000 */
[----:B------:R-:W-:Y:S01]  /*08a0*/  IADD3 R13, P0, PT, RZ, -R4, RZ ;  /* 0x80000004ff0d7210 */ /* 0x000fe20007f1e0ff */
[----:B------:R-:W-:Y:S02]  /*08b0*/  IMAD.U32 R7, RZ, RZ, UR14 ;  /* 0x0000000eff077e24 */ /* 0x000fe4000f8e00ff */
[----:B------:R-:W-:Y:S01]  /*08c0*/  IMAD.U32 R3, RZ, RZ, UR15 ;  /* 0x0000000fff037e24 */ /* 0x000fe2000f8e00ff */
[----:B------:R-:W-:Y:S01]  /*08d0*/  IADD3.X R2, PT, PT, RZ, ~R0, RZ, P0, !PT ;  /* 0x80000000ff027210 */ /* 0x000fe200007fe4ff */
[----:B------:R-:W-:-:S04]  /*08e0*/  IMAD.WIDE.U32 R10, R13, R7, R8 ;  /* 0x000000070d0a7225 */ /* 0x000fc800078e0008 */
[----:B------:R-:W-:-:S04]  /*08f0*/  IMAD R2, R2, R7, RZ ;  /* 0x0000000702027224 */ /* 0x000fc800078e02ff */
[----:B------:R-:W-:Y:S01]  /*0900*/  IMAD R13, R13, R3, R2 ;  /* 0x000000030d0d7224 */ /* 0x000fe200078e0202 */
[----:B------:R-:W-:Y:S02]  /*0910*/  MOV R2, R10 ;  /* 0x0000000a00027202 */ /* 0x000fe40000000f00 */
[----:B------:R-:W-:Y:S01]  /*0920*/  MOV R10, R4 ;  /* 0x00000004000a7202 */ /* 0x000fe20000000f00 */
[----:B------:R-:W-:Y:S02]  /*0930*/  IMAD.IADD R12, R11, 0x1, R13 ;  /* 0x000000010b0c7824 */ /* 0x000fe400078e020d */
[----:B------:R-:W-:-:S07]  /*0940*/  IMAD.MOV.U32 R11, RZ, RZ, R0 ;  /* 0x000000ffff0b7224 */ /* 0x000fce00078e0000 */
.L_x_839:
[----:B------:R-:W-:Y:S05]  /*0950*/  BSYNC.RECONVERGENT B1 ;  /* 0x0000000000017941 */ /* 0x000fea0003800200 */
.L_x_837:
[----:B------:R-:W0:Y:S01]  /*0960*/  LDC.64 R16, c[0x0][0x358] ;  /* 0x0000d600ff107b82 */ /* 0x000e220000000a00 */
        /* <DEDUP_REMOVED lines=8> */
[----:B------:R-:W-:Y:S02]  /*09f0*/  LEA R14, P0, R10, UR16, 0x3 ;  /* 0x000000100a0e7c11 */ /* 0x000fe4000f8018ff */
[----:B0-----:R-:W-:Y:S02]  /*0a00*/  R2UR UR44, R16 ;  /* 0x00000000102c72ca */ /* 0x001fe400000e0000 */
[----:B------:R-:W-:Y:S02]  /*0a10*/  R2UR UR45, R17 ;  /* 0x00000000112d72ca */ /* 0x000fe400000e0000 */
[----:B------:R-:W-:-:S11]  /*0a20*/  LEA.HI.X R15, R10, UR17, R11, 0x3, P0 ;  /* 0x000000110a0f7c11 */ /* 0x000fd600080f1c0b */
        /* <DEDUP_REMOVED lines=9> */
[----:B------:R-:W-:Y:S01]  /*0ac0*/  HFMA2 R10, -RZ, RZ, 0, 0 ;  /* 0x00000000ff0a7431 */ /* 0x000fe200000001ff */
[----:B------:R-:W-:Y:S02]  /*0ad0*/  ISETP.NE.U32.AND P2, PT, R7, RZ, PT ;  /* 0x000000ff0700720c */ /* 0x000fe40003f45070 */
[----:B0-----:R-:W-:-:S04]  /*0ae0*/  MOV R14, RZ ;  /* 0x000000ff000e7202 */ /* 0x001fc80000000f00 */
[----:B-1----:R-:W0:Y:S02]  /*0af0*/  MUFU.RCP R2, R2 ;  /* 0x0000000200027308 */ /* 0x002e240000001000 */
        /* <DEDUP_REMOVED lines=18> */
.L_x_841:
[----:B------:R-:W1:Y:S01]  /*0c20*/  LDCU.64 UR44, c[0x0][0x390] ;  /* 0x00007200ff2c77ac */ /* 0x000e620008000a00 */
[----:B------:R-:W-:Y:S01]  /*0c30*/  MOV R4, R12 ;  /* 0x0000000c00047202 */ /* 0x000fe20000000f00 */
[----:B------:R-:W-:Y:S01]  /*0c40*/  IMAD.MOV.U32 R0, RZ, RZ, R13 ;  /* 0x000000ffff007224 */ /* 0x000fe200078e000d */
[----:B------:R-:W-:Y:S01]  /*0c50*/  MOV R7, 0xc90 ;  /* 0x00000c9000077802 */ /* 0x000fe20000000f00 */
[----:B-1----:R-:W-:Y:S01]  /*0c60*/  IMAD.U32 R3, RZ, RZ, UR44 ;  /* 0x0000002cff037e24 */ /* 0x002fe2000f8e00ff */
[----:B------:R-:W-:-:S07]  /*0c70*/  MOV R2, UR45 ;  /* 0x0000002d00027c02 */ /* 0x000fce0008000f00 */
[----:B0-----:R-:W-:Y:S05]  /*0c80*/  CALL.REL.NOINC `($__internal_29_$__cuda_sm20_div_s64) ;  /* 0x00000034003c7944 */ /* 0x001fea0003c00000 */
        /* <DEDUP_REMOVED lines=9> */
[----:B------:R-:W-:Y:S02]  /*0d20*/  IADD3 R14, PT, PT, R15, R11, RZ ;  /* 0x0000000b0f0e7210 */ /* 0x000fe40007ffe0ff */
[----:B------:R-:W-:-:S07]  /*0d30*/  MOV R11, R0 ;  /* 0x00000000000b7202 */ /* 0x000fce0000000f00 */
.L_x_842:
[----:B------:R-:W-:Y:S05]  /*0d40*/  BSYNC.RECONVERGENT B1 ;  /* 0x0000000000017941 */ /* 0x000fea0003800200 */
.L_x_840:
[----:B------:R-:W0:Y:S01]  /*0d50*/  LDC.64 R18, c[0x0][0x358] ;  /* 0x0000d600ff127b82 */ /* 0x000e220000000a00 */
        /* <DEDUP_REMOVED lines=20> */
[----:B------:R-:W1:Y:S01]  /*0ea0*/  I2F.U32.RP R2, R7 ;  /* 0x0000000700027306 */ /* 0x000e620000209000 */
[----:B------:R-:W-:Y:S01]  /*0eb0*/  IMAD.MOV.U32 R10, RZ, RZ, RZ ;  /* 0x000000ffff0a7224 */ /* 0x000fe200078e00ff */
[----:B------:R-:W-:Y:S01]  /*0ec0*/  ISETP.NE.U32.AND P2, PT, R7, RZ, PT ;  /* 0x000000ff0700720c */ /* 0x000fe20003f45070 */
[----:B0-----:R-:W-:-:S05]  /*0ed0*/  IMAD.MOV.U32 R16, RZ, RZ, RZ ;  /* 0x000000ffff107224 */ /* 0x001fca00078e00ff */
[----:B-1----:R-:W0:Y:S02]  /*0ee0*/  MUFU.RCP R2, R2 ;  /* 0x0000000200027308 */ /* 0x002e240000001000 */
        /* <DEDUP_REMOVED lines=18> */
.L_x_844:
[----:B------:R-:W1:Y:S01]  /*1010*/  LDCU.64 UR44, c[0x0][0x390] ;  /* 0x00007200ff2c77ac */ /* 0x000e620008000a00 */
[----:B------:R-:W-:Y:S01]  /*1020*/  IMAD.MOV.U32 R4, RZ, RZ, R14 ;  /* 0x000000ffff047224 */ /* 0x000fe200078e000e */
[----:B------:R-:W-:Y:S02]  /*1030*/  MOV R0, R15 ;  /* 0x0000000f00007202 */ /* 0x000fe40000000f00 */
[----:B------:R-:W-:Y:S02]  /*1040*/  MOV R7, 0x1080 ;  /* 0x0000108000077802 */ /* 0x000fe40000000f00 */
[----:B-1----:R-:W-:Y:S01]  /*1050*/  MOV R3, UR44 ;  /* 0x0000002c00037c02 */ /* 0x002fe20008000f00 */
[----:B------:R-:W-:-:S07]  /*1060*/  IMAD.U32 R2, RZ, RZ, UR45 ;  /* 0x0000002dff027e24 */ /* 0x000fce000f8e00ff */
[----:B0-----:R-:W-:Y:S05]  /*1070*/  CALL.REL.NOINC `($__internal_29_$__cuda_sm20_div_s64) ;  /* 0x0000003000407944 */ /* 0x001fea0003c00000 */
[----:B------:R-:W-:Y:S01]  /*1080*/  IADD3 R2, P0, PT, RZ, -R4, RZ ;  /* 0x80000004ff027210 */ /* 0x000fe20007f1e0ff */
[----:B------:R-:W-:Y:S02]  /*1090*/  IMAD.U32 R7, RZ, RZ, UR14 ;  /* 0x0000000eff077e24 */ /* 0x000fe4000f8e00ff */
[----:B------:R-:W-:Y:S01]  /*10a0*/  IMAD.U32 R3, RZ, RZ, UR15 ;  /* 0x0000000fff037e24 */ /* 0x000fe2000f8e00ff */
[----:B------:R-:W-:-:S05]  /*10b0*/  IADD3.X R10, PT, PT, RZ, ~R0, RZ, P0, !PT ;  /* 0x80000000ff0a7210 */ /* 0x000fca00007fe4ff */
[-C--:B------:R-:W-:Y:S02]  /*10c0*/  IMAD R16, R10, R7.reuse, RZ ;  /* 0x000000070a107224 */ /* 0x080fe400078e02ff */
[----:B------:R-:W-:-:S04]  /*10d0*/  IMAD.WIDE.U32 R10, R2, R7, R14 ;  /* 0x00000007020a7225 */ /* 0x000fc800078e000e */
[----:B------:R-:W-:Y:S01]  /*10e0*/  IMAD R17, R2, R3, R16 ;  /* 0x0000000302117224 */ /* 0x000fe200078e0210 */
[----:B------:R-:W-:Y:S02]  /*10f0*/  MOV R2, R10 ;  /* 0x0000000a00027202 */ /* 0x000fe40000000f00 */
[----:B------:R-:W-:Y:S01]  /*1100*/  MOV R10, R4 ;  /* 0x00000004000a7202 */ /* 0x000fe20000000f00 */
[----:B------:R-:W-:Y:S02]  /*1110*/  IMAD.IADD R16, R17, 0x1, R11 ;  /* 0x0000000111107824 */ /* 0x000fe400078e020b */
[----:B------:R-:W-:-:S07]  /*1120*/  IMAD.MOV.U32 R11, RZ, RZ, R0 ;  /* 0x000000ffff0b7224 */ /* 0x000fce00078e0000 */
.L_x_845:
[----:B------:R-:W-:Y:S05]  /*1130*/  BSYNC.RECONVERGENT B1 ;  /* 0x0000000000017941 */ /* 0x000fea0003800200 */
.L_x_843:
        /* <DEDUP_REMOVED lines=44> */
.L_x_847:
[----:B------:R-:W1:Y:S01]  /*1400*/  LDCU.64 UR44, c[0x0][0x390] ;  /* 0x00007200ff2c77ac */ /* 0x000e620008000a00 */
[----:B------:R-:W-:Y:S01]  /*1410*/  MOV R4, R10 ;  /* 0x0000000a00047202 */ /* 0x000fe20000000f00 */
[----:B------:R-:W-:Y:S01]  /*1420*/  IMAD.MOV.U32 R0, RZ, RZ, R11 ;  /* 0x000000ffff007224 */ /* 0x000fe200078e000b */
[----:B------:R-:W-:Y:S01]  /*1430*/  MOV R7, 0x1470 ;  /* 0x0000147000077802 */ /* 0x000fe20000000f00 */
[----:B-1----:R-:W-:Y:S01]  /*1440*/  IMAD.U32 R3, RZ, RZ, UR44 ;  /* 0x0000002cff037e24 */ /* 0x002fe2000f8e00ff */
[----:B------:R-:W-:-:S07]  /*1450*/  MOV R2, UR45 ;  /* 0x0000002d00027c02 */ /* 0x000fce0008000f00 */
[----:B0-----:R-:W-:Y:S05]  /*1460*/  CALL.REL.NOINC `($__internal_29_$__cuda_sm20_div_s64) ;  /* 0x0000002c00447944 */ /* 0x001fea0003c00000 */
[----:B------:R-:W-:-:S04]  /*1470*/  IADD3 R3, P0, PT, RZ, -R4, RZ ;  /* 0x80000004ff037210 */ /* 0x000fc80007f1e0ff */
[----:B------:R-:W-:Y:S01]  /*1480*/  IADD3.X R2, PT, PT, RZ, ~R0, RZ, P0, !PT ;  /* 0x80000000ff027210 */ /* 0x000fe200007fe4ff */
[----:B------:R-:W-:-:S04]  /*1490*/  IMAD.WIDE.U32 R16, R3, UR14, R10 ;  /* 0x0000000e03107c25 */ /* 0x000fc8000f8e000a */
[----:B------:R-:W-:-:S04]  /*14a0*/  IMAD R2, R2, UR14, RZ ;  /* 0x0000000e02027c24 */ /* 0x000fc8000f8e02ff */
[----:B------:R-:W-:Y:S01]  /*14b0*/  IMAD R3, R3, UR15, R2 ;  /* 0x0000000f03037c24 */ /* 0x000fe2000f8e0202 */
[----:B------:R-:W-:-:S03]  /*14c0*/  MOV R2, R4 ;  /* 0x0000000400027202 */ /* 0x000fc60000000f00 */
[----:B------:R-:W-:Y:S02]  /*14d0*/  IMAD.IADD R17, R3, 0x1, R17 ;  /* 0x0000000103117824 */ /* 0x000fe400078e0211 */
[----:B------:R-:W-:-:S07]  /*14e0*/  IMAD.MOV.U32 R3, RZ, RZ, R0 ;  /* 0x000000ffff037224 */ /* 0x000fce00078e0000 */
.L_x_848:
[----:B------:R-:W-:Y:S05]  /*14f0*/  BSYNC.RECONVERGENT B1 ;  /* 0x0000000000017941 */ /* 0x000fea0003800200 */
.L_x_846:
[----:B------:R-:W-:Y:S01]  /*1500*/  IMAD R17, R17, UR22, RZ ;  /* 0x0000001611117c24 */ /* 0x000fe2000f8e02ff */
[----:B------:R-:W0:Y:S01]  /*1510*/  LDC.64 R20, c[0x0][0x358] ;  /* 0x0000d600ff147b82 */ /* 0x000e220000000a00 */
        /* <DEDUP_REMOVED lines=9> */
[----:B------:R-:W-:Y:S02]  /*15b0*/  MOV R2, UR5 ;  /* 0x0000000500027c02 */ /* 0x000fe40008000f00 */
[----:B0-----:R-:W-:Y:S02]  /*15c0*/  R2UR UR44, R20 ;  /* 0x00000000142c72ca */ /* 0x001fe400000e0000 */
[----:B------:R-:W-:Y:S02]  /*15d0*/  LOP3.LUT R0, R9, R2, RZ, 0xfc, !PT ;  /* 0x0000000209007212 */ /* 0x000fe400078efcff */
[----:B------:R-:W-:Y:S02]  /*15e0*/  R2UR UR45, R21 ;  /* 0x00000000152d72ca */ /* 0x000fe400000e0000 */
[----:B------:R-:W-:Y:S01]  /*15f0*/  ISETP.NE.U32.AND P0, PT, R0, RZ, PT ;  /* 0x000000ff0000720c */ /* 0x000fe20003f05070 */
[----:B------:R-:W-:Y:S10]  /*1600*/  BSSY.RECONVERGENT B1, `(.L_x_849) ;  /* 0x000002e000017945 */ /* 0x000ff40003800200 */
[----:B------:R-:W5:Y:S02]  /*1610*/  LDG.E.64 R28, desc[UR44][R28.64] ;  /* 0x0000002c1c1c7981 */ /* 0x000f64000c1e1b00 */
        /* <DEDUP_REMOVED lines=24> */
[----:B------:R-:W-:Y:S01]  /*17a0*/  IMAD.MOV.U32 R8, RZ, RZ, R17 ;  /* 0x000000ffff087224 */ /* 0x000fe200078e0011 */
[----:B------:R-:W-:Y:S06]  /*17b0*/  BRA `(.L_x_851) ;  /* 0x0000000000487947 */ /* 0x000fec0003800000 */
.L_x_850:
[----:B------:R-:W0:Y:S01]  /*17c0*/  LDCU.64 UR44, c[0x0][0x530] ;  /* 0x0000a600ff2c77ac */ /* 0x000e220008000a00 */
[----:B------:R-:W-:Y:S01]  /*17d0*/  IMAD.MOV.U32 R4, RZ, RZ, R8 ;  /* 0x000000ffff047224 */ /* 0x000fe200078e0008 */
[----:B------:R-:W-:Y:S02]  /*17e0*/  MOV R0, R9 ;  /* 0x0000000900007202 */ /* 0x000fe40000000f00 */
[----:B------:R-:W-:Y:S02]  /*17f0*/  MOV R7, 0x1830 ;  /* 0x0000183000077802 */ /* 0x000fe40000000f00 */
[----:B0-----:R-:W-:Y:S01]  /*1800*/  MOV R3, UR44 ;  /* 0x0000002c00037c02 */ /* 0x001fe20008000f00 */
[----:B------:R-:W-:-:S07]  /*1810*/  IMAD.U32 R2, RZ, RZ, UR45 ;  /* 0x0000002dff027e24 */ /* 0x000fce000f8e00ff */
[----:B-----5:R-:W-:Y:S05]  /*1820*/  CALL.REL.NOINC `($__internal_29_$__cuda_sm20_div_s64) ;  /* 0x0000002800547944 */ /* 0x020fea0003c00000 */
[----:B------:R-:W-:Y:S01]  /*1830*/  IADD3 R7, P0, PT, RZ, -R4, RZ ;  /* 0x80000004ff077210 */ /* 0x000fe20007f1e0ff */
[----:B------:R-:W-:Y:S02]  /*1840*/  IMAD.U32 R3, RZ, RZ, UR18 ;  /* 0x00000012ff037e24 */ /* 0x000fe4000f8e00ff */
[----:B------:R-:W-:Y:S01]  /*1850*/  IMAD.U32 R2, RZ, RZ, UR19 ;  /* 0x00000013ff027e24 */ /* 0x000fe2000f8e00ff */
[----:B------:R-:W-:Y:S01]  /*1860*/  IADD3.X R16, PT, PT, RZ, ~R0, RZ, P0, !PT ;  /* 0x80000000ff107210 */ /* 0x000fe200007fe4ff */
[----:B------:R-:W-:-:S04]  /*1870*/  IMAD.WIDE.U32 R8, R7, R3, R8 ;  /* 0x0000000307087225 */ /* 0x000fc800078e0008 */
[----:B------:R-:W-:-:S04]  /*1880*/  IMAD R16, R16, R3, RZ ;  /* 0x0000000310107224 */ /* 0x000fc800078e02ff */
[----:B------:R-:W-:Y:S02]  /*1890*/  IMAD R7, R7, R2, R16 ;  /* 0x0000000207077224 */ /* 0x000fe400078e0210 */
[----:B------:R-:W-:Y:S01]  /*18a0*/  IMAD.MOV.U32 R16, RZ, RZ, R8 ;  /* 0x000000ffff107224 */ /* 0x000fe200078e0008 */
[----:B------:R-:W-:Y:S02]  /*18b0*/  MOV R8, R4 ;  /* 0x0000000400087202 */ /* 0x000fe40000000f00 */
[----:B------:R-:W-:Y:S01]  /*18c0*/  IADD3 R7, PT, PT, R9, R7, RZ ;  /* 0x0000000709077210 */ /* 0x000fe20007ffe0ff */
[----:B------:R-:W-:-:S07]  /*18d0*/  IMAD.MOV.U32 R9, RZ, RZ, R0 ;  /* 0x000000ffff097224 */ /* 0x000fce00078e0000 */
.L_x_851:
[----:B------:R-:W-:Y:S05]  /*18e0*/  BSYNC.RECONVERGENT B1 ;  /* 0x0000000000017941 */ /* 0x000fea0003800200 */
.L_x_849:
[----:B------:R-:W-:Y:S01]  /*18f0*/  IMAD R7, R7, UR26, RZ ;  /* 0x0000001a07077c24 */ /* 0x000fe2000f8e02ff */
[----:B------:R-:W-:Y:S01]  /*1900*/  LOP3.LUT R0, R13, R2, RZ, 0xfc, !PT ;  /* 0x000000020d007212 */ /* 0x000fe200078efcff */
[----:B------:R-:W-:Y:S02]  /*1910*/  BSSY.RECONVERGENT B1, `(.L_x_852) ;  /* 0x0000034000017945 */ /* 0x000fe40003800200 */
[----:B------:R-:W-:Y:S01]  /*1920*/  IMAD R7, R16, UR27, R7 ;  /* 0x0000001b10077c24 */ /* 0x000fe2000f8e0207 */
[----:B------:R-:W-:Y:S01]  /*1930*/  ISETP.NE.U32.AND P0, PT, R0, RZ, PT ;  /* 0x000000ff0000720c */ /* 0x000fe20003f05070 */
[----:B------:R-:W-:-:S05]  /*1940*/  IMAD.WIDE.U32 R16, R16, UR26, RZ ;  /* 0x0000001a10107c25 */ /* 0x000fca000f8e00ff */
[----:B------:R-:W-:Y:S01]  /*1950*/  IADD3 R17, PT, PT, R17, R7, RZ ;  /* 0x0000000711117210 */ /* 0x000fe20007ffe0ff */
[----:B------:R-:W-:-:S04]  /*1960*/  IMAD R7, R9, UR24, RZ ;  /* 0x0000001809077c24 */ /* 0x000fc8000f8e02ff */
[C---:B------:R-:W-:Y:S02]  /*1970*/  IMAD R7, R8.reuse, UR25, R7 ;  /* 0x0000001908077c24 */ /* 0x040fe4000f8e0207 */
[----:B------:R-:W-:-:S04]  /*1980*/  IMAD.WIDE.U32 R18, R8, UR24, R16 ;  /* 0x0000001808127c25 */ /* 0x000fc8000f8e0010 */
[----:B------:R-:W-:Y:S01]  /*1990*/  IMAD.IADD R0, R19, 0x1, R7 ;  /* 0x0000000113007824 */ /* 0x000fe200078e0207 */
[----:B------:R0:W-:Y:S04]  /*19a0*/  STL.64 [R1+0x10], R18 ;  /* 0x0000101201007387 */ /* 0x0001e80000100a00 */
[----:B------:R0:W-:Y:S01]  /*19b0*/  STL [R1+0x38], R0 ;  /* 0x0000380001007387 */ /* 0x0001e20000100800 */
[----:B------:R-:W-:Y:S05]  /*19c0*/  @P0 BRA `(.L_x_853) ;  /* 0x00000000005c0947 */ /* 0x000fea0003800000 */
[----:B------:R-:W1:Y:S01]  /*19d0*/  I2F.U32.RP R4, R3 ;  /* 0x0000000300047306 */ /* 0x000e620000209000 */
[----:B------:R-:W-:Y:S01]  /*19e0*/  ISETP.NE.U32.AND P2, PT, R3, RZ, PT ;  /* 0x000000ff0300720c */ /* 0x000fe20003f45070 */
[----:B------:R-:W-:-:S06]  /*19f0*/  IMAD.MOV.U32 R23, RZ, RZ, RZ ;  /* 0x000000ffff177224 */ /* 0x000fcc00078e00ff */
[----:B-1----:R-:W1:Y:S02]  /*1a00*/  MUFU.RCP R4, R4 ;  /* 0x0000000400047308 */ /* 0x002e640000001000 */
[----:B-1----:R-:W-:-:S06]  /*1a10*/  IADD3 R8, PT, PT, R4, 0xffffffe, RZ ;  /* 0x0ffffffe04087810 */ /* 0x002fcc0007ffe0ff */
[----:B------:R1:W0:Y:S02]  /*1a20*/  F2I.FTZ.U32.TRUNC.NTZ R9, R8 ;  /* 0x0000000800097305 */ /* 0x000224000021f000 */
[----:B-1----:R-:W-:Y:S02]  /*1a30*/  HFMA2 R8, -RZ, RZ, 0, 0 ;  /* 0x00000000ff087431 */ /* 0x002fe400000001ff */
[----:B0-----:R-:W-:-:S04]  /*1a40*/  IMAD.MOV R0, RZ, RZ, -R9 ;  /* 0x000000ffff007224 */ /* 0x001fc800078e0a09 */
        /* <DEDUP_REMOVED lines=15> */
.L_x_853:
[----:B------:R-:W1:Y:S01]  /*1b40*/  LDCU.64 UR44, c[0x0][0x530] ;  /* 0x0000a600ff2c77ac */ /* 0x000e620008000a00 */
[----:B------:R-:W-:Y:S01]  /*1b50*/  MOV R4, R12 ;  /* 0x0000000c00047202 */ /* 0x000fe20000000f00 */
[----:B0-----:R-:W-:Y:S01]  /*1b60*/  IMAD.MOV.U32 R0, RZ, RZ, R13 ;  /* 0x000000ffff007224 */ /* 0x001fe200078e000d */
[----:B------:R-:W-:Y:S01]  /*1b70*/  MOV R7, 0x1bb0 ;  /* 0x00001bb000077802 */ /* 0x000fe20000000f00 */
[----:B-1----:R-:W-:Y:S01]  /*1b80*/  IMAD.U32 R3, RZ, RZ, UR44 ;  /* 0x0000002cff037e24 */ /* 0x002fe2000f8e00ff */
[----:B------:R-:W-:-:S07]  /*1b90*/  MOV R2, UR45 ;  /* 0x0000002d00027c02 */ /* 0x000fce0008000f00 */
[----:B-----5:R-:W-:Y:S05]  /*1ba0*/  CALL.REL.NOINC `($__internal_29_$__cuda_sm20_div_s64) ;  /* 0x0000002400747944 */ /* 0x020fea0003c00000 */
[-C--:B------:R-:W-:Y:S01]  /*1bb0*/  IADD3 R7, P0, PT, RZ, -R4.reuse, RZ ;  /* 0x80000004ff077210 */ /* 0x080fe20007f1e0ff */
[--C-:B------:R-:W-:Y:S01]  /*1bc0*/  IMAD.MOV.U32 R23, RZ, RZ, R0.reuse ;  /* 0x000000ffff177224 */ /* 0x100fe200078e0000 */
        /* <DEDUP_REMOVED lines=8> */
.L_x_854:
[----:B------:R-:W-:Y:S05]  /*1c50*/  BSYNC.RECONVERGENT B1 ;  /* 0x0000000000017941 */ /* 0x000fea0003800200 */
.L_x_852:
[----:B------:R-:W-:Y:S01]  /*1c60*/  IMAD R7, R7, UR26, RZ ;  /* 0x0000001a07077c24 */ /* 0x000fe2000f8e02ff */
[----:B------:R-:W-:Y:S01]  /*1c70*/  LOP3.LUT R0, R15, R2, RZ, 0xfc, !PT ;  /* 0x000000020f007212 */ /* 0x000fe200078efcff */
[----:B------:R-:W-:Y:S01]  /*1c80*/  IMAD.WIDE.U32 R8, R12, UR26, RZ ;  /* 0x0000001a0c087c25 */ /* 0x000fe2000f8e00ff */
[----:B------:R-:W-:Y:S02]  /*1c90*/  BSSY.RECONVERGENT B1, `(.L_x_855) ;  /* 0x0000032000017945 */ /* 0x000fe40003800200 */
[----:B------:R-:W-:Y:S01]  /*1ca0*/  ISETP.NE.U32.AND P0, PT, R0, RZ, PT ;  /* 0x000000ff0000720c */ /* 0x000fe20003f05070 */
[----:B------:R-:W-:-:S05]  /*1cb0*/  IMAD R7, R12, UR27, R7 ;  /* 0x0000001b0c077c24 */ /* 0x000fca000f8e0207 */
[----:B------:R-:W-:Y:S01]  /*1cc0*/  IADD3 R9, PT, PT, R9, R7, RZ ;  /* 0x0000000709097210 */ /* 0x000fe20007ffe0ff */
[----:B------:R-:W-:-:S04]  /*1cd0*/  IMAD R7, R23, UR24, RZ ;  /* 0x0000001817077c24 */ /* 0x000fc8000f8e02ff */
[C---:B------:R-:W-:Y:S02]  /*1ce0*/  IMAD R7, R22.reuse, UR25, R7 ;  /* 0x0000001916077c24 */ /* 0x040fe4000f8e0207 */
[----:B------:R-:W-:-:S04]  /*1cf0*/  IMAD.WIDE.U32 R22, R22, UR24, R8 ;  /* 0x0000001816167c25 */ /* 0x000fc8000f8e0008 */
[----:B------:R-:W-:-:S05]  /*1d00*/  IMAD.IADD R0, R23, 0x1, R7 ;  /* 0x0000000117007824 */ /* 0x000fca00078e0207 */
        /* <DEDUP_REMOVED lines=25> */
.L_x_856:
        /* <DEDUP_REMOVED lines=17> */
.L_x_857:
[----:B------:R-:W-:Y:S05]  /*1fb0*/  BSYNC.RECONVERGENT B1 ;  /* 0x0000000000017941 */ /* 0x000fea0003800200 */
.L_x_855:
[----:B------:R-:W-:Y:S01]  /*1fc0*/  IMAD R7, R7, UR26, RZ ;  /* 0x0000001a07077c24 */ /* 0x000fe2000f8e02ff */
[----:B------:R-:W-:Y:S01]  /*1fd0*/  LOP3.LUT R2, R11, R2, RZ, 0xfc, !PT ;  /* 0x000000020b027212 */ /* 0x000fe200078efcff */
[----:B------:R-:W-:Y:S01]  /*1fe0*/  IMAD.WIDE.U32 R8, R14, UR26, RZ ;  /* 0x0000001a0e087c25 */ /* 0x000fe2000f8e00ff */
[----:B------:R-:W-:Y:S02]  /*1ff0*/  BSSY.RECONVERGENT B1, `(.L_x_858) ;  /* 0x0000032000017945 */ /* 0x000fe40003800200 */
[----:B------:R-:W-:Y:S01]  /*2000*/  ISETP.NE.U32.AND P0, PT, R2, RZ, PT ;  /* 0x000000ff0200720c */ /* 0x000fe20003f05070 */
[----:B------:R-:W-:-:S05]  /*2010*/  IMAD R7, R14, UR27, R7 ;  /* 0x0000001b0e077c24 */ /* 0x000fca000f8e0207 */
[----:B------:R-:W-:Y:S01]  /*2020*/  IADD3 R9, PT, PT, R9, R7, RZ ;  /* 0x0000000709097210 */ /* 0x000fe20007ffe0ff */
[----:B------:R-:W-:Y:S02]  /*2030*/  IMAD R7, R13, UR24, RZ ;  /* 0x000000180d077c24 */ /* 0x000fe4000f8e02ff */
[----:B------:R-:W-:-:S04]  /*2040*/  IMAD.WIDE.U32 R8, R12, UR24, R8 ;  /* 0x000000180c087c25 */ /* 0x000fc8000f8e0008 */
[----:B------:R-:W-:-:S04]  /*2050*/  IMAD R7, R12, UR25, R7 ;  /* 0x000000190c077c24 */ /* 0x000fc8000f8e0207 */
[----:B------:R-:W-:-:S05]  /*2060*/  IMAD.IADD R0, R9, 0x1, R7 ;  /* 0x0000000109007824 */ /* 0x000fca00078e0207 */
[----:B------:R0:W-:Y:S01]  /*2070*/  STL [R1+0x34], R0 ;  /* 0x0000340001007387 */ /* 0x0001e20000100800 */
[----:B------:R-:W-:Y:S05]  /*2080*/  @P0 BRA `(.L_x_859) ;  /* 0x0000000000600947 */ /* 0x000fea0003800000 */
[----:B------:R-:W1:Y:S01]  /*2090*/  I2F.U32.RP R4, R3 ;  /* 0x0000000300047306 */ /* 0x000e620000209000 */
[----:B------:R-:W-:Y:S01]  /*20a0*/  ISETP.NE.U32.AND P2, PT, R3, RZ, PT ;  /* 0x000000ff0300720c */ /* 0x000fe20003f45070 */
[----:B------:R-:W-:-:S06]  /*20b0*/  HFMA2 R11, -RZ, RZ, 0, 0 ;  /* 0x00000000ff0b7431 */ /* 0x000fcc00000001ff */
[----:B-1----:R-:W1:Y:S02]  /*20c0*/  MUFU.RCP R4, R4 ;  /* 0x0000000400047308 */ /* 0x002e640000001000 */
[----:B-1----:R-:W-:-:S06]  /*20d0*/  IADD3 R12, PT, PT, R4, 0xffffffe, RZ ;  /* 0x0ffffffe040c7810 */ /* 0x002fcc0007ffe0ff */
[----:B------:R1:W0:Y:S02]  /*20e0*/  F2I.FTZ.U32.TRUNC.NTZ R13, R12 ;  /* 0x0000000c000d7305 */ /* 0x000224000021f000 */
[----:B-1----:R-:W-:Y:S02]  /*20f0*/  HFMA2 R12, -RZ, RZ, 0, 0 ;  /* 0x00000000ff0c7431 */ /* 0x002fe400000001ff */
[----:B0-----:R-:W-:-:S04]  /*2100*/  IMAD.MOV R0, RZ, RZ, -R13 ;  /* 0x000000ffff007224 */ /* 0x001fc800078e0a0d */
        /* <DEDUP_REMOVED lines=13> */
[----:B------:R-:W-:Y:S01]  /*21e0*/  MOV R2, RZ ;  /* 0x000000ff00027202 */ /* 0x000fe20000000f00 */
[----:B------:R-:W-:Y:S01]  /*21f0*/  IMAD.MOV.U32 R10, RZ, RZ, R0 ;  /* 0x000000ffff0a7224 */ /* 0x000fe200078e0000 */
[----:B------:R-:W-:Y:S06]  /*2200*/  BRA `(.L_x_860) ;  /* 0x0000000000407947 */ /* 0x000fec0003800000 */
.L_x_859:
[----:B------:R-:W1:Y:S01]  /*2210*/  LDCU.64 UR44, c[0x0][0x530] ;  /* 0x0000a600ff2c77ac */ /* 0x000e620008000a00 */
[----:B------:R-:W-:Y:S01]  /*2220*/  IMAD.MOV.U32 R4, RZ, RZ, R10 ;  /* 0x000000ffff047224 */ /* 0x000fe200078e000a */
[----:B0-----:R-:W-:Y:S02]  /*2230*/  MOV R0, R11 ;  /* 0x0000000b00007202 */ /* 0x001fe40000000f00 */
[----:B------:R-:W-:Y:S02]  /*2240*/  MOV R7, 0x2280 ;  /* 0x0000228000077802 */ /* 0x000fe40000000f00 */
[----:B-1----:R-:W-:Y:S01]  /*2250*/  MOV R3, UR44 ;  /* 0x0000002c00037c02 */ /* 0x002fe20008000f00 */
[----:B------:R-:W-:-:S07]  /*2260*/  IMAD.U32 R2, RZ, RZ, UR45 ;  /* 0x0000002dff027e24 */ /* 0x000fce000f8e00ff */
[----:B-----5:R-:W-:Y:S05]  /*2270*/  CALL.REL.NOINC `($__internal_29_$__cuda_sm20_div_s64) ;  /* 0x0000001c00c07944 */ /* 0x020fea0003c00000 */
[----:B------:R-:W-:-:S05]  /*2280*/  IADD3 R2, P0, PT, RZ, -R4, RZ ;  /* 0x80000004ff027210 */ /* 0x000fca0007f1e0ff */
[----:B------:R-:W-:Y:S02]  /*2290*/  IMAD.X R3, RZ, RZ, ~R0, P0 ;  /* 0x000000ffff037224 */ /* 0x000fe400000e0e00 */
[----:B------:R-:W-:-:S04]  /*22a0*/  IMAD.WIDE.U32 R10, R2, UR18, R10 ;  /* 0x00000012020a7c25 */ /* 0x000fc8000f8e000a */
[----:B------:R-:W-:-:S04]  /*22b0*/  IMAD R3, R3, UR18, RZ ;  /* 0x0000001203037c24 */ /* 0x000fc8000f8e02ff */
[----:B------:R-:W-:-:S05]  /*22c0*/  IMAD R3, R2, UR19, R3 ;  /* 0x0000001302037c24 */ /* 0x000fca000f8e0203 */
[----:B------:R-:W-:Y:S01]  /*22d0*/  IADD3 R2, PT, PT, R3, R11, RZ ;  /* 0x0000000b03027210 */ /* 0x000fe20007ffe0ff */
[----:B------:R-:W-:Y:S01]  /*22e0*/  IMAD.MOV.U32 R3, RZ, RZ, R10 ;  /* 0x000000ffff037224 */ /* 0x000fe200078e000a */
[----:B------:R-:W-:Y:S01]  /*22f0*/  MOV R10, R4 ;  /* 0x00000004000a7202 */ /* 0x000fe20000000f00 */
[----:B------:R-:W-:-:S07]  /*2300*/  IMAD.MOV.U32 R11, RZ, RZ, R0 ;  /* 0x000000ffff0b7224 */ /* 0x000fce00078e0000 */
.L_x_860:
[----:B------:R-:W-:Y:S05]  /*2310*/  BSYNC.RECONVERGENT B1 ;  /* 0x0000000000017941 */ /* 0x000fea0003800200 */
.L_x_858:
[----:B------:R-:W0:Y:S01]  /*2320*/  LDCU UR44, c[0x0][0x6d4] ;  /* 0x0000da80ff2c77ac */ /* 0x000e220008000800 */
[----:B------:R-:W-:Y:S01]  /*2330*/  IMAD R2, R2, UR26, RZ ;  /* 0x0000001a02027c24 */ /* 0x000fe2000f8e02ff */
[----:B------:R-:W-:Y:S03]  /*2340*/  BSSY.RECONVERGENT B1, `(.L_x_861) ;  /* 0x0000035000017945 */ /* 0x000fe60003800200 */
[C---:B------:R-:W-:Y:S02]  /*2350*/  IMAD R7, R3.reuse, UR27, R2 ;  /* 0x0000001b03077c24 */ /* 0x040fe4000f8e0202 */
[----:B------:R-:W-:-:S05]  /*2360*/  IMAD.WIDE.U32 R2, R3, UR26, RZ ;  /* 0x0000001a03027c25 */ /* 0x000fca000f8e00ff */
[----:B------:R-:W-:Y:S01]  /*2370*/  IADD3 R3, PT, PT, R3, R7, RZ ;  /* 0x0000000703037210 */ /* 0x000fe20007ffe0ff */
[----:B------:R-:W-:-:S04]  /*2380*/  IMAD R7, R11, UR24, RZ ;  /* 0x000000180b077c24 */ /* 0x000fc8000f8e02ff */
[C---:B------:R-:W-:Y:S01]  /*2390*/  IMAD R7, R10.reuse, UR25, R7 ;  /* 0x000000190a077c24 */ /* 0x040fe2000f8e0207 */
[----:B0-----:R-:W-:Y:S01]  /*23a0*/  LOP3.LUT R0, R5, UR44, RZ, 0xfc, !PT ;  /* 0x0000002c05007c12 */ /* 0x001fe2000f8efcff */
[----:B------:R-:W-:-:S03]  /*23b0*/  IMAD.WIDE.U32 R10, R10, UR24, R2 ;  /* 0x000000180a0a7c25 */ /* 0x000fc6000f8e0002 */
[----:B------:R-:W-:Y:S01]  /*23c0*/  ISETP.NE.U32.AND P0, PT, R0, RZ, PT ;  /* 0x000000ff0000720c */ /* 0x000fe20003f05070 */
[----:B------:R-:W-:-:S05]  /*23d0*/  IMAD.IADD R0, R11, 0x1, R7 ;  /* 0x000000010b007824 */ /* 0x000fca00078e0207 */
[----:B------:R0:W-:Y:S07]  /*23e0*/  STL [R1+0x2c], R0 ;  /* 0x00002c0001007387 */ /* 0x0001ee0000100800 */
[----:B------:R-:W-:Y:S05]  /*23f0*/  @P0 BRA `(.L_x_862) ;  /* 0x00000000005c0947 */ /* 0x000fea0003800000 */
[----:B0-----:R-:W0:Y:S01]  /*2400*/  I2F.U32.RP R0, UR7 ;  /* 0x0000000700007d06 */ /* 0x001e220008209000 */
[----:B------:R-:W-:Y:S01]  /*2410*/  HFMA2 R2, -RZ, RZ, 0, 0 ;  /* 0x00000000ff027431 */ /* 0x000fe200000001ff */
[----:B------:R-:W-:-:S06]  /*2420*/  ISETP.NE.U32.AND P2, PT, RZ, UR7, PT ;  /* 0x00000007ff007c0c */ /* 0x000fcc000bf45070 */
[----:B0-----:R-:W0:Y:S02]  /*2430*/  MUFU.RCP R0, R0 ;  /* 0x0000000000007308 */ /* 0x001e240000001000 */
[----:B0-----:R-:W-:-:S06]  /*2440*/  IADD3 R3, PT, PT, R0, 0xffffffe, RZ ;  /* 0x0ffffffe00037810 */ /* 0x001fcc0007ffe0ff */
[----:B------:R-:W0:Y:S02]  /*2450*/  F2I.FTZ.U32.TRUNC.NTZ R3, R3 ;  /* 0x0000000300037305 */ /* 0x000e24000021f000 */
[----:B0-----:R-:W-:-:S04]  /*2460*/  IMAD.MOV R7, RZ, RZ, -R3 ;  /* 0x000000ffff077224 */ /* 0x001fc800078e0a03 */
        /* <DEDUP_REMOVED lines=9> */
[----:B------:R-:W-:-:S13]  /*2500*/  ISETP.GE.U32.AND P1, PT, R4, UR7, PT ;  /* 0x0000000704007c0c */ /* 0x000fda000bf26070 */
[----:B------:R-:W-:Y:S02]  /*2510*/  @P1 IADD3 R2, PT, PT, R2, 0x1, RZ ;  /* 0x0000000102021810 */ /* 0x000fe40007ffe0ff */
[----:B------:R-:W-:-:S05]  /*2520*/  @!P2 LOP3.LUT R2, RZ, UR7, RZ, 0x33, !PT ;  /* 0x00000007ff02ac12 */ /* 0x000fca000f8e33ff */
[----:B------:R-:W-:-:S04]  /*2530*/  IMAD.MOV R3, RZ, RZ, -R2 ;  /* 0x000000ffff037224 */ /* 0x000fc800078e0a02 */
[----:B------:R-:W-:Y:S02]  /*2540*/  IMAD R12, R3, UR7, R6 ;  /* 0x00000007030c7c24 */ /* 0x000fe4000f8e0206 */
[----:B------:R-:W-:Y:S01]  /*2550*/  IMAD.MOV.U32 R3, RZ, RZ, RZ ;  /* 0x000000ffff037224 */ /* 0x000fe200078e00ff */
[----:B------:R-:W-:Y:S06]  /*2560*/  BRA `(.L_x_863) ;  /* 0x0000000000487947 */ /* 0x000fec0003800000 */
.L_x_862:
[----:B------:R-:W1:Y:S01]  /*2570*/  LDCU.64 UR44, c[0x0][0x6d0] ;  /* 0x0000da00ff2c77ac */ /* 0x000e620008000a00 */
[----:B------:R-:W-:Y:S01]  /*2580*/  MOV R4, R6 ;  /* 0x0000000600047202 */ /* 0x000fe20000000f00 */
[----:B0-----:R-:W-:Y:S01]  /*2590*/  IMAD.MOV.U32 R0, RZ, RZ, R5 ;  /* 0x000000ffff007224 */ /* 0x001fe200078e0005 */
[----:B------:R-:W-:Y:S01]  /*25a0*/  MOV R7, 0x25e0 ;  /* 0x000025e000077802 */ /* 0x000fe20000000f00 */
[----:B-1----:R-:W-:Y:S01]  /*25b0*/  IMAD.U32 R3, RZ, RZ, UR44 ;  /* 0x0000002cff037e24 */ /* 0x002fe2000f8e00ff */
[----:B------:R-:W-:-:S07]  /*25c0*/  MOV R2, UR45 ;  /* 0x0000002d00027c02 */ /* 0x000fce0008000f00 */
[----:B-----5:R-:W-:Y:S05]  /*25d0*/  CALL.REL.NOINC `($__internal_29_$__cuda_sm20_div_s64) ;  /* 0x0000001800e87944 */ /* 0x020fea0003c00000 */
[----:B------:R-:W-:Y:S01]  /*25e0*/  IADD3 R12, P0, PT, RZ, -R4, RZ ;  /* 0x80000004ff0c7210 */ /* 0x000fe20007f1e0ff */
[----:B------:R-:W-:Y:S01]  /*25f0*/  IMAD.MOV.U32 R2, RZ, RZ, R6 ;  /* 0x000000ffff027224 */ /* 0x000fe200078e0006 */
[----:B------:R-:W-:Y:S02]  /*2600*/  MOV R3, R5 ;  /* 0x0000000500037202 */ /* 0x000fe40000000f00 */
[----:B------:R-:W-:Y:S01]  /*2610*/  IADD3.X R7, PT, PT, RZ, ~R0, RZ, P0, !PT ;  /* 0x80000000ff077210 */ /* 0x000fe200007fe4ff */
[----:B------:R-:W-:-:S04]  /*2620*/  IMAD.WIDE.U32 R2, R12, UR54, R2 ;  /* 0x000000360c027c25 */ /* 0x000fc8000f8e0002 */
[----:B------:R-:W-:-:S04]  /*2630*/  IMAD R7, R7, UR54, RZ ;  /* 0x0000003607077c24 */ /* 0x000fc8000f8e02ff */
[----:B------:R-:W-:Y:S01]  /*2640*/  IMAD R7, R12, UR55, R7 ;  /* 0x000000370c077c24 */ /* 0x000fe2000f8e0207 */
[----:B------:R-:W-:Y:S01]  /*2650*/  MOV R12, R2 ;  /* 0x00000002000c7202 */ /* 0x000fe20000000f00 */
[----:B------:R-:W-:Y:S02]  /*2660*/  IMAD.MOV.U32 R2, RZ, RZ, R4 ;  /* 0x000000ffff027224 */ /* 0x000fe400078e0004 */
[----:B------:R-:W-:Y:S01]  /*2670*/  IMAD.IADD R7, R3, 0x1, R7 ;  /* 0x0000000103077824 */ /* 0x000fe200078e0207 */
[----:B------:R-:W-:-:S07]  /*2680*/  MOV R3, R0 ;  /* 0x0000000000037202 */ /* 0x000fce0000000f00 */
.L_x_863:
[----:B------:R-:W-:Y:S05]  /*2690*/  BSYNC.RECONVERGENT B1 ;  /* 0x0000000000017941 */ /* 0x000fea0003800200 */
.L_x_861:
[----:B------:R-:W0:Y:S01]  /*26a0*/  LDC.64 R14, c[0x0][0x358] ;  /* 0x0000d600ff0e7b82 */ /* 0x000e220000000a00 */
[----:B------:R-:W-:-:S04]  /*26b0*/  IMAD R7, R7, UR30, RZ ;  /* 0x0000001e07077c24 */ /* 0x000fc8000f8e02ff */
[C---:B------:R-:W-:Y:S02]  /*26c0*/  IMAD R0, R12.reuse, UR31, R7 ;  /* 0x0000001f0c007c24 */ /* 0x040fe4000f8e0207 */
[----:B------:R-:W-:-:S04]  /*26d0*/  IMAD.WIDE.U32 R12, R12, UR30, RZ ;  /* 0x0000001e0c0c7c25 */ /* 0x000fc8000f8e00ff */
[----:B------:R-:W-:Y:S02]  /*26e0*/  IMAD.IADD R13, R13, 0x1, R0 ;  /* 0x000000010d0d7824 */ /* 0x000fe400078e0200 */
[----:B------:R-:W-:Y:S02]  /*26f0*/  IMAD R0, R3, UR28, RZ ;  /* 0x0000001c03007c24 */ /* 0x000fe4000f8e02ff */
[----:B------:R-:W-:-:S04]  /*2700*/  IMAD.WIDE.U32 R12, R2, UR28, R12 ;  /* 0x0000001c020c7c25 */ /* 0x000fc8000f8e000c */
[----:B------:R-:W-:Y:S01]  /*2710*/  IMAD R3, R2, UR29, R0 ;  /* 0x0000001d02037c24 */ /* 0x000fe2000f8e0200 */
[----:B------:R-:W-:Y:S02]  /*2720*/  LEA R2, P0, R12, UR56, 0x3 ;  /* 0x000000380c027c11 */ /* 0x000fe4000f8018ff */
[----:B0-----:R-:W-:Y:S02]  /*2730*/  R2UR UR44, R14 ;  /* 0x000000000e2c72ca */ /* 0x001fe400000e0000 */
[----:B------:R-:W-:Y:S02]  /*2740*/  R2UR UR45, R15 ;  /* 0x000000000f2d72ca */ /* 0x000fe400000e0000 */
[----:B------:R-:W-:-:S04]  /*2750*/  IADD3 R3, PT, PT, R13, R3, RZ ;  /* 0x000000030d037210 */ /* 0x000fc80007ffe0ff */
[----:B------:R-:W-:-:S07]  /*2760*/  LEA.HI.X R3, R12, UR57, R3, 0x3, P0 ;  /* 0x000000390c037c11 */ /* 0x000fce00080f1c03 */
[----:B------:R-:W2:Y:S01]  /*2770*/  LDG.E.64 R12, desc[UR44][R2.64] ;  /* 0x0000002c020c7981 */ /* 0x000ea2000c1e1b00 */
[----:B------:R-:W-:Y:S01]  /*2780*/  LOP3.LUT R0, R5, UR77, RZ, 0xfc, !PT ;  /* 0x0000004d05007c12 */ /* 0x000fe2000f8efcff */
[----:B------:R-:W-:Y:S03]  /*2790*/  BSSY.RECONVERGENT B1, `(.L_x_864) ;  /* 0x000002d000017945 */ /* 0x000fe60003800200 */
[----:B------:R-:W-:Y:S01]  /*27a0*/  ISETP.NE.U32.AND P0, PT, R0, RZ, PT ;  /* 0x000000ff0000720c */ /* 0x000fe20003f05070 */
[----:B--2---:R0:W-:-:S12]  /*27b0*/  STL.64 [R1+0x20], R12 ;  /* 0x0000200c01007387 */ /* 0x0041d80000100a00 */
[----:B------:R-:W-:Y:S05]  /*27c0*/  @P0 BRA `(.L_x_865) ;  /* 0x00000000005c0947 */ /* 0x000fea0003800000 */
[----:B------:R-:W1:Y:S01]  /*27d0*/  I2F.U32.RP R0, UR8 ;  /* 0x0000000800007d06 */ /* 0x000e620008209000 */
[----:B------:R-:W-:Y:S01]  /*27e0*/  IMAD.MOV.U32 R2, RZ, RZ, RZ ;  /* 0x000000ffff027224 */ /* 0x000fe200078e00ff */
[----:B------:R-:W-:-:S06]  /*27f0*/  ISETP.NE.U32.AND P2, PT, RZ, UR8, PT ;  /* 0x00000008ff007c0c */ /* 0x000fcc000bf45070 */
[----:B-1----:R-:W1:Y:S02]  /*2800*/  MUFU.RCP R0, R0 ;  /* 0x0000000000007308 */ /* 0x002e640000001000 */
[----:B-1----:R-:W-:-:S06]  /*2810*/  VIADD R3, R0, 0xffffffe ;  /* 0x0ffffffe00037836 */ /* 0x002fcc0000000000 */
[----:B------:R-:W1:Y:S02]  /*2820*/  F2I.FTZ.U32.TRUNC.NTZ R3, R3 ;  /* 0x0000000300037305 */ /* 0x000e64000021f000 */
        /* <DEDUP_REMOVED lines=10> */
[----:B------:R-:W-:-:S13]  /*28d0*/  ISETP.GE.U32.AND P1, PT, R4, UR8, PT ;  /* 0x0000000804007c0c */ /* 0x000fda000bf26070 */
[----:B------:R-:W-:Y:S01]  /*28e0*/  @P1 VIADD R2, R2, 0x1 ;  /* 0x0000000102021836 */ /* 0x000fe20000000000 */
[----:B------:R-:W-:-:S04]  /*28f0*/  @!P2 LOP3.LUT R2, RZ, UR8, RZ, 0x33, !PT ;  /* 0x00000008ff02ac12 */ /* 0x000fc8000f8e33ff */
[----:B------:R-:W-:-:S05]  /*2900*/  IADD3 R3, PT, PT, -R2, RZ, RZ ;  /* 0x000000ff02037210 */ /* 0x000fca0007ffe1ff */
[----:B0-----:R-:W-:Y:S02]  /*2910*/  IMAD R12, R3, UR8, R6 ;  /* 0x00000008030c7c24 */ /* 0x001fe4000f8e0206 */
[----:B------:R-:W-:Y:S01]  /*2920*/  HFMA2 R3, -RZ, RZ, 0, 0 ;  /* 0x00000000ff037431 */ /* 0x000fe200000001ff */
[----:B------:R-:W-:Y:S06]  /*2930*/  BRA `(.L_x_866) ;  /* 0x0000000000487947 */ /* 0x000fec0003800000 */
.L_x_865:
[----:B------:R-:W1:Y:S01]  /*2940*/  LDCU.64 UR44, c[0x0][0x870] ;  /* 0x00010e00ff2c77ac */ /* 0x000e620008000a00 */
[----:B------:R-:W-:Y:S01]  /*2950*/  IMAD.MOV.U32 R4, RZ, RZ, R6 ;  /* 0x000000ffff047224 */ /* 0x000fe200078e0006 */
[----:B------:R-:W-:Y:S02]  /*2960*/  MOV R0, R5 ;  /* 0x0000000500007202 */ /* 0x000fe40000000f00 */
[----:B------:R-:W-:Y:S02]  /*2970*/  MOV R7, 0x29b0 ;  /* 0x000029b000077802 */ /* 0x000fe40000000f00 */
[----:B-1----:R-:W-:Y:S01]  /*2980*/  MOV R3, UR44 ;  /* 0x0000002c00037c02 */ /* 0x002fe20008000f00 */
[----:B------:R-:W-:-:S07]  /*2990*/  IMAD.U32 R2, RZ, RZ, UR45 ;  /* 0x0000002dff027e24 */ /* 0x000fce000f8e00ff */
[----:B0----5:R-:W-:Y:S05]  /*29a0*/  CALL.REL.NOINC `($__internal_29_$__cuda_sm20_div_s64) ;  /* 0x0000001400f47944 */ /* 0x021fea0003c00000 */
        /* <DEDUP_REMOVED lines=11> */
.L_x_866:
[----:B------:R-:W-:Y:S05]  /*2a60*/  BSYNC.RECONVERGENT B1 ;  /* 0x0000000000017941 */ /* 0x000fea0003800200 */
.L_x_864:
[----:B------:R-:W-:Y:S01]  /*2a70*/  IMAD R0, R7, UR34, RZ ;  /* 0x0000002207007c24 */ /* 0x000fe2000f8e02ff */
[----:B------:R-:W0:Y:S03]  /*2a80*/  LDC.64 R14, c[0x0][0x358] ;  /* 0x0000d600ff0e7b82 */ /* 0x000e260000000a00 */
[C---:B------:R-:W-:Y:S02]  /*2a90*/  IMAD R0, R12.reuse, UR35, R0 ;  /* 0x000000230c007c24 */ /* 0x040fe4000f8e0200 */
[----:B------:R-:W-:-:S05]  /*2aa0*/  IMAD.WIDE.U32 R12, R12, UR34, RZ ;  /* 0x000000220c0c7c25 */ /* 0x000fca000f8e00ff */
[----:B------:R-:W-:Y:S01]  /*2ab0*/  IADD3 R13, PT, PT, R13, R0, RZ ;  /* 0x000000000d0d7210 */ /* 0x000fe20007ffe0ff */
[----:B------:R-:W-:Y:S02]  /*2ac0*/  IMAD R0, R3, UR32, RZ ;  /* 0x0000002003007c24 */ /* 0x000fe4000f8e02ff */
[----:B------:R-:W-:-:S04]  /*2ad0*/  IMAD.WIDE.U32 R12, R2, UR32, R12 ;  /* 0x00000020020c7c25 */ /* 0x000fc8000f8e000c */
[----:B------:R-:W-:Y:S01]  /*2ae0*/  IMAD R3, R2, UR33, R0 ;  /* 0x0000002102037c24 */ /* 0x000fe2000f8e0200 */
[----:B------:R-:W-:-:S03]  /*2af0*/  LEA R2, P0, R12, UR60, 0x3 ;  /* 0x0000003c0c027c11 */ /* 0x000fc6000f8018ff */
[----:B------:R-:W-:Y:S01]  /*2b00*/  IMAD.IADD R0, R13, 0x1, R3 ;  /* 0x000000010d007824 */ /* 0x000fe200078e0203 */
[----:B0-----:R-:W-:Y:S02]  /*2b10*/  R2UR UR44, R14 ;  /* 0x000000000e2c72ca */ /* 0x001fe400000e0000 */
[----:B------:R-:W-:Y:S02]  /*2b20*/  R2UR UR45, R15 ;  /* 0x000000000f2d72ca */ /* 0x000fe400000e0000 */
[----:B------:R-:W-:Y:S02]  /*2b30*/  LEA.HI.X R3, R12, UR61, R0, 0x3, P0 ;  /* 0x0000003d0c037c11 */ /* 0x000fe400080f1c00 */
[----:B------:R-:W-:-:S04]  /*2b40*/  LOP3.LUT R0, R5, UR76, RZ, 0xfc, !PT ;  /* 0x0000004c05007c12 */ /* 0x000fc8000f8efcff */
[----:B------:R-:W-:Y:S01]  /*2b50*/  ISETP.NE.U32.AND P0, PT, R0, RZ, PT ;  /* 0x000000ff0000720c */ /* 0x000fe20003f05070 */
[----:B------:R-:W-:Y:S04]  /*2b60*/  BSSY.RECONVERGENT B1, `(.L_x_867) ;  /* 0x000002c000017945 */ /* 0x000fe80003800200 */
[----:B------:R0:W5:Y:S08]  /*2b70*/  LDG.E.64 R12, desc[UR44][R2.64] ;  /* 0x0000002c020c7981 */ /* 0x000170000c1e1b00 */
[----:B------:R-:W-:Y:S05]  /*2b80*/  @P0 BRA `(.L_x_868) ;  /* 0x00000000005c0947 */ /* 0x000fea0003800000 */
[----:B------:R-:W1:Y:S01]  /*2b90*/  I2F.U32.RP R4, UR9 ;  /* 0x0000000900047d06 */ /* 0x000e620008209000 */
[----:B0-----:R-:W-:Y:S01]  /*2ba0*/  HFMA2 R2, -RZ, RZ, 0, 0 ;  /* 0x00000000ff027431 */ /* 0x001fe200000001ff */
[----:B------:R-:W-:-:S06]  /*2bb0*/  ISETP.NE.U32.AND P2, PT, RZ, UR9, PT ;  /* 0x00000009ff007c0c */ /* 0x000fcc000bf45070 */
[----:B-1----:R-:W0:Y:S02]  /*2bc0*/  MUFU.RCP R4, R4 ;  /* 0x0000000400047308 */ /* 0x002e240000001000 */
[----:B0-----:R-:W-:-:S06]  /*2bd0*/  IADD3 R3, PT, PT, R4, 0xffffffe, RZ ;  /* 0x0ffffffe04037810 */ /* 0x001fcc0007ffe0ff */
[----:B------:R-:W0:Y:S02]  /*2be0*/  F2I.FTZ.U32.TRUNC.NTZ R3, R3 ;  /* 0x0000000300037305 */ /* 0x000e24000021f000 */
[----:B0-----:R-:W-:-:S04]  /*2bf0*/  IMAD.MOV R0, RZ, RZ, -R3 ;  /* 0x000000ffff007224 */ /* 0x001fc800078e0a03 */
[----:B------:R-:W-:-:S04]  /*2c00*/  IMAD R0, R0, UR9, RZ ;  /* 0x0000000900007c24 */ /* 0x000fc8000f8e02ff */
[----:B------:R-:W-:-:S04]  /*2c10*/  IMAD.HI.U32 R7, R3, R0, R2 ;  /* 0x0000000003077227 */ /* 0x000fc800078e0002 */
[----:B------:R-:W-:Y:S02]  /*2c20*/  IMAD.MOV.U32 R3, RZ, RZ, RZ ;  /* 0x000000ffff037224 */ /* 0x000fe400078e00ff */
[----:B------:R-:W-:Y:S01]  /*2c30*/  IMAD.HI.U32 R2, R7, R6, RZ ;  /* 0x0000000607027227 */ /* 0x000fe200078e00ff */
[----:B------:R-:W-:-:S03]  /*2c40*/  MOV R7, RZ ;  /* 0x000000ff00077202 */ /* 0x000fc60000000f00 */
        /* <DEDUP_REMOVED lines=11> */
.L_x_868:
[----:B------:R-:W0:Y:S01]  /*2d00*/  LDCU.64 UR44, c[0x0][0xd50] ;  /* 0x0001aa00ff2c77ac */ /* 0x000e220008000a00 */
[----:B------:R-:W-:Y:S01]  /*2d10*/  MOV R4, R6 ;  /* 0x0000000600047202 */ /* 0x000fe20000000f00 */
[----:B------:R-:W-:Y:S01]  /*2d20*/  IMAD.MOV.U32 R0, RZ, RZ, R5 ;  /* 0x000000ffff007224 */ /* 0x000fe200078e0005 */
[----:B------:R-:W-:Y:S01]  /*2d30*/  MOV R7, 0x2d70 ;  /* 0x00002d7000077802 */ /* 0x000fe20000000f00 */
[----:B0-----:R-:W-:Y:S01]  /*2d40*/  IMAD.U32 R3, RZ, RZ, UR44 ;  /* 0x0000002cff037e24 */ /* 0x001fe2000f8e00ff */
[----:B------:R-:W-:-:S07]  /*2d50*/  MOV R2, UR45 ;  /* 0x0000002d00027c02 */ /* 0x000fce0008000f00 */
[----:B-----5:R-:W-:Y:S05]  /*2d60*/  CALL.REL.NOINC `($__internal_29_$__cuda_sm20_div_s64) ;  /* 0x0000001400047944 */ /* 0x020fea0003c00000 */
[----:B------:R-:W-:Y:S02]  /*2d70*/  IADD3 R14, P0, PT, RZ, -R4, RZ ;  /* 0x80000004ff0e7210 */ /* 0x000fe40007f1e0ff */
[----:B------:R-:W-:Y:S02]  /*2d80*/  MOV R3, R5 ;  /* 0x0000000500037202 */ /* 0x000fe40000000f00 */
[----:B------:R-:W-:-:S05]  /*2d90*/  IADD3.X R2, PT, PT, RZ, ~R0, RZ, P0, !PT ;  /* 0x80000000ff027210 */ /* 0x000fca00007fe4ff */
[----:B------:R-:W-:-:S04]  /*2da0*/  IMAD R2, R2, UR62, RZ ;  /* 0x0000003e02027c24 */ /* 0x000fc8000f8e02ff */
[----:B------:R-:W-:Y:S02]  /*2db0*/  IMAD R7, R14, UR63, R2 ;  /* 0x0000003f0e077c24 */ /* 0x000fe4000f8e0202 */
[----:B------:R-:W-:-:S04]  /*2dc0*/  IMAD.MOV.U32 R2, RZ, RZ, R6 ;  /* 0x000000ffff027224 */ /* 0x000fc800078e0006 */
[----:B------:R-:W-:-:S04]  /*2dd0*/  IMAD.WIDE.U32 R2, R14, UR62, R2 ;  /* 0x0000003e0e027c25 */ /* 0x000fc8000f8e0002 */
[----:B------:R-:W-:Y:S01]  /*2de0*/  IMAD.IADD R7, R3, 0x1, R7 ;  /* 0x0000000103077824 */ /* 0x000fe200078e0207 */
[----:B------:R-:W-:Y:S01]  /*2df0*/  MOV R14, R2 ;  /* 0x00000002000e7202 */ /* 0x000fe20000000f00 */
[----:B------:R-:W-:Y:S01]  /*2e00*/  IMAD.MOV.U32 R2, RZ, RZ, R4 ;  /* 0x000000ffff027224 */ /* 0x000fe200078e0004 */
[----:B------:R-:W-:-:S07]  /*2e10*/  MOV R3, R0 ;  /* 0x0000000000037202 */ /* 0x000fce0000000f00 */
.L_x_869:
[----:B------:R-:W-:Y:S05]  /*2e20*/  BSYNC.RECONVERGENT B1 ;  /* 0x0000000000017941 */ /* 0x000fea0003800200 */
.L_x_867:
[----:B------:R-:W-:Y:S01]  /*2e30*/  IMAD R0, R7, UR38, RZ ;  /* 0x0000002607007c24 */ /* 0x000fe2000f8e02ff */
[----:B------:R-:W-:Y:S01]  /*2e40*/  UISETP.NE.U32.AND UP0, UPT, UR48, URZ, UPT ;  /* 0x000000ff3000728c */ /* 0x000fe2000bf05070 */
[----:B------:R-:W-:Y:S02]  /*2e50*/  CS2R R16, SRZ ;  /* 0x0000000000107805 */ /* 0x000fe4000001ff00 */
[C---:B------:R-:W-:Y:S01]  /*2e60*/  IMAD R0, R14.reuse, UR39, R0 ;  /* 0x000000270e007c24 */ /* 0x040fe2000f8e0200 */
[----:B------:R-:W-:Y:S01]  /*2e70*/  UISETP.NE.AND.EX UP0, UPT, UR49, URZ, UPT, UP0 ;  /* 0x000000ff3100728c */ /* 0x000fe2000bf05300 */
[----:B------:R-:W-:-:S04]  /*2e80*/  IMAD.WIDE.U32 R14, R14, UR38, RZ ;  /* 0x000000260e0e7c25 */ /* 0x000fc8000f8e00ff */
[----:B------:R-:W-:Y:S02]  /*2e90*/  IMAD.IADD R15, R15, 0x1, R0 ;  /* 0x000000010f0f7824 */ /* 0x000fe400078e0200 */
[----:B------:R-:W-:Y:S02]  /*2ea0*/  IMAD R0, R3, UR36, RZ ;  /* 0x0000002403007c24 */ /* 0x000fe4000f8e02ff */
[----:B------:R-:W-:-:S04]  /*2eb0*/  IMAD.WIDE.U32 R14, R2, UR36, R14 ;  /* 0x00000024020e7c25 */ /* 0x000fc8000f8e000e */
[----:B------:R-:W-:-:S05]  /*2ec0*/  IMAD R0, R2, UR37, R0 ;  /* 0x0000002502007c24 */ /* 0x000fca000f8e0200 */
        /* <DEDUP_REMOVED lines=8> */
[----:B------:R-:W-:Y:S01]  /*2f50*/  IMAD.MOV.U32 R2, RZ, RZ, RZ ;  /* 0x000000ffff027224 */ /* 0x000fe200078e00ff */
[----:B------:R-:W-:Y:S01]  /*2f60*/  ISETP.NE.U32.AND P2, PT, RZ, UR10, PT ;  /* 0x0000000aff007c0c */ /* 0x000fe2000bf45070 */
[----:B------:R-:W-:-:S05]  /*2f70*/  IMAD.MOV.U32 R7, RZ, RZ, RZ ;  /* 0x000000ffff077224 */ /* 0x000fca00078e00ff */
[----:B0-----:R-:W0:Y:S02]  /*2f80*/  MUFU.RCP R0, R0 ;  /* 0x0000000000007308 */ /* 0x001e240000001000 */
[----:B0-----:R-:W-:-:S06]  /*2f90*/  VIADD R0, R0, 0xffffffe ;  /* 0x0ffffffe00007836 */ /* 0x001fcc0000000000 */
[----:B------:R-:W0:Y:S02]  /*2fa0*/  F2I.FTZ.U32.TRUNC.NTZ R3, R0 ;  /* 0x0000000000037305 */ /* 0x000e24000021f000 */
[----:B0-----:R-:W-:-:S05]  /*2fb0*/  IADD3 R0, PT, PT, RZ, -R3, RZ ;  /* 0x80000003ff007210 */ /* 0x001fca0007ffe0ff */
[----:B------:R-:W-:-:S04]  /*2fc0*/  IMAD R0, R0, UR10, RZ ;  /* 0x0000000a00007c24 */ /* 0x000fc8000f8e02ff */
[----:B------:R-:W-:-:S04]  /*2fd0*/  IMAD.HI.U32 R0, R3, R0, R2 ;  /* 0x0000000003007227 */ /* 0x000fc800078e0002 */
[----:B------:R-:W-:Y:S02]  /*2fe0*/  HFMA2 R3, -RZ, RZ, 0, 0 ;  /* 0x00000000ff037431 */ /* 0x000fe400000001ff */
        /* <DEDUP_REMOVED lines=12> */
.L_x_872:
        /* <DEDUP_REMOVED lines=18> */
.L_x_873:
[----:B------:R-:W-:Y:S05]  /*31d0*/  BSYNC.RECONVERGENT B1 ;  /* 0x0000000000017941 */ /* 0x000fea0003800200 */
.L_x_871:
[----:B------:R-:W0:Y:S01]  /*31e0*/  LDC.64 R18, c[0x0][0x358] ;  /* 0x0000d600ff127b82 */ /* 0x000e220000000a00 */
[----:B------:R-:W-:-:S04]  /*31f0*/  IMAD R0, R7, UR42, RZ ;  /* 0x0000002a07007c24 */ /* 0x000fc8000f8e02ff */
[C---:B------:R-:W-:Y:S02]  /*3200*/  IMAD R0, R16.reuse, UR43, R0 ;  /* 0x0000002b10007c24 */ /* 0x040fe4000f8e0200 */
[----:B------:R-:W-:-:S05]  /*3210*/  IMAD.WIDE.U32 R16, R16, UR42, RZ ;  /* 0x0000002a10107c25 */ /* 0x000fca000f8e00ff */
[----:B------:R-:W-:Y:S01]  /*3220*/  IADD3 R17, PT, PT, R17, R0, RZ ;  /* 0x0000000011117210 */ /* 0x000fe20007ffe0ff */
[----:B------:R-:W-:Y:S02]  /*3230*/  IMAD R0, R3, UR40, RZ ;  /* 0x0000002803007c24 */ /* 0x000fe4000f8e02ff */
[----:B------:R-:W-:-:S04]  /*3240*/  IMAD.WIDE.U32 R16, R2, UR40, R16 ;  /* 0x0000002802107c25 */ /* 0x000fc8000f8e0010 */
[----:B------:R-:W-:Y:S01]  /*3250*/  IMAD R0, R2, UR41, R0 ;  /* 0x0000002902007c24 */ /* 0x000fe2000f8e0200 */
[----:B------:R-:W-:Y:S02]  /*3260*/  LEA R2, P0, R16, UR48, 0x3 ;  /* 0x0000003010027c11 */ /* 0x000fe4000f8018ff */
[----:B0-----:R-:W-:Y:S01]  /*3270*/  R2UR UR44, R18 ;  /* 0x00000000122c72ca */ /* 0x001fe200000e0000 */
[----:B------:R-:W-:Y:S01]  /*3280*/  IMAD.IADD R0, R17, 0x1, R0 ;  /* 0x0000000111007824 */ /* 0x000fe200078e0200 */
[----:B------:R-:W-:-:S04]  /*3290*/  R2UR UR45, R19 ;  /* 0x00000000132d72ca */ /* 0x000fc800000e0000 */
[----:B------:R-:W-:-:S09]  /*32a0*/  LEA.HI.X R3, R16, UR49, R0, 0x3, P0 ;  /* 0x0000003110037c11 */ /* 0x000fd200080f1c00 */
[----:B------:R1:W5:Y:S02]  /*32b0*/  LDG.E.64 R16, desc[UR44][R2.64] ;  /* 0x0000002c02107981 */ /* 0x000364000c1e1b00 */
.L_x_870:
[----:B------:R-:W-:Y:S01]  /*32c0*/  UISETP.NE.U32.AND UP0, UPT, UR50, URZ, UPT ;  /* 0x000000ff3200728c */ /* 0x000fe2000bf05070 */
[----:B-1----:R-:W-:-:S03]  /*32d0*/  CS2R R2, SRZ ;  /* 0x0000000000027805 */ /* 0x002fc6000001ff00 */
[----:B------:R-:W-:-:S09]  /*32e0*/  UISETP.NE.AND.EX UP0, UPT, UR51, URZ, UPT, UP0 ;  /* 0x000000ff3300728c */ /* 0x000fd2000bf05300 */
[----:B------:R-:W-:Y:S05]  /*32f0*/  BRA.U !UP0, `(.L_x_874) ;  /* 0x0000000108f47547 */ /* 0x000fea000b800000 */
[----:B0-----:R-:W-:Y:S01]  /*3300*/  LOP3.LUT R0, R5, UR73, RZ, 0xfc, !PT ;  /* 0x0000004905007c12 */ /* 0x001fe2000f8efcff */
[----:B------:R-:W-:Y:S03]  /*3310*/  BSSY.RECONVERGENT B1, `(.L_x_875) ;  /* 0x000002c000017945 */ /* 0x000fe60003800200 */
[----:B------:R-:W-:-:S13]  /*3320*/  ISETP.NE.U32.AND P0, PT, R0, RZ, PT ;  /* 0x000000ff0000720c */ /* 0x000fda0003f05070 */
[----:B------:R-:W-:Y:S05]  /*3330*/  @P0 BRA `(.L_x_876) ;  /* 0x00000000005c0947 */ /* 0x000fea0003800000 */
[----:B------:R-:W0:Y:S01]  /*3340*/  I2F.U32.RP R0, UR11 ;  /* 0x0000000b00007d06 */ /* 0x000e220008209000 */
[----:B------:R-:W-:Y:S01]  /*3350*/  HFMA2 R2, -RZ, RZ, 0, 0 ;  /* 0x00000000ff027431 */ /* 0x000fe200000001ff */
[----:B------:R-:W-:Y:S02]  /*3360*/  ISETP.NE.U32.AND P2, PT, RZ, UR11, PT ;  /* 0x0000000bff007c0c */ /* 0x000fe4000bf45070 */
[----:B------:R-:W-:-:S04]  /*3370*/  MOV R7, RZ ;  /* 0x000000ff00077202 */ /* 0x000fc80000000f00 */
[----:B0-----:R-:W0:Y:S02]  /*3380*/  MUFU.RCP R0, R0 ;  /* 0x0000000000007308 */ /* 0x001e240000001000 */
[----:B0-----:R-:W-:-:S06]  /*3390*/  IADD3 R0, PT, PT, R0, 0xffffffe, RZ ;  /* 0x0ffffffe00007810 */ /* 0x001fcc0007ffe0ff */
[----:B------:R-:W0:Y:S02]  /*33a0*/  F2I.FTZ.U32.TRUNC.NTZ R3, R0 ;  /* 0x0000000000037305 */ /* 0x000e24000021f000 */
[----:B0-----:R-:W-:-:S04]  /*33b0*/  IMAD.MOV R0, RZ, RZ, -R3 ;  /* 0x000000ffff007224 */ /* 0x001fc800078e0a03 */
[----:B------:R-:W-:-:S04]  /*33c0*/  IMAD R0, R0, UR11, RZ ;  /* 0x0000000b00007c24 */ /* 0x000fc8000f8e02ff */
[----:B------:R-:W-:-:S04]  /*33d0*/  IMAD.HI.U32 R0, R3, R0, R2 ;  /* 0x0000000003007227 */ /* 0x000fc800078e0002 */
[----:B------:R-:W-:Y:S02]  /*33e0*/  IMAD.MOV.U32 R3, RZ, RZ, RZ ;  /* 0x000000ffff037224 */ /* 0x000fe400078e00ff */
        /* <DEDUP_REMOVED lines=12> */
.L_x_876:
        /* <DEDUP_REMOVED lines=18> */
.L_x_877:
[----:B------:R-:W-:Y:S05]  /*35d0*/  BSYNC.RECONVERGENT B1 ;  /* 0x0000000000017941 */ /* 0x000fea0003800200 */
.L_x_875:
[----:B------:R-:W0:Y:S01]  /*35e0*/  LDCU.128 UR44, c[0x0][0xc70] ;  /* 0x00018e00ff2c77ac */ /* 0x000e220008000c00 */
[----:B------:R-:W1:Y:S01]  /*35f0*/  LDC.64 R20, c[0x0][0x358] ;  /* 0x0000d600ff147b82 */ /* 0x000e620000000a00 */
[----:B0-----:R-:W-:-:S04]  /*3600*/  IMAD R0, R7, UR46, RZ ;  /* 0x0000002e07007c24 */ /* 0x001fc8000f8e02ff */
[C---:B------:R-:W-:Y:S02]  /*3610*/  IMAD R0, R18.reuse, UR47, R0 ;  /* 0x0000002f12007c24 */ /* 0x040fe4000f8e0200 */
[----:B------:R-:W-:-:S04]  /*3620*/  IMAD.WIDE.U32 R18, R18, UR46, RZ ;  /* 0x0000002e12127c25 */ /* 0x000fc8000f8e00ff */
[----:B------:R-:W-:Y:S02]  /*3630*/  IMAD.IADD R19, R19, 0x1, R0 ;  /* 0x0000000113137824 */ /* 0x000fe400078e0200 */
[----:B------:R-:W-:Y:S02]  /*3640*/  IMAD R0, R3, UR44, RZ ;  /* 0x0000002c03007c24 */ /* 0x000fe4000f8e02ff */
[----:B------:R-:W-:Y:S01]  /*3650*/  IMAD.WIDE.U32 R18, R2, UR44, R18 ;  /* 0x0000002c02127c25 */ /* 0x000fe2000f8e0012 */
[----:B-1----:R-:W-:-:S03]  /*3660*/  R2UR UR44, R20 ;  /* 0x00000000142c72ca */ /* 0x002fc600000e0000 */
[----:B------:R-:W-:Y:S01]  /*3670*/  IMAD R0, R2, UR45, R0 ;  /* 0x0000002d02007c24 */ /* 0x000fe2000f8e0200 */
[----:B------:R-:W-:Y:S02]  /*3680*/  R2UR UR45, R21 ;  /* 0x00000000152d72ca */ /* 0x000fe400000e0000 */
[----:B------:R-:W-:Y:S02]  /*3690*/  LEA R2, P0, R18, UR50, 0x3 ;  /* 0x0000003212027c11 */ /* 0x000fe4000f8018ff */
[----:B------:R-:W-:-:S04]  /*36a0*/  IADD3 R0, PT, PT, R19, R0, RZ ;  /* 0x0000000013007210 */ /* 0x000fc80007ffe0ff */
[----:B------:R-:W-:-:S06]  /*36b0*/  LEA.HI.X R3, R18, UR51, R0, 0x3, P0 ;  /* 0x0000003312037c11 */ /* 0x000fcc00080f1c00 */
[----:B------:R-:W5:Y:S02]  /*36c0*/  LDG.E.64 R2, desc[UR44][R2.64] ;  /* 0x0000002c02027981 */ /* 0x000f64000c1e1b00 */
.L_x_874:
[----:B-----5:R-:W-:Y:S01]  /*36d0*/  LOP3.LUT R21, R13, 0x7fffffff, RZ, 0xc0, !PT ;  /* 0x7fffffff0d157812 */ /* 0x020fe200078ec0ff */
[----:B------:R-:W-:Y:S01]  /*36e0*/  IMAD.MOV.U32 R20, RZ, RZ, R12 ;  /* 0x000000ffff147224 */ /* 0x000fe200078e000c */
[----:B------:R-:W-:Y:S01]  /*36f0*/  UMOV UR44, 0x24dd2f1a ;  /* 0x24dd2f1a002c7882 */ /* 0x000fe20000000000 */
[----:B------:R-:W-:Y:S01]  /*3700*/  UMOV UR45, 0x3fe4f922 ;  /* 0x3fe4f922002d7882 */ /* 0x000fe20000000000 */
[----:B------:R-:W-:Y:S03]  /*3710*/  BSSY.RECONVERGENT B1, `(.L_x_878) ;  /* 0x0000065000017945 */ /* 0x000fe60003800200 */
[----:B------:R-:W-:-:S14]  /*3720*/  DSETP.GE.AND P0, PT, R20, UR44, PT ;  /* 0x0000002c14007e2a */ /* 0x000fdc000bf06000 */
[----:B------:R-:W-:Y:S05]  /*3730*/  @!P0 BRA `(.L_x_879) ;  /* 0x0000000000fc8947 */ /* 0x000fea0003800000 */
[----:B------:R-:W-:Y:S01]  /*3740*/  DADD R18, R20, R20 ;  /* 0x0000000014127229 */ /* 0x000fe20000000014 */
[----:B------:R-:W-:Y:S01]  /*3750*/  UMOV UR44, 0xf0000000 ;  /* 0xf0000000002c7882 */ /* 0x000fe20000000000 */
[----:B------:R-:W-:Y:S01]  /*3760*/  UMOV UR45, 0x380fffff ;  /* 0x380fffff002d7882 */ /* 0x000fe20000000000 */
[----:B------:R-:W-:-:S03]  /*3770*/  ISETP.GT.U32.AND P0, PT, R21, 0x40330fc1, PT ;  /* 0x40330fc11500780c */ /* 0x000fc60003f04070 */
[----:B0-----:R-:W0:Y:S02]  /*3780*/  F2F.F32.F64 R0, R18 ;  /* 0x0000001200007310 */ /* 0x001e240000301000 */
[----:B------:R-:W-:Y:S01]  /*3790*/  DSETP.GEU.AND P1, PT, |R18|, UR44, PT ;  /* 0x0000002c12007e2a */ /* 0x000fe2000bf2e200 */
[----:B------:R-:W-:Y:S01]  /*37a0*/  UMOV UR44, 0xfefa39ef ;  /* 0xfefa39ef002c7882 */ /* 0x000fe20000000000 */
[----:B------:R-:W-:-:S12]  /*37b0*/  UMOV UR45, 0x3fe62e42 ;  /* 0x3fe62e42002d7882 */ /* 0x000fd80000000000 */
[----:B0-----:R-:W-:-:S04]  /*37c0*/  @!P1 FMUL R0, R0, 1.175494350822287508e-38 ;  /* 0x0080000000009820 */ /* 0x001fc80000400000 */
[----:B------:R-:W-:-:S06]  /*37d0*/  FMUL.FTZ R0, R0, 1.4426950216293334961 ;  /* 0x3fb8aa3b00007820 */ /* 0x000fcc0000410000 */
[----:B------:R-:W0:Y:S02]  /*37e0*/  FRND R0, R0 ;  /* 0x0000000000007307 */ /* 0x000e240000201000 */
[----:B0-----:R-:W-:-:S06]  /*37f0*/  FMUL.FTZ R20, R0, 1 ;  /* 0x3f80000000147820 */ /* 0x001fcc0000410000 */
[----:B------:R-:W0:Y:S08]  /*3800*/  MUFU.EX2 R0, R0 ;  /* 0x0000000000007308 */ /* 0x000e300000000800 */
[----:B------:R-:W1:Y:S01]  /*3810*/  F2F.F64.F32 R20, R20 ;  /* 0x0000001400147310 */ /* 0x000e620000201800 */
        /* <DEDUP_REMOVED lines=32> */
[----:B------:R-:W-:Y:S02]  /*3a20*/  DFMA R18, R18, R20, R18 ;  /* 0x000000141212722b */ /* 0x000fe40000000012 */
[----:B------:R-:W0:Y:S02]  /*3a30*/  F2F.F64.F32 R20, R0 ;  /* 0x0000000000147310 */ /* 0x000e240000201800 */
        /* <DEDUP_REMOVED lines=11> */
[----:B------:R-:W-:-:S04]  /*3af0*/  FSEL R18, R21, 1.875, !P0 ;  /* 0x3ff0000015127808 */ /* 0x000fc80004000000 */
[----:B------:R-:W-:Y:S02]  /*3b00*/  LOP3.LUT R19, R18, 0x80000000, R13, 0xb8, !PT ;  /* 0x8000000012137812 */ /* 0x000fe400078eb80d */
[----:B------:R-:W-:Y:S01]  /*3b10*/  FSEL R18, R20, RZ, !P0 ;  /* 0x000000ff14127208 */ /* 0x000fe20004000000 */
[----:B------:R-:W-:Y:S06]  /*3b20*/  BRA `(.L_x_880) ;  /* 0x00000000008c7947 */ /* 0x000fec0003800000 */
.L_x_879:
        /* <DEDUP_REMOVED lines=35> */
.L_x_880:
[----:B------:R-:W-:Y:S05]  /*3d60*/  BSYNC.RECONVERGENT B1 ;  /* 0x0000000000017941 */ /* 0x000fea0003800200 */
.L_x_878:
[----:B------:R-:W2:Y:S01]  /*3d70*/  LDL.LU.64 R20, [R1+0x20] ;  /* 0x0000200001147983 */ /* 0x000ea20000300a00 */
[-C--:B------:R-:W-:Y:S01]  /*3d80*/  DMUL R12, R18, R16.reuse ;  /* 0x00000010120c7228 */ /* 0x080fe20000000000 */
[----:B------:R-:W1:Y:S02]  /*3d90*/  LDCU.64 UR44, c[0x0][0x520] ;  /* 0x0000a400ff2c77ac */ /* 0x000e640008000a00 */
[----:B------:R-:W3:Y:S01]  /*3da0*/  LDL.LU.64 R26, [R1+0x8] ;  /* 0x00000800011a7983 */ /* 0x000ee20000300a00 */
[----:B------:R-:W4:Y:S03]  /*3db0*/  LDCU.64 UR46, c[0x0][0xd40] ;  /* 0x0001a800ff2e77ac */ /* 0x000f260008000a00 */
[----:B------:R-:W5:Y:S04]  /*3dc0*/  LDL.LU.64 R24, [R1] ;  /* 0x0000000001187983 */ /* 0x000f680000300a00 */
[----:B------:R-:W4:Y:S04]  /*3dd0*/  LDL.LU R4, [R1+0x38] ;  /* 0x0000380001047983 */ /* 0x000f280000300800 */
[----:B------:R0:W-:Y:S04]  /*3de0*/  STL.64 [R1+0x48], R8 ;  /* 0x0000480801007387 */ /* 0x0001e80000100a00 */
[----:B0-----:R-:W1:Y:S04]  /*3df0*/  LDL.LU.64 R8, [R1+0x10] ;  /* 0x0000100001087983 */ /* 0x001e680000300a00 */
[----:B------:R0:W-:Y:S04]  /*3e00*/  STL.64 [R1+0x40], R10 ;  /* 0x0000400a01007387 */ /* 0x0001e80000100a00 */
[----:B0-----:R-:W2:Y:S01]  /*3e10*/  LDL.LU.64 R10, [R1+0x18] ;  /* 0x00001800010a7983 */ /* 0x001ea20000300a00 */
[----:B------:R-:W-:-:S02]  /*3e20*/  DMUL R16, R28, R16 ;  /* 0x000000101c107228 */ /* 0x000fc40000000000 */
[----:B------:R-:W-:Y:S01]  /*3e30*/  DFMA R18, -R18, R18, 1 ;  /* 0x3ff000001212742b */ /* 0x000fe20000000112 */
[----:B------:R-:W4:Y:S07]  /*3e40*/  LDL.LU R0, [R1+0x30] ;  /* 0x0000300001007983 */ /* 0x000f2e0000300800 */
[----:B------:R-:W-:Y:S02]  /*3e50*/  DFMA R2, R16, R18, R2 ;  /* 0x000000121002722b */ /* 0x000fe40000000002 */
[----:B---3--:R-:W-:-:S06]  /*3e60*/  DADD R16, -R26, 1 ;  /* 0x3ff000001a107429 */ /* 0x008fcc0000000100 */
[----:B--2---:R-:W-:-:S08]  /*3e70*/  DMUL R18, R10, R2 ;  /* 0x000000020a127228 */ /* 0x004fd00000000000 */
[----:B------:R-:W-:Y:S02]  /*3e80*/  DMUL R16, R18, R16 ;  /* 0x0000001012107228 */ /* 0x000fe40000000000 */
[----:B------:R-:W-:Y:S02]  /*3e90*/  DMUL R18, R20, R2 ;  /* 0x0000000214127228 */ /* 0x000fe40000000000 */
[----:B-----5:R-:W-:-:S04]  /*3ea0*/  DADD R20, -R24, 1 ;  /* 0x3ff0000018147429 */ /* 0x020fc80000000100 */
[----:B------:R-:W-:-:S04]  /*3eb0*/  DMUL R16, R26, R16 ;  /* 0x000000101a107228 */ /* 0x000fc80000000000 */
[----:B------:R-:W-:Y:S02]  /*3ec0*/  DMUL R18, R18, R20 ;  /* 0x0000001412127228 */ /* 0x000fe40000000000 */
[-C--:B------:R-:W-:Y:S01]  /*3ed0*/  DMUL R20, R26, R2.reuse ;  /* 0x000000021a147228 */ /* 0x080fe20000000000 */
[----:B------:R-:W0:Y:S01]  /*3ee0*/  LDC.64 R26, c[0x0][0x358] ;  /* 0x0000d600ff1a7b82 */ /* 0x000e220000000a00 */
[----:B------:R-:W-:-:S04]  /*3ef0*/  DMUL R2, R24, R2 ;  /* 0x0000000218027228 */ /* 0x000fc80000000000 */
[----:B------:R-:W-:Y:S01]  /*3f00*/  DMUL R18, R24, R18 ;  /* 0x0000001218127228 */ /* 0x000fe20000000000 */
[----:B-1----:R-:W-:-:S04]  /*3f10*/  LEA R24, P0, R8, UR44, 0x3 ;  /* 0x0000002c08187c11 */ /* 0x002fc8000f8018ff */
[----:B----4-:R-:W-:Y:S02]  /*3f20*/  LEA.HI.X R25, R8, UR45, R4, 0x3, P0 ;  /* 0x0000002d08197c11 */ /* 0x010fe400080f1c04 */
[----:B------:R-:W2:Y:S04]  /*3f30*/  LDL.LU.64 R8, [R1+0x48] ;  /* 0x0000480001087983 */ /* 0x000ea80000300a00 */
[----:B------:R-:W3:Y:S01]  /*3f40*/  LDL.LU R7, [R1+0x28] ;  /* 0x0000280001077983 */ /* 0x000ee20000300800 */
[----:B0-----:R-:W-:Y:S02]  /*3f50*/  R2UR UR68, R26 ;  /* 0x000000001a4472ca */ /* 0x001fe400000e0000 */
[----:B------:R-:W-:-:S13]  /*3f60*/  R2UR UR69, R27 ;  /* 0x000000001b4572ca */ /* 0x000fda00000e0000 */
[----:B------:R0:W-:Y:S02]  /*3f70*/  STG.E.64 desc[UR68][R24.64], R16 ;  /* 0x0000001018007986 */ /* 0x0001e4000c101b44 */
[C---:B0-----:R-:W-:Y:S01]  /*3f80*/  LEA R24, P0, R22.reuse, UR44, 0x3 ;  /* 0x0000002c16187c11 */ /* 0x041fe2000f8018ff */
[----:B------:R-:W-:Y:S01]  /*3f90*/  DFMA R16, -R10, R10, 1 ;  /* 0x3ff000000a10742b */ /* 0x000fe2000000010a */
[----:B------:R-:W4:Y:S02]  /*3fa0*/  LDL.LU.64 R10, [R1+0x40] ;  /* 0x00004000010a7983 */ /* 0x000f240000300a00 */
[----:B------:R-:W-:Y:S02]  /*3fb0*/  LEA.HI.X R25, R22, UR45, R0, 0x3, P0 ;  /* 0x0000002d16197c11 */ /* 0x000fe400080f1c00 */
[----:B------:R-:W5:Y:S04]  /*3fc0*/  LDL.LU R4, [R1+0x2c] ;  /* 0x00002c0001047983 */ /* 0x000f680000300800 */
[----:B------:R0:W-:Y:S04]  /*3fd0*/  STG.E.64 desc[UR68][R24.64], R18 ;  /* 0x0000001218007986 */ /* 0x0001e8000c101b44 */
[----:B0-----:R-:W4:Y:S01]  /*3fe0*/  LDL.LU R25, [R1+0x34] ;  /* 0x0000340001197983 */ /* 0x001f220000300800 */
[----:B------:R-:W0:Y:S01]  /*3ff0*/  LDCU UR74, c[0x0][0x370] ;  /* 0x00006e00ff4a77ac */ /* 0x000e220008000800 */
[----:B------:R-:W0:Y:S01]  /*4000*/  LDC R0, c[0x0][0x360] ;  /* 0x0000d800ff007b82 */ /* 0x000e220000000800 */
[----:B------:R-:W-:Y:S01]  /*4010*/  LEA R18, P1, R14, UR46, 0x3 ;  /* 0x0000002e0e127c11 */ /* 0x000fe2000f8218ff */
[----:B------:R-:W-:-:S02]  /*4020*/  DMUL R16, R20, R16 ;  /* 0x0000001014107228 */ /* 0x000fc40000000000 */
[----:B------:R-:W-:Y:S01]  /*4030*/  DADD R20, -R28, 1 ;  /* 0x3ff000001c147429 */ /* 0x000fe20000000100 */
[----:B------:R-:W-:-:S07]  /*4040*/  R2UR UR46, R26 ;  /* 0x000000001a2e72ca */ /* 0x000fce00000e0000 */
[----:B------:R-:W-:-:S08]  /*4050*/  DMUL R12, R12, R20 ;  /* 0x000000140c0c7228 */ /* 0x000fd00000000000 */
[----:B------:R-:W-:Y:S01]  /*4060*/  DMUL R12, R28, R12 ;  /* 0x0000000c1c0c7228 */ /* 0x000fe20000000000 */
[----:B--2---:R-:W-:Y:S02]  /*4070*/  LEA R22, P0, R8, UR44, 0x3 ;  /* 0x0000002c08167c11 */ /* 0x004fe4000f8018ff */
[----:B---3--:R-:W-:Y:S01]  /*4080*/  LEA.HI.X R19, R14, UR47, R7, 0x3, P1 ;  /* 0x0000002f0e137c11 */ /* 0x008fe200088f1c07 */
[----:B0-----:R-:W-:Y:S01]  /*4090*/  IMAD R7, R0, UR74, RZ ;  /* 0x0000004a00077c24 */ /* 0x001fe2000f8e02ff */
[----:B------:R-:W-:Y:S02]  /*40a0*/  R2UR UR47, R27 ;  /* 0x000000001b2f72ca */ /* 0x000fe400000e0000 */
[----:B----4-:R-:W-:Y:S02]  /*40b0*/  LEA.HI.X R23, R8, UR45, R25, 0x3, P0 ;  /* 0x0000002d08177c11 */ /* 0x010fe400080f1c19 */
[----:B------:R-:W-:-:S04]  /*40c0*/  LEA R8, P0, R10, UR44, 0x3 ;  /* 0x0000002c0a087c11 */ /* 0x000fc8000f8018ff */
[----:B-----5:R-:W-:Y:S02]  /*40d0*/  LEA.HI.X R9, R10, UR45, R4, 0x3, P0 ;  /* 0x0000002d0a097c11 */ /* 0x020fe400080f1c04 */
[----:B------:R-:W-:-:S04]  /*40e0*/  IADD3 R6, P0, PT, R7, R6, RZ ;  /* 0x0000000607067210 */ /* 0x000fc80007f1e0ff */
[----:B------:R-:W-:Y:S02]  /*40f0*/  IADD3.X R5, PT, PT, RZ, R5, RZ, P0, !PT ;  /* 0x00000005ff057210 */ /* 0x000fe400007fe4ff */
[----:B------:R-:W-:-:S04]  /*4100*/  ISETP.GE.U32.AND P0, PT, R6, UR52, PT ;  /* 0x0000003406007c0c */ /* 0x000fc8000bf06070 */
[----:B------:R-:W-:Y:S01]  /*4110*/  ISETP.GE.AND.EX P0, PT, R5, UR53, PT, P0 ;  /* 0x0000003505007c0c */ /* 0x000fe2000bf06300 */
[----:B------:R0:W-:Y:S04]  /*4120*/  STG.E.64 desc[UR68][R22.64], R16 ;  /* 0x0000001016007986 */ /* 0x0001e8000c101b44 */
[----:B------:R0:W-:Y:S04]  /*4130*/  STG.E.64 desc[UR46][R8.64], R12 ;  /* 0x0000000c08007986 */ /* 0x0001e8000c101b2e */
[----:B------:R0:W-:Y:S04]  /*4140*/  STG.E.64 desc[UR68][R18.64], R2 ;  /* 0x0000000212007986 */ /* 0x0001e8000c101b44 */
[----:B------:R-:W-:Y:S05]  /*4150*/  @!P0 BRA `(.L_x_881) ;  /* 0xffffffc000648947 */ /* 0x000fea000383ffff */
[----:B------:R-:W-:Y:S05]  /*4160*/  BSYNC.RECONVERGENT B0 ;  /* 0x0000000000007941 */ /* 0x000fea0003800200 */
.L_x_833:
[----:B------:R-:W-:Y:S05]  /*4170*/  EXIT ;  /* 0x000000000000794d */ /* 0x000fea0003800000 */
        .weak           $__internal_29_$__cuda_sm20_div_s64
        .type           $__internal_29_$__cuda_sm20_div_s64,@function
        .size           $__internal_29_$__cuda_sm20_div_s64,(.L_x_1395 - $__internal_29_$__cuda_sm20_div_s64)
$__internal_29_$__cuda_sm20_div_s64:
        /* <DEDUP_REMOVED lines=31> */
[----:B------:R-:W-:Y:S01]  /*4370*/  IMAD.HI.U32 R21, P0, R24, R26, R20 ;  /* 0x0000001a18157227 */ /* 0x000fe20007800014 */
[----:B------:R-:W-:-:S03]  /*4380*/  IADD3 R26, P3, PT, RZ, -R4, RZ ;  /* 0x80000004ff1a7210 */ /* 0x000fc60007f7e0ff */
[----:B------:R-:W-:Y:S01]  /*4390*/  IMAD.HI.U32 R20, R24, R25, RZ ;  /* 0x0000001918147227 */ /* 0x000fe200078e00ff */
[----:B------:R-:W-:-:S03]  /*43a0*/  SEL R26, R26, R4, !P2 ;  /* 0x000000041a1a7207 */ /* 0x000fc60005000000 */
[----:B------:R-:W-:Y:S02]  /*43b0*/  IMAD R25, R24, R25, RZ ;  /* 0x0000001918197224 */ /* 0x000fe400078e02ff */
[----:B------:R-:W-:Y:S01]  /*43c0*/  IMAD.X R27, R20, 0x1, R24, P1 ;  /* 0x00000001141b7824 */ /* 0x000fe200008e0618 */
[-C--:B------:R-:W-:Y:S02]  /*43d0*/  IADD3.X R24, PT, PT, RZ, ~R0.reuse, RZ, P3, !PT ;  /* 0x80000000ff187210 */ /* 0x080fe40001ffe4ff */
[----:B------:R-:W-:Y:S02]  /*43e0*/  IADD3 R25, P1, PT, R25, R21, RZ ;  /* 0x0000001519197210 */ /* 0x000fe40007f3e0ff */
[----:B------:R-:W-:Y:S02]  /*43f0*/  SEL R24, R24, R0, !P2 ;  /* 0x0000000018187207 */ /* 0x000fe40005000000 */
[----:B------:R-:W-:Y:S01]  /*4400*/  MOV R21, RZ ;  /* 0x000000ff00157202 */ /* 0x000fe20000000f00 */
[----:B------:R-:W-:Y:S01]  /*4410*/  IMAD.HI.U32 R20, R25, R26, RZ ;  /* 0x0000001a19147227 */ /* 0x000fe200078e00ff */
[----:B------:R-:W-:-:S03]  /*4420*/  LOP3.LUT R0, R2, R0, RZ, 0x3c, !PT ;  /* 0x0000000002007212 */ /* 0x000fc600078e3cff */
        /* <DEDUP_REMOVED lines=12> */
[----:B------:R-:W-:-:S05]  /*44f0*/  IMAD R25, R21, R18, R27 ;  /* 0x0000001215197224 */ /* 0x000fca00078e021b */
[----:B------:R-:W-:Y:S02]  /*4500*/  IADD3.X R24, PT, PT, ~R25, R24, RZ, P2, !PT ;  /* 0x0000001819187210 */ /* 0x000fe400017fe5ff */
[----:B------:R-:W-:Y:S02]  /*4510*/  IADD3 R25, P2, PT, R20, -R18, RZ ;  /* 0x8000001214197210 */ /* 0x000fe40007f5e0ff */
[----:B------:R-:W-:-:S04]  /*4520*/  ISETP.GE.U32.AND.EX P0, PT, R24, R19, PT, P0 ;  /* 0x000000131800720c */ /* 0x000fc80003f06100 */
[----:B------:R-:W-:-:S04]  /*4530*/  SEL R20, R25, R20, P0 ;  /* 0x0000001419147207 */ /* 0x000fc80000000000 */
[----:B------:R-:W-:Y:S01]  /*4540*/  ISETP.GE.U32.AND P1, PT, R20, R18, PT ;  /* 0x000000121400720c */ /* 0x000fe20003f26070 */
[----:B------:R-:W-:-:S05]  /*4550*/  IMAD.X R18, R24, 0x1, ~R19, P2 ;  /* 0x0000000118127824 */ /* 0x000fca00010e0e13 */
[----:B------:R-:W-:Y:S02]  /*4560*/  SEL R24, R18, R24, P0 ;  /* 0x0000001812187207 */ /* 0x000fe40000000000 */
[----:B------:R-:W-:Y:S02]  /*4570*/  IADD3 R18, P2, PT, R4, 0x1, RZ ;  /* 0x0000000104127810 */ /* 0x000fe40007f5e0ff */
[----:B------:R-:W-:Y:S02]  /*4580*/  ISETP.GE.U32.AND.EX P1, PT, R24, R19, PT, P1 ;  /* 0x000000131800720c */ /* 0x000fe40003f26110 */
[----:B------:R-:W-:Y:S02]  /*4590*/  SEL R4, R18, R4, P0 ;  /* 0x0000000412047207 */ /* 0x000fe40000000000 */
[----:B------:R-:W-:Y:S02]  /*45a0*/  IADD3.X R18, PT, PT, RZ, R21, RZ, P2, !PT ;  /* 0x00000015ff127210 */ /* 0x000fe400017fe4ff */
[----:B------:R-:W-:-:S02]  /*45b0*/  IADD3 R19, P2, PT, R4, 0x1, RZ ;  /* 0x0000000104137810 */ /* 0x000fc40007f5e0ff */
[----:B------:R-:W-:Y:S02]  /*45c0*/  SEL R18, R18, R21, P0 ;  /* 0x0000001512127207 */ /* 0x000fe40000000000 */
[----:B------:R-:W-:Y:S02]  /*45d0*/  SEL R19, R19, R4, P1 ;  /* 0x0000000413137207 */ /* 0x000fe40000800000 */
[-C--:B------:R-:W-:Y:S02]  /*45e0*/  IADD3.X R4, PT, PT, RZ, R18.reuse, RZ, P2, !PT ;  /* 0x00000012ff047210 */ /* 0x080fe400017fe4ff */
[----:B------:R-:W-:Y:S01]  /*45f0*/  ISETP.NE.U32.AND P0, PT, R3, RZ, PT ;  /* 0x000000ff0300720c */ /* 0x000fe20003f05070 */
[----:B------:R-:W-:Y:S01]  /*4600*/  HFMA2 R3, -RZ, RZ, 0, 0 ;  /* 0x00000000ff037431 */ /* 0x000fe200000001ff */
[----:B------:R-:W-:Y:S02]  /*4610*/  SEL R4, R4, R18, P1 ;  /* 0x0000001204047207 */ /* 0x000fe40000800000 */
[----:B------:R-:W-:-:S02]  /*4620*/  IADD3 R18, P2, PT, RZ, -R19, RZ ;  /* 0x80000013ff127210 */ /* 0x000fc40007f5e0ff */
[----:B------:R-:W-:Y:S02]  /*4630*/  ISETP.GE.AND P1, PT, R0, RZ, PT ;  /* 0x000000ff0000720c */ /* 0x000fe40003f26270 */
[----:B------:R-:W-:Y:S01]  /*4640*/  ISETP.NE.AND.EX P0, PT, R2, RZ, PT, P0 ;  /* 0x000000ff0200720c */ /* 0x000fe20003f05300 */
[----:B------:R-:W-:Y:S01]  /*4650*/  IMAD.X R0, RZ, RZ, ~R4, P2 ;  /* 0x000000ffff007224 */ /* 0x000fe200010e0e04 */
[----:B------:R-:W-:Y:S02]  /*4660*/  MOV R2, R7 ;  /* 0x0000000700027202 */ /* 0x000fe40000000f00 */
[----:B------:R-:W-:Y:S02]  /*4670*/  SEL R18, R18, R19, !P1 ;  /* 0x0000001312127207 */ /* 0x000fe40004800000 */
[----:B------:R-:W-:Y:S02]  /*4680*/  SEL R0, R0, R4, !P1 ;  /* 0x0000000400007207 */ /* 0x000fe40004800000 */
[----:B------:R-:W-:-:S02]  /*4690*/  SEL R4, R18, 0xffffffff, P0 ;  /* 0xffffffff12047807 */ /* 0x000fc40000000000 */
[----:B------:R-:W-:Y:S01]  /*46a0*/  SEL R0, R0, 0xffffffff, P0 ;  /* 0xffffffff00007807 */ /* 0x000fe20000000000 */
[----:B------:R-:W-:Y:S06]  /*46b0*/  RET.REL.NODEC R2 `(_ZN2at6native38_GLOBAL__N__9a469cfd_6_RNN_cu_eca79a6d6kernel18lstm_cell_backwardIddlLi2EEEvNS_4cuda6detail10TensorInfoIT_T1_EES9_S9_S9_S9_S9_S9_S8_S8_) ;  /* 0xffffffb802507950 */ /* 0x000fec0003c3ffff */
.L_x_882:
        /* <DEDUP_REMOVED lines=12> */
.L_x_1395:


//--------------------- .text._ZN2at6native38_GLOBAL__N__9a469cfd_6_RNN_cu_eca79a6d6kernel18lstm_cell_backwardIddlLi1EEEvNS_4cuda6detail10TensorInfoIT_T1_EES9_S9_S9_S9_S9_S9_S8_S8_ --------------------------
	.section	.text._ZN2at6native38_GLOBAL__N__9a469cfd_6_RNN_cu_eca79a6d6kernel18lstm_cell_backwardIddlLi1EEEvNS_4cuda6detail10TensorInfoIT_T1_EES9_S9_S9_S9_S9_S9_S8_S8_,"ax",@progbits
	.align	128
.text._ZN2at6native38_GLOBAL__N__9a469cfd_6_RNN_cu_eca79a6d6kernel18lstm_cell_backwardIddlLi1EEEvNS_4cuda6detail10TensorInfoIT_T1_EES9_S9_S9_S9_S9_S9_S8_S8_:
        .type           _ZN2at6native38_GLOBAL__N__9a469cfd_6_RNN_cu_eca79a6d6kernel18lstm_cell_backwardIddlLi1EEEvNS_4cuda6detail10TensorInfoIT_T1_EES9_S9_S9_S9_S9_S9_S8_S8_,@function
        .size           _ZN2at6native38_GLOBAL__N__9a469cfd_6_RNN_cu_eca79a6d6kernel18lstm_cell_backwardIddlLi1EEEvNS_4cuda6detail10TensorInfoIT_T1_EES9_S9_S9_S9_S9_S9_S8_S8_,(.L_x_1397 - _ZN2at6native38_GLOBAL__N__9a469cfd_6_RNN_cu_eca79a6d6kernel18lstm_cell_backwardIddlLi1EEEvNS_4cuda6detail10TensorInfoIT_T1_EES9_S9_S9_S9_S9_S9_S8_S8_)
        .other          _ZN2at6native38_GLOBAL__N__9a469cfd_6_RNN_cu_eca79a6d6kernel18lstm_cell_backwardIddlLi1EEEvNS_4cuda6detail10TensorInfoIT_T1_EES9_S9_S9_S9_S9_S9_S8_S8_,@"STO_CUDA_ENTRY STV_DEFAULT"
_ZN2at6native38_GLOBAL__N__9a469cfd_6_RNN_cu_eca79a6d6kernel18lstm_cell_backwardIddlLi1EEEvNS_4cuda6detail10TensorInfoIT_T1_EES9_S9_S9_S9_S9_S9_S8_S8_:
        /* <DEDUP_REMOVED lines=16> */
[----:B-12---:R-:W-:Y:S05]  /*0100*/  BRA.U UP0, `(.L_x_883) ;  /* 0x0000002900dc7547 */ /* 0x006fea000b800000 */
        /* <DEDUP_REMOVED lines=12> */
[C---:B------:R-:W-:Y:S01]  /*01d0*/  IMAD.WIDE.U32 R8, R28.reuse, UR16, RZ ;  /* 0x000000101c087c25 */ /* 0x040fe2000f8e00ff */
[----:B------:R-:W5:Y:S03]  /*01e0*/  LDCU.64 UR28, c[0x0][0x860] ;  /* 0x00010c00ff1c77ac */ /* 0x000f660008000a00 */
[----:B------:R-:W-:Y:S01]  /*01f0*/  IMAD R29, R28, UR17, R3 ;  /* 0x000000111c1d7c24 */ /* 0x000fe2000f8e0203 */
[----:B------:R-:W-:Y:S01]  /*0200*/  LEA R10, P0, R8, UR24, 0x3 ;  /* 0x00000018080a7c11 */ /* 0x000fe2000f8018ff */
[C---:B-1----:R-:W-:Y:S01]  /*0210*/  IMAD R5, R0.reuse, UR18, RZ ;  /* 0x0000001200057c24 */ /* 0x042fe2000f8e02ff */
[----:B------:R-:W1:Y:S01]  /*0220*/  LDCU UR6, c[0x0][0x370] ;  /* 0x00006e00ff0677ac */ /* 0x000e620008000800 */
[----:B--2---:R-:W-:-:S02]  /*0230*/  IMAD R3, R0, UR22, RZ ;  /* 0x0000001600037c24 */ /* 0x004fc4000f8e02ff */
[----:B---3--:R-:W-:Y:S01]  /*0240*/  IMAD R15, R0, UR30, RZ ;  /* 0x0000001e000f7c24 */ /* 0x008fe2000f8e02ff */
[----:B------:R0:W-:Y:S01]  /*0250*/  STL [R1+0x18], R10 ;  /* 0x0000180a01007387 */ /* 0x0001e20000100800 */
[C---:B------:R-:W-:Y:S01]  /*0260*/  IMAD.WIDE.U32 R6, R28.reuse, UR18, RZ ;  /* 0x000000121c067c25 */ /* 0x040fe2000f8e00ff */
[----:B------:R-:W1:Y:S03]  /*0270*/  LDCU UR4, c[0x0][0x360] ;  /* 0x00006c00ff0477ac */ /* 0x000e660008000800 */
[----:B------:R-:W-:Y:S01]  /*0280*/  IMAD R11, R28, UR19, R5 ;  /* 0x000000131c0b7c24 */ /* 0x000fe2000f8e0205 */
[----:B----4-:R-:W-:Y:S01]  /*0290*/  LEA R14, P1, R6, UR26, 0x3 ;  /* 0x0000001a060e7c11 */ /* 0x010fe2000f8218ff */
[C---:B------:R-:W-:Y:S01]  /*02a0*/  IMAD R13, R28.reuse, UR23, R3 ;  /* 0x000000171c0d7c24 */ /* 0x040fe2000f8e0203 */
[----:B------:R-:W2:Y:S01]  /*02b0*/  LDCU UR7, c[0x0][0xee4] ;  /* 0x0001dc80ff0777ac */ /* 0x000ea20008000800 */
[C---:B------:R-:W-:Y:S01]  /*02c0*/  IMAD.WIDE.U32 R2, R28.reuse, UR30, RZ ;  /* 0x0000001e1c027c25 */ /* 0x040fe2000f8e00ff */
[----:B------:R-:W-:Y:S01]  /*02d0*/  IADD3 R7, PT, PT, R7, R11, RZ ;  /* 0x0000000b07077210 */ /* 0x000fe20007ffe0ff */
[----:B------:R3:W-:Y:S01]  /*02e0*/  STL [R1+0x34], R14 ;  /* 0x0000340e01007387 */ /* 0x0007e20000100800 */
[----:B------:R-:W4:Y:S01]  /*02f0*/  LDCU UR20, c[0x0][0xee0] ;  /* 0x0001dc00ff1477ac */ /* 0x000f220008000800 */
[----:B------:R-:W-:Y:S01]  /*0300*/  IMAD R15, R28, UR31, R15 ;  /* 0x0000001f1c0f7c24 */ /* 0x000fe2000f8e020f */
[----:B0-----:R-:W-:Y:S01]  /*0310*/  LEA R10, P3, R2, UR32, 0x3 ;  /* 0x00000020020a7c11 */ /* 0x001fe2000f8618ff */
[----:B------:R-:W-:Y:S01]  /*0320*/  IMAD.WIDE.U32 R4, R28, UR22, RZ ;  /* 0x000000161c047c25 */ /* 0x000fe2000f8e00ff */
[----:B------:R-:W-:Y:S01]  /*0330*/  LEA.HI.X R6, R6, UR27, R7, 0x3, P1 ;  /* 0x0000001b06067c11 */ /* 0x000fe200088f1c07 */
[----:B------:R-:W0:Y:S01]  /*0340*/  LDCU.64 UR12, c[0x0][0xee8] ;  /* 0x0001dd00ff0c77ac */ /* 0x000e220008000a00 */
[----:B------:R-:W-:Y:S01]  /*0350*/  IADD3 R3, PT, PT, R3, R15, RZ ;  /* 0x0000000f03037210 */ /* 0x000fe20007ffe0ff */
[----:B------:R-:W-:Y:S01]  /*0360*/  IMAD.IADD R5, R5, 0x1, R13 ;  /* 0x0000000105057824 */ /* 0x000fe200078e020d */
[----:B-----5:R-:W-:Y:S01]  /*0370*/  LEA R12, P2, R4, UR28, 0x3 ;  /* 0x0000001c040c7c11 */ /* 0x020fe2000f8418ff */
[----:B------:R-:W-:Y:S01]  /*0380*/  IMAD.IADD R29, R9, 0x1, R29 ;  /* 0x00000001091d7824 */ /* 0x000fe200078e021d */
[----:B------:R-:W-:Y:S01]  /*0390*/  LEA.HI.X R2, R2, UR33, R3, 0x3, P3 ;  /* 0x0000002102027c11 */ /* 0x000fe200098f1c03 */
[----:B------:R-:W0:Y:S01]  /*03a0*/  LDCU.64 UR14, c[0x0][0xee0] ;  /* 0x0001dc00ff0e77ac */ /* 0x000e220008000a00 */
[----:B------:R-:W-:Y:S01]  /*03b0*/  LEA.HI.X R4, R4, UR29, R5, 0x3, P2 ;  /* 0x0000001d04047c11 */ /* 0x000fe200090f1c05 */
[----:B------:R3:W-:Y:S01]  /*03c0*/  STL [R1+0x24], R12 ;  /* 0x0000240c01007387 */ /* 0x0007e20000100800 */
[----:B------:R-:W-:Y:S01]  /*03d0*/  LEA.HI.X R29, R8, UR25, R29, 0x3, P0 ;  /* 0x00000019081d7c11 */ /* 0x000fe200080f1c1d */
[----:B------:R-:W0:Y:S02]  /*03e0*/  LDCU.64 UR16, c[0x0][0x450] ;  /* 0x00008a00ff1077ac */ /* 0x000e240008000a00 */
[----:B------:R3:W-:Y:S01]  /*03f0*/  STL [R1+0x2c], R10 ;  /* 0x00002c0a01007387 */ /* 0x0007e20000100800 */
[----:B------:R-:W0:Y:S03]  /*0400*/  LDCU.64 UR18, c[0x0][0x380] ;  /* 0x00007000ff1277ac */ /* 0x000e260008000a00 */
[----:B------:R3:W-:Y:S01]  /*0410*/  STL [R1+0x30], R6 ;  /* 0x0000300601007387 */ /* 0x0007e20000100800 */
[----:B------:R-:W0:Y:S03]  /*0420*/  LDCU.64 UR22, c[0x0][0x5f0] ;  /* 0x0000be00ff1677ac */ /* 0x000e260008000a00 */
[----:B------:R3:W-:Y:S01]  /*0430*/  STL [R1+0x28], R2 ;  /* 0x0000280201007387 */ /* 0x0007e20000100800 */
[----:B-1----:R-:W-:-:S03]  /*0440*/  UIMAD UR6, UR6, UR4, URZ ;  /* 0x00000004060672a4 */ /* 0x002fc6000f8e02ff */
[----:B--2-4-:R3:W-:Y:S09]  /*0450*/  STL [R1+0x20], R4 ;  /* 0x0000200401007387 */ /* 0x0147f20000100800 */
.L_x_892:
[----:B------:R-:W-:Y:S01]  /*0460*/  IMAD.U32 R27, RZ, RZ, UR7 ;  /* 0x00000007ff1b7e24 */ /* 0x000fe2000f8e00ff */
[----:B------:R-:W-:Y:S04]  /*0470*/  BSSY.RECONVERGENT B1, `(.L_x_886) ;  /* 0x000002c000017945 */ /* 0x000fe80003800200 */
[----:B---3--:R-:W-:-:S04]  /*0480*/  LOP3.LUT R2, R0, R27, RZ, 0xfc, !PT ;  /* 0x0000001b00027212 */ /* 0x008fc800078efcff */
[----:B------:R-:W-:-:S13]  /*0490*/  ISETP.NE.U32.AND P0, PT, R2, RZ, PT ;  /* 0x000000ff0200720c */ /* 0x000fda0003f05070 */
[----:B------:R-:W-:Y:S05]  /*04a0*/  @P0 BRA `(.L_x_887) ;  /* 0x0000000000600947 */ /* 0x000fea0003800000 */
        /* <DEDUP_REMOVED lines=24> */
.L_x_887:
[----:B------:R-:W-:Y:S01]  /*0630*/  IMAD.MOV.U32 R8, RZ, RZ, R28 ;  /* 0x000000ffff087224 */ /* 0x000fe200078e001c */
[----:B------:R-:W-:-:S07]  /*0640*/  MOV R3, 0x660 ;  /* 0x0000066000037802 */ /* 0x000fce0000000f00 */
[----:B0-----:R-:W-:Y:S05]  /*0650*/  CALL.REL.NOINC `($__internal_30_$__cuda_sm20_div_s64) ;  /* 0x0000005400207944 */ /* 0x001fea0003c00000 */
[----:B------:R-:W-:Y:S01]  /*0660*/  IADD3 R5, P0, PT, RZ, -R7, RZ ;  /* 0x80000007ff057210 */ /* 0x000fe20007f1e0ff */
[----:B------:R-:W-:Y:S01]  /*0670*/  IMAD.MOV.U32 R2, RZ, RZ, R28 ;  /* 0x000000ffff027224 */ /* 0x000fe200078e001c */
[----:B------:R-:W-:Y:S02]  /*0680*/  MOV R10, UR14 ;  /* 0x0000000e000a7c02 */ /* 0x000fe40008000f00 */
[----:B------:R-:W-:Y:S01]  /*0690*/  MOV R27, UR15 ;  /* 0x0000000f001b7c02 */ /* 0x000fe20008000f00 */
[----:B------:R-:W-:Y:S01]  /*06a0*/  IMAD.X R3, RZ, RZ, ~R6, P0 ;  /* 0x000000ffff037224 */ /* 0x000fe200000e0e06 */
[----:B------:R-:W-:-:S03]  /*06b0*/  LOP3.LUT R7, R7, R6, RZ, 0x3c, !PT ;  /* 0x0000000607077212 */ /* 0x000fc600078e3cff */
[----:B------:R-:W-:Y:S01]  /*06c0*/  IMAD R4, R3, R10, RZ ;  /* 0x0000000a03047224 */ /* 0x000fe200078e02ff */
[----:B------:R-:W-:Y:S02]  /*06d0*/  MOV R3, R0 ;  /* 0x0000000000037202 */ /* 0x000fe40000000f00 */
[----:B------:R-:W-:Y:S01]  /*06e0*/  LOP3.LUT R6, R7, R6, RZ, 0x3c, !PT ;  /* 0x0000000607067212 */ /* 0x000fe200078e3cff */
[----:B------:R-:W-:-:S03]  /*06f0*/  IMAD.WIDE.U32 R2, R5, R10, R2 ;  /* 0x0000000a05027225 */ /* 0x000fc600078e0002 */
[----:B------:R-:W-:Y:S01]  /*0700*/  LOP3.LUT R7, R7, R6, RZ, 0x3c, !PT ;  /* 0x0000000607077212 */ /* 0x000fe200078e3cff */
[----:B------:R-:W-:-:S04]  /*0710*/  IMAD R5, R5, R27, R4 ;  /* 0x0000001b05057224 */ /* 0x000fc800078e0204 */
[----:B------:R-:W-:-:S07]  /*0720*/  IMAD.IADD R8, R3, 0x1, R5 ;  /* 0x0000000103087824 */ /* 0x000fce00078e0205 */
.L_x_888:
[----:B0-----:R-:W-:Y:S05]  /*0730*/  BSYNC.RECONVERGENT B1 ;  /* 0x0000000000017941 */ /* 0x001fea0003800200 */
.L_x_886:
[----:B------:R-:W2:Y:S01]  /*0740*/  LDL R11, [R1+0x24] ;  /* 0x00002400010b7983 */ /* 0x000ea20000100800 */
[-C--:B------:R-:W-:Y:S02]  /*0750*/  IMAD R3, R7, R10.reuse, RZ ;  /* 0x0000000a07037224 */ /* 0x080fe400078e02ff */
[C---:B------:R-:W-:Y:S01]  /*0760*/  IMAD.WIDE.U32 R4, R6.reuse, R10, RZ ;  /* 0x0000000a06047225 */ /* 0x040fe200078e00ff */
[----:B------:R-:W3:Y:S03]  /*0770*/  LDL R12, [R1+0x20] ;  /* 0x00002000010c7983 */ /* 0x000ee60000100800 */
[----:B------:R-:W-:Y:S01]  /*0780*/  IMAD R9, R6, R27, R3 ;  /* 0x0000001b06097224 */ /* 0x000fe200078e0203 */
[----:B------:R-:W-:-:S04]  /*0790*/  LEA R3, P0, R4, R2, 0x2 ;  /* 0x0000000204037211 */ /* 0x000fc800078010ff */
[----:B------:R-:W-:Y:S02]  /*07a0*/  IADD3 R9, PT, PT, R5, R9, RZ ;  /* 0x0000000905097210 */ /* 0x000fe40007ffe0ff */
[C---:B------:R-:W-:Y:S02]  /*07b0*/  IADD3 R2, P1, PT, R3.reuse, R10, RZ ;  /* 0x0000000a03027210 */ /* 0x040fe40007f3e0ff */
[----:B------:R-:W-:Y:S01]  /*07c0*/  LEA.HI.X R9, R4, R8, R9, 0x2, P0 ;  /* 0x0000000804097211 */ /* 0x000fe200000f1409 */
[----:B------:R-:W-:-:S04]  /*07d0*/  IMAD.WIDE.U32 R24, R3, UR16, RZ ;  /* 0x0000001003187c25 */ /* 0x000fc8000f8e00ff */
[----:B------:R-:W-:Y:S02]  /*07e0*/  IMAD R23, R9, UR16, RZ ;  /* 0x0000001009177c24 */ /* 0x000fe4000f8e02ff */
[----:B------:R-:W-:-:S04]  /*07f0*/  IMAD.WIDE.U32 R20, R2, UR16, RZ ;  /* 0x0000001002147c25 */ /* 0x000fc8000f8e00ff */
[----:B------:R-:W-:Y:S01]  /*0800*/  IMAD R23, R3, UR17, R23 ;  /* 0x0000001103177c24 */ /* 0x000fe2000f8e0217 */
[----:B------:R-:W-:-:S04]  /*0810*/  LEA R18, P0, R24, UR18, 0x3 ;  /* 0x0000001218127c11 */ /* 0x000fc8000f8018ff */
[----:B------:R-:W-:Y:S02]  /*0820*/  IADD3 R23, PT, PT, R25, R23, RZ ;  /* 0x0000001719177210 */ /* 0x000fe40007ffe0ff */
[----:B------:R-:W4:Y:S01]  /*0830*/  LDL R25, [R1+0x18] ;  /* 0x0000180001197983 */ /* 0x000f220000100800 */
[----:B--2---:R-:W-:Y:S02]  /*0840*/  IMAD.MOV.U32 R4, RZ, RZ, R11 ;  /* 0x000000ffff047224 */ /* 0x004fe400078e000b */
[----:B------:R-:W-:-:S04]  /*0850*/  IMAD.X R11, R9, 0x1, R27, P1 ;  /* 0x00000001090b7824 */ /* 0x000fc800008e061b */
[----:B------:R-:W-:-:S04]  /*0860*/  IMAD R19, R11, UR16, RZ ;  /* 0x000000100b137c24 */ /* 0x000fc8000f8e02ff */
[----:B------:R-:W-:Y:S01]  /*0870*/  IMAD R19, R2, UR17, R19 ;  /* 0x0000001102137c24 */ /* 0x000fe2000f8e0213 */
[----:B------:R-:W-:-:S03]  /*0880*/  LEA R22, P1, R20, UR18, 0x3 ;  /* 0x0000001214167c11 */ /* 0x000fc6000f8218ff */
[----:B------:R-:W-:Y:S01]  /*0890*/  IMAD.IADD R21, R21, 0x1, R19 ;  /* 0x0000000115157824 */ /* 0x000fe200078e0213 */
[----:B------:R-:W-:Y:S02]  /*08a0*/  LEA.HI.X R19, R24, UR19, R23, 0x3, P0 ;  /* 0x0000001318137c11 */ /* 0x000fe400080f1c17 */
[----:B------:R-:W2:Y:S02]  /*08b0*/  LDL R24, [R1+0x2c] ;  /* 0x00002c0001187983 */ /* 0x000ea40000100800 */
[----:B------:R-:W-:Y:S02]  /*08c0*/  LEA.HI.X R23, R20, UR19, R21, 0x3, P1 ;  /* 0x0000001314177c11 */ /* 0x000fe400088f1c15 */
[----:B------:R-:W2:Y:S01]  /*08d0*/  LDL R21, [R1+0x28] ;  /* 0x0000280001157983 */ /* 0x000ea20000100800 */
[----:B------:R-:W-:Y:S02]  /*08e0*/  IADD3 R8, P2, PT, R2, R10, RZ ;  /* 0x0000000a02087210 */ /* 0x000fe40007f5e0ff */
[----:B---3--:R-:W-:Y:S01]  /*08f0*/  MOV R5, R12 ;  /* 0x0000000c00057202 */ /* 0x008fe20000000f00 */
[----:B------:R-:W5:Y:S01]  /*0900*/  LDG.E.64 R18, desc[UR8][R18.64] ;  /* 0x0000000812127981 */ /* 0x000f62000c1e1b00 */
[----:B------:R-:W-:-:S02]  /*0910*/  IADD3 R10, P3, PT, R8, R10, RZ ;  /* 0x0000000a080a7210 */ /* 0x000fc40007f7e0ff */
[----:B------:R-:W-:Y:S01]  /*0920*/  IADD3.X R26, PT, PT, R11, R27, RZ, P2, !PT ;  /* 0x0000001b0b1a7210 */ /* 0x000fe200017fe4ff */
[----:B------:R0:W3:Y:S04]  /*0930*/  LDG.E.64 R16, desc[UR8][R4.64] ;  /* 0x0000000804107981 */ /* 0x0000e8000c1e1b00 */
[----:B------:R-:W-:Y:S01]  /*0940*/  IMAD.X R27, R26, 0x1, R27, P3 ;  /* 0x000000011a1b7824 */ /* 0x000fe200018e061b */
[----:B------:R-:W5:Y:S03]  /*0950*/  LDG.E.64 R22, desc[UR8][R22.64] ;  /* 0x0000000816167981 */ /* 0x000f66000c1e1b00 */
[----:B------:R-:W-:Y:S02]  /*0960*/  IMAD R7, R27, UR16, RZ ;  /* 0x000000101b077c24 */ /* 0x000fe4000f8e02ff */
[----:B------:R-:W-:-:S04]  /*0970*/  IMAD.WIDE.U32 R12, R10, UR16, RZ ;  /* 0x000000100a0c7c25 */ /* 0x000fc8000f8e00ff */
[----:B------:R-:W-:Y:S02]  /*0980*/  IMAD R7, R10, UR17, R7 ;  /* 0x000000110a077c24 */ /* 0x000fe4000f8e0207 */
[----:B0-----:R-:W-:Y:S01]  /*0990*/  IMAD R5, R26, UR16, RZ ;  /* 0x000000101a057c24 */ /* 0x001fe2000f8e02ff */
[----:B------:R-:W-:Y:S01]  /*09a0*/  LEA R6, P3, R12, UR18, 0x3 ;  /* 0x000000120c067c11 */ /* 0x000fe2000f8618ff */
[----:B------:R-:W-:Y:S02]  /*09b0*/  IMAD.IADD R7, R13, 0x1, R7 ;  /* 0x000000010d077824 */ /* 0x000fe400078e0207 */
[----:B------:R-:W-:-:S04]  /*09c0*/  IMAD.WIDE.U32 R14, R8, UR16, RZ ;  /* 0x00000010080e7c25 */ /* 0x000fc8000f8e00ff */
[----:B------:R-:W-:Y:S01]  /*09d0*/  IMAD R5, R8, UR17, R5 ;  /* 0x0000001108057c24 */ /* 0x000fe2000f8e0205 */
[----:B------:R-:W-:Y:S02]  /*09e0*/  LEA.HI.X R7, R12, UR19, R7, 0x3, P3 ;  /* 0x000000130c077c11 */ /* 0x000fe400098f1c07 */
[----:B------:R-:W-:Y:S02]  /*09f0*/  LEA R4, P2, R14, UR18, 0x3 ;  /* 0x000000120e047c11 */ /* 0x000fe4000f8418ff */
[----:B------:R-:W-:Y:S01]  /*0a00*/  IADD3 R5, PT, PT, R15, R5, RZ ;  /* 0x000000050f057210 */ /* 0x000fe20007ffe0ff */
[----:B------:R-:W-:-:S03]  /*0a10*/  IMAD.MOV.U32 R15, RZ, RZ, R29 ;  /* 0x000000ffff0f7224 */ /* 0x000fc600078e001d */
[----:B------:R-:W-:Y:S02]  /*0a20*/  LEA.HI.X R5, R14, UR19, R5, 0x3, P2 ;  /* 0x000000130e057c11 */ /* 0x000fe400090f1c05 */
[----:B----4-:R-:W-:-:S06]  /*0a30*/  MOV R14, R25 ;  /* 0x00000019000e7202 */ /* 0x010fcc0000000f00 */
[----:B------:R-:W4:Y:S01]  /*0a40*/  LDG.E.64 R14, desc[UR8][R14.64] ;  /* 0x000000080e0e7981 */ /* 0x000f22000c1e1b00 */
[----:B--2---:R-:W-:-:S03]  /*0a50*/  MOV R12, R24 ;  /* 0x00000018000c7202 */ /* 0x004fc60000000f00 */
[----:B------:R-:W2:Y:S01]  /*0a60*/  LDG.E.64 R24, desc[UR8][R4.64] ;  /* 0x0000000804187981 */ /* 0x000ea2000c1e1b00 */
[----:B------:R-:W-:-:S06]  /*0a70*/  IMAD.MOV.U32 R13, RZ, RZ, R21 ;  /* 0x000000ffff0d7224 */ /* 0x000fcc00078e0015 */
[----:B------:R-:W3:Y:S04]  /*0a80*/  LDG.E.64 R12, desc[UR8][R12.64] ;  /* 0x000000080c0c7981 */ /* 0x000ee8000c1e1b00 */
[----:B------:R0:W5:Y:S02]  /*0a90*/  LDG.E.64 R4, desc[UR8][R6.64] ;  /* 0x0000000806047981 */ /* 0x000164000c1e1b00 */
[----:B0-----:R-:W0:Y:S01]  /*0aa0*/  LDC.64 R6, c[0x0][0x520] ;  /* 0x00014800ff067b82 */ /* 0x001e220000000a00 */
[----:B------:R-:W-:Y:S02]  /*0ab0*/  IMAD R9, R9, UR22, RZ ;  /* 0x0000001609097c24 */ /* 0x000fe4000f8e02ff */
[----:B------:R-:W-:-:S04]  /*0ac0*/  IMAD.WIDE.U32 R20, R3, UR22, RZ ;  /* 0x0000001603147c25 */ /* 0x000fc8000f8e00ff */
[----:B------:R-:W-:Y:S02]  /*0ad0*/  IMAD R11, R11, UR22, RZ ;  /* 0x000000160b0b7c24 */ /* 0x000fe4000f8e02ff */
[----:B------:R-:W-:Y:S02]  /*0ae0*/  IMAD R3, R3, UR23, R9 ;  /* 0x0000001703037c24 */ /* 0x000fe4000f8e0209 */
[----:B------:R-:W-:Y:S02]  /*0af0*/  IMAD R9, R2, UR23, R11 ;  /* 0x0000001702097c24 */ /* 0x000fe4000f8e020b */
[----:B------:R-:W-:Y:S01]  /*0b00*/  IMAD R26, R26, UR22, RZ ;  /* 0x000000161a1a7c24 */ /* 0x000fe2000f8e02ff */
[----:B------:R-:W-:-:S03]  /*0b10*/  IADD3 R3, PT, PT, R21, R3, RZ ;  /* 0x0000000315037210 */ /* 0x000fc60007ffe0ff */
[----:B------:R-:W-:Y:S01]  /*0b20*/  IMAD R26, R8, UR23, R26 ;  /* 0x00000017081a7c24 */ /* 0x000fe2000f8e021a */
[----:B------:R-:W-:Y:S01]  /*0b30*/  UMOV UR4, 0x24dd2f1a ;  /* 0x24dd2f1a00047882 */ /* 0x000fe20000000000 */
[----:B------:R-:W-:Y:S01]  /*0b40*/  UMOV UR5, 0x3fe4f922 ;  /* 0x3fe4f92200057882 */ /* 0x000fe20000000000 */
[----:B------:R-:W-:Y:S01]  /*0b50*/  BSSY.RECONVERGENT B1, `(.L_x_889) ;  /* 0x0000079000017945 */ /* 0x000fe20003800200 */
[----:B---3--:R1:W-:Y:S04]  /*0b60*/  STL.64 [R1+0x10], R12 ;  /* 0x0000100c01007387 */ /* 0x0083e80000100a00 */
[----:B----4-:R3:W-:Y:S01]  /*0b70*/  STL.64 [R1+0x8], R14 ;  /* 0x0000080e01007387 */ /* 0x0107e20000100a00 */
[----:B-1----:R-:W-:Y:S01]  /*0b80*/  IMAD.WIDE.U32 R12, R2, UR22, RZ ;  /* 0x00000016020c7c25 */ /* 0x002fe2000f8e00ff */
[----:B0-----:R-:W-:-:S02]  /*0b90*/  LEA R2, P0, R20, R6, 0x3 ;  /* 0x0000000614027211 */ /* 0x001fc400078018ff */
[----:B--2---:R0:W-:Y:S01]  /*0ba0*/  STL.64 [R1], R24 ;  /* 0x0000001801007387 */ /* 0x0041e20000100a00 */
[----:B------:R-:W-:Y:S01]  /*0bb0*/  IMAD.IADD R9, R13, 0x1, R9 ;  /* 0x000000010d097824 */ /* 0x000fe200078e0209 */
[----:B------:R-:W-:Y:S01]  /*0bc0*/  LEA.HI.X R3, R20, R7, R3, 0x3, P0 ;  /* 0x0000000714037211 */ /* 0x000fe200000f1c03 */
[----:B------:R-:W-:Y:S01]  /*0bd0*/  IMAD.WIDE.U32 R20, R8, UR22, RZ ;  /* 0x0000001608147c25 */ /* 0x000fe2000f8e00ff */
[----:B---3--:R-:W-:-:S03]  /*0be0*/  LEA R14, P1, R12, R6, 0x3 ;  /* 0x000000060c0e7211 */ /* 0x008fc600078218ff */
[----:B------:R-:W-:Y:S02]  /*0bf0*/  IMAD.IADD R26, R21, 0x1, R26 ;  /* 0x00000001151a7824 */ /* 0x000fe400078e021a */
[----:B0-----:R-:W-:Y:S01]  /*0c00*/  IMAD R24, R27, UR22, RZ ;  /* 0x000000161b187c24 */ /* 0x001fe2000f8e02ff */
[-C--:B------:R-:W-:Y:S02]  /*0c10*/  LEA.HI.X R15, R12, R7.reuse, R9, 0x3, P1 ;  /* 0x000000070c0f7211 */ /* 0x080fe400008f1c09 */
[----:B------:R-:W-:Y:S01]  /*0c20*/  LEA R8, P1, R20, R6, 0x3 ;  /* 0x0000000614087211 */ /* 0x000fe200078218ff */
[C---:B------:R-:W-:Y:S02]  /*0c30*/  IMAD R24, R10.reuse, UR23, R24 ;  /* 0x000000170a187c24 */ /* 0x040fe4000f8e0218 */
[----:B------:R-:W-:Y:S01]  /*0c40*/  IMAD.WIDE.U32 R10, R10, UR22, RZ ;  /* 0x000000160a0a7c25 */ /* 0x000fe2000f8e00ff */
[----:B------:R-:W-:-:S04]  /*0c50*/  LEA.HI.X R9, R20, R7, R26, 0x3, P1 ;  /* 0x0000000714097211 */ /* 0x000fc800008f1c1a */
[----:B------:R-:W-:Y:S02]  /*0c60*/  IADD3 R20, PT, PT, R11, R24, RZ ;  /* 0x000000180b147210 */ /* 0x000fe40007ffe0ff */
[----:B------:R-:W-:Y:S02]  /*0c70*/  LOP3.LUT R13, R17, 0x7fffffff, RZ, 0xc0, !PT ;  /* 0x7fffffff110d7812 */ /* 0x000fe400078ec0ff */
[----:B------:R-:W-:Y:S01]  /*0c80*/  MOV R12, R16 ;  /* 0x00000010000c7202 */ /* 0x000fe20000000f00 */
[----:B------:R0:W-:Y:S05]  /*0c90*/  STL [R1+0x1c], R20 ;  /* 0x00001c1401007387 */ /* 0x0001ea0000100800 */
[----:B------:R-:W-:-:S14]  /*0ca0*/  DSETP.GE.AND P0, PT, R12, UR4, PT ;  /* 0x000000040c007e2a */ /* 0x000fdc000bf06000 */
[----:B0-----:R-:W-:Y:S05]  /*0cb0*/  @!P0 BRA `(.L_x_890) ;  /* 0x0000000000fc8947 */ /* 0x001fea0003800000 */
[----:B------:R-:W-:Y:S01]  /*0cc0*/  DADD R20, R12, R12 ;  /* 0x000000000c147229 */ /* 0x000fe2000000000c */
[----:B------:R-:W-:Y:S01]  /*0cd0*/  UMOV UR4, 0xf0000000 ;  /* 0xf000000000047882 */ /* 0x000fe20000000000 */
[----:B------:R-:W-:Y:S01]  /*0ce0*/  UMOV UR5, 0x380fffff ;  /* 0x380fffff00057882 */ /* 0x000fe20000000000 */
[----:B------:R-:W-:-:S03]  /*0cf0*/  ISETP.GT.U32.AND P0, PT, R13, 0x40330fc1, PT ;  /* 0x40330fc10d00780c */ /* 0x000fc60003f04070 */
[----:B------:R-:W0:Y:S02]  /*0d00*/  F2F.F32.F64 R12, R20 ;  /* 0x00000014000c7310 */ /* 0x000e240000301000 */
        /* <DEDUP_REMOVED lines=54> */
[----:B------:R-:W-:-:S04]  /*1070*/  FSEL R16, R21, 1.875, !P0 ;  /* 0x3ff0000015107808 */ /* 0x000fc80004000000 */
[----:B------:R-:W-:Y:S02]  /*1080*/  LOP3.LUT R17, R16, 0x80000000, R17, 0xb8, !PT ;  /* 0x8000000010117812 */ /* 0x000fe400078eb811 */
[----:B------:R-:W-:Y:S01]  /*1090*/  FSEL R16, R20, RZ, !P0 ;  /* 0x000000ff14107208 */ /* 0x000fe20004000000 */
[----:B------:R-:W-:Y:S06]  /*10a0*/  BRA `(.L_x_891) ;  /* 0x00000000008c7947 */ /* 0x000fec0003800000 */
.L_x_890:
        /* <DEDUP_REMOVED lines=35> */
.L_x_891:
[----:B------:R-:W-:Y:S05]  /*12e0*/  BSYNC.RECONVERGENT B1 ;  /* 0x0000000000017941 */ /* 0x000fea0003800200 */
.L_x_889:
[----:B------:R-:W2:Y:S04]  /*12f0*/  LDL.LU.64 R24, [R1+0x8] ;  /* 0x0000080001187983 */ /* 0x000ea80000300a00 */
[----:B------:R-:W3:Y:S04]  /*1300*/  LDL.LU.64 R26, [R1+0x10] ;  /* 0x00001000011a7983 */ /* 0x000ee80000300a00 */
[----:B------:R0:W-:Y:S04]  /*1310*/  STL.64 [R1+0x40], R28 ;  /* 0x0000401c01007387 */ /* 0x0001e80000100a00 */
[----:B0-----:R-:W4:Y:S01]  /*1320*/  LDL.LU.64 R28, [R1] ;  /* 0x00000000011c7983 */ /* 0x001f220000300a00 */
[----:B------:R-:W-:-:S02]  /*1330*/  DFMA R20, -R16, R16, 1 ;  /* 0x3ff000001014742b */ /* 0x000fc40000000110 */
[----:B-----5:R-:W-:-:S08]  /*1340*/  DMUL R12, RZ, R4 ;  /* 0x00000004ff0c7228 */ /* 0x020fd00000000000 */
[----:B--2---:R-:W-:Y:S02]  /*1350*/  DFMA R20, R12, R20, R24 ;  /* 0x000000140c14722b */ /* 0x004fe40000000018 */
[----:B------:R-:W-:-:S06]  /*1360*/  DADD R12, -R18, 1 ;  /* 0x3ff00000120c7429 */ /* 0x000fcc0000000100 */
[-C--:B---3--:R-:W-:Y:S02]  /*1370*/  DMUL R26, R26, R20.reuse ;  /* 0x000000141a1a7228 */ /* 0x088fe40000000000 */
[----:B----4-:R-:W-:-:S08]  /*1380*/  DMUL R24, R28, R20 ;  /* 0x000000141c187228 */ /* 0x010fd00000000000 */
[----:B------:R-:W-:Y:S02]  /*1390*/  DMUL R12, R24, R12 ;  /* 0x0000000c180c7228 */ /* 0x000fe40000000000 */
[----:B------:R-:W-:-:S06]  /*13a0*/  DADD R24, -R22, 1 ;  /* 0x3ff0000016187429 */ /* 0x000fcc0000000100 */
[----:B------:R-:W-:Y:S02]  /*13b0*/  DMUL R12, R18, R12 ;  /* 0x0000000c120c7228 */ /* 0x000fe40000000000 */
[----:B------:R-:W-:Y:S02]  /*13c0*/  DMUL R24, R26, R24 ;  /* 0x000000181a187228 */ /* 0x000fe40000000000 */
[-C--:B------:R-:W-:Y:S02]  /*13d0*/  DMUL R18, R18, R20.reuse ;  /* 0x0000001412127228 */ /* 0x080fe40000000000 */
[----:B------:R-:W-:-:S04]  /*13e0*/  DMUL R20, R22, R20 ;  /* 0x0000001416147228 */ /* 0x000fc80000000000 */
[----:B------:R-:W-:Y:S02]  /*13f0*/  DMUL R24, R22, R24 ;  /* 0x0000001816187228 */ /* 0x000fe40000000000 */
[----:B------:R-:W-:Y:S01]  /*1400*/  DFMA R22, -R28, R28, 1 ;  /* 0x3ff000001c16742b */ /* 0x000fe2000000011c */
[----:B------:R-:W2:Y:S04]  /*1410*/  LDL.LU.64 R28, [R1+0x40] ;  /* 0x00004000011c7983 */ /* 0x000ea80000300a00 */
[----:B------:R-:W3:Y:S03]  /*1420*/  LDL.LU R26, [R1+0x20] ;  /* 0x00002000011a7983 */ /* 0x000ee60000300800 */
[----:B------:R-:W-:Y:S01]  /*1430*/  DMUL R18, R18, R22 ;  /* 0x0000001612127228 */ /* 0x000fe20000000000 */
[----:B------:R-:W4:Y:S04]  /*1440*/  LDL.LU R27, [R1+0x28] ;  /* 0x00002800011b7983 */ /* 0x000f280000300800 */
[----:B------:R-:W2:Y:S01]  /*1450*/  LDL.LU R23, [R1+0x1c] ;  /* 0x00001c0001177983 */ /* 0x000ea20000300800 */
[----:B------:R-:W-:Y:S01]  /*1460*/  DMUL R16, RZ, R16 ;  /* 0x00000010ff107228 */ /* 0x000fe20000000000 */
[----:B------:R-:W-:-:S02]  /*1470*/  LEA R6, P0, R10, R6, 0x3 ;  /* 0x000000060a067211 */ /* 0x000fc400078018ff */
[----:B------:R0:W-:Y:S04]  /*1480*/  STG.E.64 desc[UR8][R2.64], R12 ;  /* 0x0000000c02007986 */ /* 0x0001e8000c101b08 */
[----:B------:R1:W-:Y:S01]  /*1490*/  STG.E.64 desc[UR8][R14.64], R24 ;  /* 0x000000180e007986 */ /* 0x0003e2000c101b08 */
[----:B0-----:R-:W-:Y:S01]  /*14a0*/  DADD R2, -R4, 1 ;  /* 0x3ff0000004027429 */ /* 0x001fe20000000100 */
[----:B------:R-:W0:Y:S02]  /*14b0*/  LDC.64 R12, c[0x0][0xc70] ;  /* 0x00031c00ff0c7b82 */ /* 0x000e240000000a00 */
[----:B-1----:R-:W3:Y:S04]  /*14c0*/  LDL.LU R24, [R1+0x34] ;  /* 0x0000340001187983 */ /* 0x002ee80000300800 */
[----:B------:R-:W4:Y:S01]  /*14d0*/  LDL.LU R25, [R1+0x24] ;  /* 0x0000240001197983 */ /* 0x000f220000300800 */
[----:B------:R-:W-:Y:S01]  /*14e0*/  DMUL R2, R16, R2 ;  /* 0x0000000210027228 */ /* 0x000fe20000000000 */
[----:B------:R-:W1:Y:S02]  /*14f0*/  LDC.64 R16, c[0x0][0x790] ;  /* 0x0001e400ff107b82 */ /* 0x000e640000000a00 */
[----:B------:R-:W4:Y:S04]  /*1500*/  LDL.LU R14, [R1+0x2c] ;  /* 0x00002c00010e7983 */ /* 0x000f280000300800 */
[----:B------:R-:W4:Y:S01]  /*1510*/  LDL.LU R15, [R1+0x30] ;  /* 0x00003000010f7983 */ /* 0x000f220000300800 */
[----:B------:R-:W-:-:S03]  /*1520*/  DMUL R2, R4, R2 ;  /* 0x0000000204027228 */ /* 0x000fc60000000000 */
[----:B------:R0:W-:Y:S04]  /*1530*/  STG.E.64 desc[UR8][R8.64], R18 ;  /* 0x0000001208007986 */ /* 0x0001e8000c101b08 */
[----:B0-----:R-:W4:Y:S01]  /*1540*/  LDL.LU R19, [R1+0x18] ;  /* 0x0000180001137983 */ /* 0x001f220000300800 */
[----:B-1----:R-:W-:-:S04]  /*1550*/  IMAD.WIDE.U32 R8, R16, UR6, RZ ;  /* 0x0000000610087c25 */ /* 0x002fc8000f8e00ff */
[----:B------:R-:W-:Y:S01]  /*1560*/  IMAD R17, R17, UR6, R9 ;  /* 0x0000000611117c24 */ /* 0x000fe2000f8e0209 */
[----:B--2---:R-:W-:Y:S02]  /*1570*/  LEA.HI.X R7, R10, R7, R23, 0x3, P0 ;  /* 0x000000070a077211 */ /* 0x004fe400000f1c17 */
[----:B------:R-:W0:Y:S08]  /*1580*/  LDC.64 R10, c[0x0][0xe10] ;  /* 0x00038400ff0a7b82 */ /* 0x000e300000000a00 */
[----:B------:R-:W1:Y:S01]  /*1590*/  LDC.64 R22, c[0x0][0x930] ;  /* 0x00024c00ff167b82 */ /* 0x000e620000000a00 */
[----:B------:R2:W-:Y:S01]  /*15a0*/  STG.E.64 desc[UR8][R6.64], R2 ;  /* 0x0000000206007986 */ /* 0x0005e2000c101b08 */
[----:B---3--:R-:W-:Y:S01]  /*15b0*/  MOV R4, R24 ;  /* 0x0000001800047202 */ /* 0x008fe20000000f00 */
[----:B--2---:R-:W-:-:S04]  /*15c0*/  IMAD.WIDE.U32 R2, R12, UR6, RZ ;  /* 0x000000060c027c25 */ /* 0x004fc8000f8e00ff */
[----:B----4-:R-:W-:Y:S02]  /*15d0*/  IMAD.MOV.U32 R5, RZ, RZ, R15 ;  /* 0x000000ffff057224 */ /* 0x010fe400078e000f */
[----:B-1----:R-:W-:-:S03]  /*15e0*/  IMAD.WIDE.U32 R6, R22, UR6, RZ ;  /* 0x0000000616067c25 */ /* 0x002fc6000f8e00ff */
[----:B------:R0:W-:Y:S01]  /*15f0*/  STG.E.64 desc[UR8][R4.64], R20 ;  /* 0x0000001404007986 */ /* 0x0001e2000c101b08 */
[----:B------:R-:W-:Y:S01]  /*1600*/  LEA R14, P4, R8, R14, 0x3 ;  /* 0x0000000e080e7211 */ /* 0x000fe200078818ff */
[----:B------:R-:W-:Y:S01]  /*1610*/  IMAD R23, R23, UR6, R7 ;  /* 0x0000000617177c24 */ /* 0x000fe2000f8e0207 */
[----:B------:R-:W-:Y:S02]  /*1620*/  LEA R25, P3, R6, R25, 0x3 ;  /* 0x0000001906197211 */ /* 0x000fe400078618ff */
[----:B------:R-:W-:Y:S01]  /*1630*/  LEA.HI.X R27, R8, R27, R17, 0x3, P4 ;  /* 0x0000001b081b7211 */ /* 0x000fe200020f1c11 */
[----:B0-----:R-:W-:Y:S01]  /*1640*/  IMAD.WIDE.U32 R4, R10, UR6, RZ ;  /* 0x000000060a047c25 */ /* 0x001fe2000f8e00ff */
[----:B------:R-:W-:-:S03]  /*1650*/  LEA R19, P1, R2, R19, 0x3 ;  /* 0x0000001302137211 */ /* 0x000fc600078218ff */
[----:B------:R-:W-:Y:S01]  /*1660*/  IMAD R11, R11, UR6, R5 ;  /* 0x000000060b0b7c24 */ /* 0x000fe2000f8e0205 */
[----:B------:R-:W-:Y:S01]  /*1670*/  LEA R24, P2, R4, R24, 0x3 ;  /* 0x0000001804187211 */ /* 0x000fe200078418ff */
[----:B------:R1:W-:Y:S01]  /*1680*/  STL [R1+0x18], R19 ;  /* 0x0000181301007387 */ /* 0x0003e20000100800 */
[----:B------:R-:W-:Y:S02]  /*1690*/  LEA.HI.X R26, R6, R26, R23, 0x3, P3 ;  /* 0x0000001a061a7211 */ /* 0x000fe400018f1c17 */
[----:B------:R-:W-:Y:S01]  /*16a0*/  LEA.HI.X R15, R4, R15, R11, 0x3, P2 ;  /* 0x0000000f040f7211 */ /* 0x000fe200010f1c0b */
[----:B------:R1:W-:Y:S01]  /*16b0*/  STL [R1+0x34], R24 ;  /* 0x0000341801007387 */ /* 0x0003e20000100800 */
[----:B------:R-:W-:-:S03]  /*16c0*/  IADD3 R28, P0, PT, R28, UR6, RZ ;  /* 0x000000061c1c7c10 */ /* 0x000fc6000ff1e0ff */
[----:B------:R1:W-:Y:S01]  /*16d0*/  STL [R1+0x24], R25 ;  /* 0x0000241901007387 */ /* 0x0003e20000100800 */
[----:B------:R-:W-:-:S03]  /*16e0*/  IADD3.X R0, PT, PT, RZ, R0, RZ, P0, !PT ;  /* 0x00000000ff007210 */ /* 0x000fc600007fe4ff */
[----:B------:R1:W-:Y:S01]  /*16f0*/  STL [R1+0x2c], R14 ;  /* 0x00002c0e01007387 */ /* 0x0003e20000100800 */
[----:B------:R-:W-:-:S03]  /*1700*/  ISETP.GE.U32.AND P0, PT, R28, UR12, PT ;  /* 0x0000000c1c007c0c */ /* 0x000fc6000bf06070 */
[----:B------:R1:W-:Y:S04]  /*1710*/  STL [R1+0x28], R27 ;  /* 0x0000281b01007387 */ /* 0x0003e80000100800 */
[----:B------:R1:W-:Y:S04]  /*1720*/  STL [R1+0x30], R15 ;  /* 0x0000300f01007387 */ /* 0x0003e80000100800 */
[----:B------:R1:W-:Y:S01]  /*1730*/  STL [R1+0x20], R26 ;  /* 0x0000201a01007387 */ /* 0x0003e20000100800 */
[----:B------:R-:W-:Y:S01]  /*1740*/  ISETP.GE.AND.EX P0, PT, R0, UR13, PT, P0 ;  /* 0x0000000d00007c0c */ /* 0x000fe2000bf06300 */
[----:B------:R-:W-:-:S05]  /*1750*/  IMAD R13, R13, UR6, R3 ;  /* 0x000000060d0d7c24 */ /* 0x000fca000f8e0203 */
[----:B------:R-:W-:-:S07]  /*1760*/  LEA.HI.X R29, R2, R29, R13, 0x3, P1 ;  /* 0x0000001d021d7211 */ /* 0x000fce00008f1c0d */
[----:B-1----:R-:W-:Y:S05]  /*1770*/  @!P0 BRA `(.L_x_892) ;  /* 0xffffffec00388947 */ /* 0x002fea000383ffff */
[----:B------:R-:W-:Y:S05]  /*1780*/  BSYNC.RECONVERGENT B0 ;  /* 0x0000000000007941 */ /* 0x000fea0003800200 */
.L_x_885:
[----:B------:R-:W-:Y:S05]  /*1790*/  EXIT ;  /* 0x000000000000794d */ /* 0x000fea0003800000 */
.L_x_884:
        /* <DEDUP_REMOVED lines=9> */
[----:B------:R-:W5:Y:S03]  /*1830*/  LDCU UR4, c[0x0][0x370] ;  /* 0x00006e00ff0477ac */ /* 0x000f660008000800 */
[----:B------:R-:W-:-:S02]  /*1840*/  IMAD R9, R28, UR23, R3 ;  /* 0x000000171c097c24 */ /* 0x000fc4000f8e0203 */
[C---:B-1----:R-:W-:Y:S01]  /*1850*/  IMAD R3, R0.reuse, UR26, RZ ;  /* 0x0000001a00037c24 */ /* 0x042fe2000f8e02ff */
[----:B------:R-:W1:Y:S01]  /*1860*/  LDCU UR24, c[0x0][0xee4] ;  /* 0x0001dc80ff1877ac */ /* 0x000e620008000800 */
[----:B--2---:R-:W-:Y:S01]  /*1870*/  IMAD R13, R0, UR32, RZ ;  /* 0x00000020000d7c24 */ /* 0x004fe2000f8e02ff */
[----:B---3--:R-:W-:Y:S01]  /*1880*/  LEA R14, P0, R6, UR28, 0x3 ;  /* 0x0000001c060e7c11 */ /* 0x008fe2000f8018ff */
[C---:B------:R-:W-:Y:S01]  /*1890*/  IMAD.WIDE.U32 R4, R28.reuse, UR26, RZ ;  /* 0x0000001a1c047c25 */ /* 0x040fe2000f8e00ff */
[----:B------:R-:W2:Y:S03]  /*18a0*/  LDCU UR25, c[0x0][0xee0] ;  /* 0x0001dc00ff1977ac */ /* 0x000ea60008000800 */
[----:B------:R-:W-:Y:S01]  /*18b0*/  IMAD R11, R28, UR27, R3 ;  /* 0x0000001b1c0b7c24 */ /* 0x000fe2000f8e0203 */
[----:B----4-:R-:W-:Y:S01]  /*18c0*/  LEA R12, P1, R4, UR30, 0x3 ;  /* 0x0000001e040c7c11 */ /* 0x010fe2000f8218ff */
[C---:B------:R-:W-:Y:S01]  /*18d0*/  IMAD.WIDE.U32 R2, R28.reuse, UR32, RZ ;  /* 0x000000201c027c25 */ /* 0x040fe2000f8e00ff */
[----:B------:R3:W-:Y:S01]  /*18e0*/  STL [R1+0x2c], R14 ;  /* 0x00002c0e01007387 */ /* 0x0007e20000100800 */
[----:B------:R-:W4:Y:S01]  /*18f0*/  LDCU.64 UR6, c[0x0][0xe10] ;  /* 0x0001c200ff0677ac */ /* 0x000f220008000a00 */
[----:B------:R-:W-:Y:S01]  /*1900*/  IADD3 R11, PT, PT, R5, R11, RZ ;  /* 0x0000000b050b7210 */ /* 0x000fe20007ffe0ff */
[----:B------:R-:W-:Y:S01]  /*1910*/  IMAD R13, R28, UR33, R13 ;  /* 0x000000211c0d7c24 */ /* 0x000fe2000f8e020d */
[----:B0-----:R-:W-:Y:S01]  /*1920*/  LEA R10, P2, R2, UR34, 0x3 ;  /* 0x00000022020a7c11 */ /* 0x001fe2000f8418ff */
[----:B------:R-:W-:Y:S01]  /*1930*/  IMAD.IADD R9, R7, 0x1, R9 ;  /* 0x0000000107097824 */ /* 0x000fe200078e0209 */
[----:B------:R-:W-:Y:S01]  /*1940*/  LEA.HI.X R4, R4, UR31, R11, 0x3, P1 ;  /* 0x0000001f04047c11 */ /* 0x000fe200088f1c0b */
[----:B------:R-:W-:Y:S01]  /*1950*/  IMAD.IADD R13, R3, 0x1, R13 ;  /* 0x00000001030d7824 */ /* 0x000fe200078e020d */
[----:B------:R3:W-:Y:S01]  /*1960*/  STL [R1+0x1c], R12 ;  /* 0x00001c0c01007387 */ /* 0x0007e20000100800 */
[----:B------:R-:W0:Y:S01]  /*1970*/  LDCU.64 UR12, c[0x0][0x930] ;  /* 0x00012600ff0c77ac */ /* 0x000e220008000a00 */
[----:B------:R-:W-:-:S02]  /*1980*/  LEA.HI.X R6, R6, UR29, R9, 0x3, P0 ;  /* 0x0000001d06067c11 */ /* 0x000fc400080f1c09 */
[----:B------:R-:W-:Y:S01]  /*1990*/  LEA.HI.X R3, R2, UR35, R13, 0x3, P2 ;  /* 0x0000002302037c11 */ /* 0x000fe200090f1c0d */
[----:B------:R3:W-:Y:S01]  /*19a0*/  STL [R1+0x24], R10 ;  /* 0x0000240a01007387 */ /* 0x0007e20000100800 */
[----:B-----5:R-:W-:Y:S01]  /*19b0*/  IMAD R2, R8, UR4, RZ ;  /* 0x0000000408027c24 */ /* 0x020fe2000f8e02ff */
[----:B------:R-:W0:Y:S02]  /*19c0*/  LDCU.64 UR14, c[0x0][0x790] ;  /* 0x0000f200ff0e77ac */ /* 0x000e240008000a00 */
[----:B------:R3:W-:Y:S01]  /*19d0*/  STL [R1+0x28], R6 ;  /* 0x0000280601007387 */ /* 0x0007e20000100800 */
[----:B------:R-:W0:Y:S03]  /*19e0*/  LDCU.64 UR16, c[0x0][0xee8] ;  /* 0x0001dd00ff1077ac */ /* 0x000e260008000a00 */
[----:B------:R3:W-:Y:S01]  /*19f0*/  STL [R1+0x18], R4 ;  /* 0x0000180401007387 */ /* 0x0007e20000100800 */
[----:B------:R-:W0:Y:S03]  /*1a00*/  LDCU.64 UR18, c[0x0][0xee0] ;  /* 0x0001dc00ff1277ac */ /* 0x000e260008000a00 */
[----:B------:R3:W-:Y:S01]  /*1a10*/  STL [R1+0x20], R3 ;  /* 0x0000200301007387 */ /* 0x0007e20000100800 */
[----:B------:R-:W0:Y:S01]  /*1a20*/  LDCU.64 UR20, c[0x0][0x450] ;  /* 0x00008a00ff1477ac */ /* 0x000e220008000a00 */
[----:B------:R-:W0:Y:S01]  /*1a30*/  LDCU.64 UR22, c[0x0][0x380] ;  /* 0x00007000ff1677ac */ /* 0x000e220008000a00 */
[----:B-12-4-:R-:W0:Y:S02]  /*1a40*/  LDCU.64 UR26, c[0x0][0x5f0] ;  /* 0x0000be00ff1a77ac */ /* 0x016e240008000a00 */
.L_x_900:
[----:B-1----:R-:W-:Y:S01]  /*1a50*/  MOV R29, UR24 ;  /* 0x00000018001d7c02 */ /* 0x002fe20008000f00 */
[----:B------:R-:W-:Y:S03]  /*1a60*/  BSSY.RECONVERGENT B1, `(.L_x_894) ;  /* 0x000002d000017945 */ /* 0x000fe60003800200 */
[----:B---3--:R-:W-:-:S04]  /*1a70*/  LOP3.LUT R3, R0, R29, RZ, 0xfc, !PT ;  /* 0x0000001d00037212 */ /* 0x008fc800078efcff */
[----:B------:R-:W-:-:S13]  /*1a80*/  ISETP.NE.U32.AND P0, PT, R3, RZ, PT ;  /* 0x000000ff0300720c */ /* 0x000fda0003f05070 */
[----:B------:R-:W-:Y:S05]  /*1a90*/  @P0 BRA `(.L_x_895) ;  /* 0x0000000000600947 */ /* 0x000fea0003800000 */
[----:B------:R-:W-:Y:S01]  /*1aa0*/  IMAD.U32 R11, RZ, RZ, UR25 ;  /* 0x00000019ff0b7e24 */ /* 0x000fe2000f8e00ff */
[----:B------:R-:W-:-:S03]  /*1ab0*/  MOV R8, RZ ;  /* 0x000000ff00087202 */ /* 0x000fc60000000f00 */
        /* <DEDUP_REMOVED lines=22> */
.L_x_895:
[----:B------:R-:W-:Y:S02]  /*1c20*/  MOV R8, R28 ;  /* 0x0000001c00087202 */ /* 0x000fe40000000f00 */
[----:B------:R-:W-:-:S07]  /*1c30*/  MOV R3, 0x1c50 ;  /* 0x00001c5000037802 */ /* 0x000fce0000000f00 */
[----:B0-----:R-:W-:Y:S05]  /*1c40*/  CALL.REL.NOINC `($__internal_30_$__cuda_sm20_div_s64) ;  /* 0x0000003c00a47944 */ /* 0x001fea0003c00000 */
[----:B------:R-:W-:Y:S01]  /*1c50*/  IADD3 R8, P0, PT, RZ, -R7, RZ ;  /* 0x80000007ff087210 */ /* 0x000fe20007f1e0ff */
[----:B------:R-:W-:Y:S01]  /*1c60*/  IMAD.U32 R11, RZ, RZ, UR18 ;  /* 0x00000012ff0b7e24 */ /* 0x000fe2000f8e00ff */
[-C--:B------:R-:W-:Y:S01]  /*1c70*/  LOP3.LUT R7, R7, R6.reuse, RZ, 0x3c, !PT ;  /* 0x0000000607077212 */ /* 0x080fe200078e3cff */
[----:B------:R-:W-:Y:S01]  /*1c80*/  IMAD.MOV.U32 R5, RZ, RZ, R0 ;  /* 0x000000ffff057224 */ /* 0x000fe200078e0000 */
[-C--:B------:R-:W-:Y:S01]  /*1c90*/  IADD3.X R4, PT, PT, RZ, ~R6.reuse, RZ, P0, !PT ;  /* 0x80000006ff047210 */ /* 0x080fe200007fe4ff */
[----:B------:R-:W-:Y:S01]  /*1ca0*/  IMAD.U32 R29, RZ, RZ, UR19 ;  /* 0x00000013ff1d7e24 */ /* 0x000fe2000f8e00ff */
[----:B------:R-:W-:-:S03]  /*1cb0*/  LOP3.LUT R6, R7, R6, RZ, 0x3c, !PT ;  /* 0x0000000607067212 */ /* 0x000fc600078e3cff */
[----:B------:R-:W-:Y:S01]  /*1cc0*/  IMAD R3, R4, R11, RZ ;  /* 0x0000000b04037224 */ /* 0x000fe200078e02ff */
[----:B------:R-:W-:Y:S02]  /*1cd0*/  MOV R4, R28 ;  /* 0x0000001c00047202 */ /* 0x000fe40000000f00 */
[----:B------:R-:W-:Y:S01]  /*1ce0*/  LOP3.LUT R7, R7, R6, RZ, 0x3c, !PT ;  /* 0x0000000607077212 */ /* 0x000fe200078e3cff */
[C---:B------:R-:W-:Y:S02]  /*1cf0*/  IMAD R9, R8.reuse, R29, R3 ;  /* 0x0000001d08097224 */ /* 0x040fe400078e0203 */
[----:B------:R-:W-:-:S04]  /*1d00*/  IMAD.WIDE.U32 R4, R8, R11, R4 ;  /* 0x0000000b08047225 */ /* 0x000fc800078e0004 */
[----:B------:R-:W-:Y:S01]  /*1d10*/  IMAD.IADD R8, R9, 0x1, R5 ;  /* 0x0000000109087824 */ /* 0x000fe200078e0205 */
[----:B------:R-:W-:-:S07]  /*1d20*/  MOV R3, R4 ;  /* 0x0000000400037202 */ /* 0x000fce0000000f00 */
.L_x_896:
[----:B0-----:R-:W-:Y:S05]  /*1d30*/  BSYNC.RECONVERGENT B1 ;  /* 0x0000000000017941 */ /* 0x001fea0003800200 */
.L_x_894:
[----:B------:R-:W2:Y:S04]  /*1d40*/  LDL R9, [R1+0x1c] ;  /* 0x00001c0001097983 */ /* 0x000ea80000100800 */
[----:B------:R-:W3:Y:S01]  /*1d50*/  LDL R10, [R1+0x18] ;  /* 0x00001800010a7983 */ /* 0x000ee20000100800 */
[-C--:B------:R-:W-:Y:S02]  /*1d60*/  IMAD R7, R7, R11.reuse, RZ ;  /* 0x0000000b07077224 */ /* 0x080fe400078e02ff */
[----:B------:R-:W-:-:S04]  /*1d70*/  IMAD.WIDE.U32 R4, R6, R11, RZ ;  /* 0x0000000b06047225 */ /* 0x000fc800078e00ff */
[----:B------:R-:W-:Y:S01]  /*1d80*/  IMAD R7, R6, R29, R7 ;  /* 0x0000001d06077224 */ /* 0x000fe200078e0207 */
[----:B------:R-:W-:-:S04]  /*1d90*/  LEA R6, P0, R4, R3, 0x2 ;  /* 0x0000000304067211 */ /* 0x000fc800078010ff */
[----:B------:R-:W-:Y:S02]  /*1da0*/  IADD3 R3, PT, PT, R5, R7, RZ ;  /* 0x0000000705037210 */ /* 0x000fe40007ffe0ff */
[-C--:B------:R-:W-:Y:S02]  /*1db0*/  IADD3 R7, P1, PT, R6, R11.reuse, RZ ;  /* 0x0000000b06077210 */ /* 0x080fe40007f3e0ff */
[----:B------:R-:W-:Y:S02]  /*1dc0*/  LEA.HI.X R4, R4, R8, R3, 0x2, P0 ;  /* 0x0000000804047211 */ /* 0x000fe400000f1403 */
[----:B------:R-:W-:-:S03]  /*1dd0*/  IADD3 R3, P2, PT, R7, R11, RZ ;  /* 0x0000000b07037210 */ /* 0x000fc60007f5e0ff */
[C---:B------:R-:W-:Y:S02]  /*1de0*/  IMAD.X R5, R4.reuse, 0x1, R29, P1 ;  /* 0x0000000104057824 */ /* 0x040fe400008e061d */
[----:B------:R-:W-:Y:S02]  /*1df0*/  IMAD R19, R4, UR20, RZ ;  /* 0x0000001404137c24 */ /* 0x000fe4000f8e02ff */
[----:B------:R-:W-:-:S04]  /*1e00*/  IMAD.WIDE.U32 R26, R6, UR20, RZ ;  /* 0x00000014061a7c25 */ /* 0x000fc8000f8e00ff */
[----:B------:R-:W-:-:S05]  /*1e10*/  IMAD R19, R6, UR21, R19 ;  /* 0x0000001506137c24 */ /* 0x000fca000f8e0213 */
[----:B------:R-:W-:Y:S02]  /*1e20*/  IADD3 R19, PT, PT, R27, R19, RZ ;  /* 0x000000131b137210 */ /* 0x000fe40007ffe0ff */
[----:B------:R-:W4:Y:S01]  /*1e30*/  LDL R27, [R1+0x24] ;  /* 0x00002400011b7983 */ /* 0x000f220000100800 */
[----:B--2---:R-:W-:Y:S01]  /*1e40*/  IMAD.MOV.U32 R8, RZ, RZ, R9 ;  /* 0x000000ffff087224 */ /* 0x004fe200078e0009 */
[----:B---3--:R-:W-:-:S05]  /*1e50*/  MOV R9, R10 ;  /* 0x0000000a00097202 */ /* 0x008fca0000000f00 */
[----:B------:R0:W2:Y:S02]  /*1e60*/  LDG.E.64 R12, desc[UR8][R8.64] ;  /* 0x00000008080c7981 */ /* 0x0000a4000c1e1b00 */
[----:B0-----:R-:W-:Y:S02]  /*1e70*/  IADD3 R9, P3, PT, R3, R11, RZ ;  /* 0x0000000b03097210 */ /* 0x001fe40007f7e0ff */
[----:B------:R-:W-:-:S05]  /*1e80*/  IADD3.X R8, PT, PT, R5, R29, RZ, P2, !PT ;  /* 0x0000001d05087210 */ /* 0x000fca00017fe4ff */
[----:B------:R-:W-:-:S04]  /*1e90*/  IMAD.X R29, R8, 0x1, R29, P3 ;  /* 0x00000001081d7824 */ /* 0x000fc800018e061d */
[----:B------:R-:W-:Y:S01]  /*1ea0*/  IMAD R11, R29, UR20, RZ ;  /* 0x000000141d0b7c24 */ /* 0x000fe2000f8e02ff */
[----:B------:R-:W-:Y:S01]  /*1eb0*/  LEA R10, P0, R26, UR22, 0x3 ;  /* 0x000000161a0a7c11 */ /* 0x000fe2000f8018ff */
[----:B------:R-:W-:-:S04]  /*1ec0*/  IMAD.WIDE.U32 R20, R9, UR20, RZ ;  /* 0x0000001409147c25 */ /* 0x000fc8000f8e00ff */
[----:B------:R-:W-:-:S04]  /*1ed0*/  IMAD R11, R9, UR21, R11 ;  /* 0x00000015090b7c24 */ /* 0x000fc8000f8e020b */
[----:B------:R-:W-:Y:S01]  /*1ee0*/  IMAD.IADD R21, R21, 0x1, R11 ;  /* 0x0000000115157824 */ /* 0x000fe200078e020b */
[----:B------:R-:W-:Y:S02]  /*1ef0*/  LEA.HI.X R11, R26, UR23, R19, 0x3, P0 ;  /* 0x000000171a0b7c11 */ /* 0x000fe400080f1c13 */
[----:B------:R-:W3:Y:S01]  /*1f00*/  LDL R26, [R1+0x20] ;  /* 0x00002000011a7983 */ /* 0x000ee20000100800 */
[----:B------:R-:W-:Y:S02]  /*1f10*/  IMAD R15, R5, UR20, RZ ;  /* 0x00000014050f7c24 */ /* 0x000fe4000f8e02ff */
[----:B------:R-:W-:Y:S02]  /*1f20*/  IMAD R17, R8, UR20, RZ ;  /* 0x0000001408117c24 */ /* 0x000fe4000f8e02ff */
[----:B------:R-:W-:-:S04]  /*1f30*/  IMAD.WIDE.U32 R24, R7, UR20, RZ ;  /* 0x0000001407187c25 */ /* 0x000fc8000f8e00ff */
[----:B------:R-:W-:Y:S01]  /*1f40*/  IMAD.WIDE.U32 R22, R3, UR20, RZ ;  /* 0x0000001403167c25 */ /* 0x000fe2000f8e00ff */
[----:B------:R-:W-:Y:S01]  /*1f50*/  LEA R16, P3, R20, UR22, 0x3 ;  /* 0x0000001614107c11 */ /* 0x000fe2000f8618ff */
[----:B------:R-:W5:Y:S02]  /*1f60*/  LDG.E.64 R10, desc[UR8][R10.64] ;  /* 0x000000080a0a7981 */ /* 0x000f64000c1e1b00 */
[----:B------:R-:W-:Y:S02]  /*1f70*/  IMAD R15, R7, UR21, R15 ;  /* 0x00000015070f7c24 */ /* 0x000fe4000f8e020f */
[----:B------:R-:W-:Y:S01]  /*1f80*/  IMAD R17, R3, UR21, R17 ;  /* 0x0000001503117c24 */ /* 0x000fe2000f8e0211 */
[----:B------:R-:W-:Y:S01]  /*1f90*/  LEA R18, P1, R24, UR22, 0x3 ;  /* 0x0000001618127c11 */ /* 0x000fe2000f8218ff */
[----:B------:R-:W-:Y:S01]  /*1fa0*/  IMAD.IADD R15, R25, 0x1, R15 ;  /* 0x00000001190f7824 */ /* 0x000fe200078e020f */
[----:B------:R-:W-:Y:S02]  /*1fb0*/  LEA R14, P2, R22, UR22, 0x3 ;  /* 0x00000016160e7c11 */ /* 0x000fe4000f8418ff */
[----:B------:R-:W-:-:S02]  /*1fc0*/  IADD3 R17, PT, PT, R23, R17, RZ ;  /* 0x0000001117117210 */ /* 0x000fc40007ffe0ff */
[----:B------:R-:W-:Y:S02]  /*1fd0*/  LEA.HI.X R19, R24, UR23, R15, 0x3, P1 ;  /* 0x0000001718137c11 */ /* 0x000fe400088f1c0f */
[----:B------:R-:W-:Y:S02]  /*1fe0*/  LEA.HI.X R15, R22, UR23, R17, 0x3, P2 ;  /* 0x00000017160f7c11 */ /* 0x000fe400090f1c11 */
[----:B------:R-:W-:Y:S02]  /*1ff0*/  LEA.HI.X R17, R20, UR23, R21, 0x3, P3 ;  /* 0x0000001714117c11 */ /* 0x000fe400098f1c15 */
[----:B----4-:R-:W-:Y:S01]  /*2000*/  MOV R20, R27 ;  /* 0x0000001b00147202 */ /* 0x010fe20000000f00 */
[----:B------:R-:W5:Y:S04]  /*2010*/  LDG.E.64 R18, desc[UR8][R18.64] ;  /* 0x0000000812127981 */ /* 0x000f68000c1e1b00 */
[----:B------:R-:W5:Y:S01]  /*2020*/  LDG.E.64 R16, desc[UR8][R16.64] ;  /* 0x0000000810107981 */ /* 0x000f62000c1e1b00 */
[----:B---3--:R-:W-:-:S03]  /*2030*/  IMAD.MOV.U32 R21, RZ, RZ, R26 ;  /* 0x000000ffff157224 */ /* 0x008fc600078e001a */
[----:B------:R0:W5:Y:S04]  /*2040*/  LDG.E.64 R26, desc[UR8][R14.64] ;  /* 0x000000080e1a7981 */ /* 0x000168000c1e1b00 */
[----:B------:R1:W3:Y:S01]  /*2050*/  LDG.E.64 R24, desc[UR8][R20.64] ;  /* 0x0000000814187981 */ /* 0x0002e2000c1e1b00 */
[----:B0-----:R-:W0:Y:S01]  /*2060*/  LDC.64 R14, c[0x0][0x520] ;  /* 0x00014800ff0e7b82 */ /* 0x001e220000000a00 */
[----:B------:R-:W-:Y:S02]  /*2070*/  IMAD R4, R4, UR26, RZ ;  /* 0x0000001a04047c24 */ /* 0x000fe4000f8e02ff */
[----:B------:R-:W-:Y:S02]  /*2080*/  IMAD R5, R5, UR26, RZ ;  /* 0x0000001a05057c24 */ /* 0x000fe4000f8e02ff */
[----:B------:R-:W-:-:S04]  /*2090*/  IMAD.WIDE.U32 R22, R6, UR26, RZ ;  /* 0x0000001a06167c25 */ /* 0x000fc8000f8e00ff */
[----:B------:R-:W-:Y:S02]  /*20a0*/  IMAD R6, R6, UR27, R4 ;  /* 0x0000001b06067c24 */ /* 0x000fe4000f8e0204 */
[----:B-1----:R-:W-:-:S04]  /*20b0*/  IMAD.WIDE.U32 R20, R7, UR26, RZ ;  /* 0x0000001a07147c25 */ /* 0x002fc8000f8e00ff */
[----:B------:R-:W-:Y:S01]  /*20c0*/  IMAD R7, R7, UR27, R5 ;  /* 0x0000001b07077c24 */ /* 0x000fe2000f8e0205 */
[----:B------:R-:W-:-:S03]  /*20d0*/  IADD3 R6, PT, PT, R23, R6, RZ ;  /* 0x0000000617067210 */ /* 0x000fc60007ffe0ff */
[----:B------:R-:W-:Y:S01]  /*20e0*/  IMAD.IADD R7, R21, 0x1, R7 ;  /* 0x0000000115077824 */ /* 0x000fe200078e0207 */
[C---:B0-----:R-:W-:Y:S02]  /*20f0*/  LEA R4, P1, R20.reuse, R14, 0x3 ;  /* 0x0000000e14047211 */ /* 0x041fe400078218ff */
[----:B--2---:R-:W-:Y:S02]  /*2100*/  LOP3.LUT R21, R13, 0x7fffffff, RZ, 0xc0, !PT ;  /* 0x7fffffff0d157812 */ /* 0x004fe400078ec0ff */
[----:B------:R-:W-:Y:S02]  /*2110*/  LEA.HI.X R5, R20, R15, R7, 0x3, P1 ;  /* 0x0000000f14057211 */ /* 0x000fe400008f1c07 */
[----:B------:R-:W-:Y:S01]  /*2120*/  MOV R20, R12 ;  /* 0x0000000c00147202 */ /* 0x000fe20000000f00 */
[----:B------:R-:W-:Y:S01]  /*2130*/  UMOV UR4, 0x24dd2f1a ;  /* 0x24dd2f1a00047882 */ /* 0x000fe20000000000 */
[----:B------:R-:W-:Y:S01]  /*2140*/  UMOV UR5, 0x3fe4f922 ;  /* 0x3fe4f92200057882 */ /* 0x000fe20000000000 */
[----:B------:R-:W-:-:S04]  /*2150*/  IMAD R8, R8, UR26, RZ ;  /* 0x0000001a08087c24 */ /* 0x000fc8000f8e02ff */
[----:B------:R-:W-:Y:S01]  /*2160*/  IMAD R7, R3, UR27, R8 ;  /* 0x0000001b03077c24 */ /* 0x000fe2000f8e0208 */
[----:B------:R-:W-:Y:S01]  /*2170*/  BSSY.RECONVERGENT B1, `(.L_x_897) ;  /* 0x0000071000017945 */ /* 0x000fe20003800200 */
[----:B---3--:R0:W-:Y:S02]  /*2180*/  STL.64 [R1+0x10], R24 ;  /* 0x0000101801007387 */ /* 0x0081e40000100a00 */
[----:B0-----:R-:W-:-:S04]  /*2190*/  LEA R24, P0, R22, R14, 0x3 ;  /* 0x0000000e16187211 */ /* 0x001fc800078018ff */
[----:B------:R-:W-:-:S05]  /*21a0*/  LEA.HI.X R25, R22, R15, R6, 0x3, P0 ;  /* 0x0000000f16197211 */ /* 0x000fca00000f1c06 */
[----:B------:R0:W-:Y:S01]  /*21b0*/  STL.64 [R1+0x8], R24 ;  /* 0x0000081801007387 */ /* 0x0001e20000100a00 */
[----:B------:R-:W-:Y:S01]  /*21c0*/  DSETP.GE.AND P0, PT, R20, UR4, PT ;  /* 0x0000000414007e2a */ /* 0x000fe2000bf06000 */
[----:B------:R-:W-:-:S04]  /*21d0*/  IMAD.WIDE.U32 R22, R3, UR26, RZ ;  /* 0x0000001a03167c25 */ /* 0x000fc8000f8e00ff */
[----:B------:R-:W-:Y:S01]  /*21e0*/  IMAD R3, R29, UR26, RZ ;  /* 0x0000001a1d037c24 */ /* 0x000fe2000f8e02ff */
[C---:B------:R-:W-:Y:S01]  /*21f0*/  LEA R6, P1, R22.reuse, R14, 0x3 ;  /* 0x0000000e16067211 */ /* 0x040fe200078218ff */
[----:B------:R-:W-:Y:S02]  /*2200*/  IMAD.IADD R7, R23, 0x1, R7 ;  /* 0x0000000117077824 */ /* 0x000fe400078e0207 */
[C---:B------:R-:W-:Y:S02]  /*2210*/  IMAD R3, R9.reuse, UR27, R3 ;  /* 0x0000001b09037c24 */ /* 0x040fe4000f8e0203 */
[----:B------:R-:W-:Y:S01]  /*2220*/  IMAD.WIDE.U32 R8, R9, UR26, RZ ;  /* 0x0000001a09087c25 */ /* 0x000fe2000f8e00ff */
[----:B------:R-:W-:-:S04]  /*2230*/  LEA.HI.X R7, R22, R15, R7, 0x3, P1 ;  /* 0x0000000f16077211 */ /* 0x000fc800008f1c07 */
[----:B------:R-:W-:Y:S01]  /*2240*/  IADD3 R29, PT, PT, R9, R3, RZ ;  /* 0x00000003091d7210 */ /* 0x000fe20007ffe0ff */
[----:B0-----:R-:W-:Y:S06]  /*2250*/  @!P0 BRA `(.L_x_898) ;  /* 0x0000000000fc8947 */ /* 0x001fec0003800000 */
        /* <DEDUP_REMOVED lines=63> */
.L_x_898:
        /* <DEDUP_REMOVED lines=35> */
.L_x_899:
[----:B------:R-:W-:Y:S05]  /*2880*/  BSYNC.RECONVERGENT B1 ;  /* 0x0000000000017941 */ /* 0x000fea0003800200 */
.L_x_897:
[----:B------:R-:W-:Y:S01]  /*2890*/  DFMA R20, -R22, R22, 1 ;  /* 0x3ff000001614742b */ /* 0x000fe20000000116 */
[----:B------:R0:W-:Y:S01]  /*28a0*/  STL.64 [R1+0x40], R6 ;  /* 0x0000400601007387 */ /* 0x0001e20000100a00 */
[----:B-----5:R-:W-:-:S08]  /*28b0*/  DMUL R12, RZ, R16 ;  /* 0x00000010ff0c7228 */ /* 0x020fd00000000000 */
[----:B------:R-:W-:Y:S02]  /*28c0*/  DFMA R20, R12, R20, RZ ;  /* 0x000000140c14722b */ /* 0x000fe400000000ff */
[----:B------:R-:W-:-:S06]  /*28d0*/  DADD R12, -R10, 1 ;  /* 0x3ff000000a0c7429 */ /* 0x000fcc0000000100 */
[----:B------:R-:W-:-:S08]  /*28e0*/  DMUL R24, R26, R20 ;  /* 0x000000141a187228 */ /* 0x000fd00000000000 */
[----:B0-----:R-:W-:Y:S01]  /*28f0*/  DMUL R6, R24, R12 ;  /* 0x0000000c18067228 */ /* 0x001fe20000000000 */
[----:B------:R-:W2:Y:S01]  /*2900*/  LDL.LU.64 R12, [R1+0x10] ;  /* 0x00001000010c7983 */ /* 0x000ea20000300a00 */
[----:B------:R-:W-:Y:S02]  /*2910*/  DADD R24, -R18, 1 ;  /* 0x3ff0000012187429 */ /* 0x000fe40000000100 */
[----:B------:R-:W-:Y:S01]  /*2920*/  DMUL R22, RZ, R22 ;  /* 0x00000016ff167228 */ /* 0x000fe20000000000 */
[----:B------:R-:W3:Y:S01]  /*2930*/  LDL.LU R3, [R1+0x24] ;  /* 0x0000240001037983 */ /* 0x000ee20000300800 */
[----:B--2---:R-:W-:-:S08]  /*2940*/  DMUL R12, R12, R20 ;  /* 0x000000140c0c7228 */ /* 0x004fd00000000000 */
[----:B------:R-:W-:Y:S02]  /*2950*/  DMUL R12, R12, R24 ;  /* 0x000000180c0c7228 */ /* 0x000fe40000000000 */
[----:B------:R-:W-:Y:S02]  /*2960*/  DFMA R24, -R26, R26, 1 ;  /* 0x3ff000001a18742b */ /* 0x000fe4000000011a */
[-C--:B------:R-:W-:Y:S02]  /*2970*/  DMUL R26, R10, R20.reuse ;  /* 0x000000140a1a7228 */ /* 0x080fe40000000000 */
[C---:B------:R-:W-:Y:S02]  /*2980*/  DMUL R20, R18.reuse, R20 ;  /* 0x0000001412147228 */ /* 0x040fe40000000000 */
[----:B------:R-:W-:Y:S02]  /*2990*/  DMUL R12, R18, R12 ;  /* 0x0000000c120c7228 */ /* 0x000fe40000000000 */
[----:B------:R-:W-:-:S02]  /*29a0*/  DADD R18, -R16, 1 ;  /* 0x3ff0000010127429 */ /* 0x000fc40000000100 */
[----:B------:R-:W-:Y:S01]  /*29b0*/  DMUL R10, R10, R6 ;  /* 0x000000060a0a7228 */ /* 0x000fe20000000000 */
[----:B------:R-:W2:Y:S01]  /*29c0*/  LDL.LU.64 R6, [R1+0x40] ;  /* 0x0000400001067983 */ /* 0x000ea20000300a00 */
[----:B------:R-:W-:-:S03]  /*29d0*/  DMUL R24, R26, R24 ;  /* 0x000000181a187228 */ /* 0x000fc60000000000 */
[----:B------:R-:W4:Y:S01]  /*29e0*/  LDL.LU R26, [R1+0x18] ;  /* 0x00001800011a7983 */ /* 0x000f220000300800 */
[----:B------:R-:W-:-:S03]  /*29f0*/  DMUL R18, R22, R18 ;  /* 0x0000001216127228 */ /* 0x000fc60000000000 */
[----:B------:R-:W4:Y:S04]  /*2a00*/  LDL.LU R27, [R1+0x20] ;  /* 0x00002000011b7983 */ /* 0x000f280000300800 */
[----:B------:R-:W3:Y:S01]  /*2a10*/  LDL.LU.64 R22, [R1+0x8] ;  /* 0x0000080001167983 */ /* 0x000ee20000300a00 */
[----:B------:R-:W-:-:S04]  /*2a20*/  LEA R14, P0, R8, R14, 0x3 ;  /* 0x0000000e080e7211 */ /* 0x000fc800078018ff */
[----:B------:R-:W-:Y:S02]  /*2a30*/  LEA.HI.X R15, R8, R15, R29, 0x3, P0 ;  /* 0x0000000f080f7211 */ /* 0x000fe400000f1c1d */
[----:B------:R-:W4:Y:S04]  /*2a40*/  LDL.LU R29, [R1+0x28] ;  /* 0x00002800011d7983 */ /* 0x000f280000300800 */
[----:B---3--:R0:W-:Y:S04]  /*2a50*/  STG.E.64 desc[UR8][R22.64], R10 ;  /* 0x0000000a16007986 */ /* 0x0081e8000c101b08 */
[----:B0-----:R-:W3:Y:S04]  /*2a60*/  LDL.LU R10, [R1+0x2c] ;  /* 0x00002c00010a7983 */ /* 0x001ee80000300800 */
[----:B------:R-:W3:Y:S01]  /*2a70*/  LDL.LU R11, [R1+0x1c] ;  /* 0x00001c00010b7983 */ /* 0x000ee20000300800 */
[----:B------:R-:W-:Y:S01]  /*2a80*/  DMUL R18, R16, R18 ;  /* 0x0000001210127228 */ /* 0x000fe20000000000 */
[----:B------:R-:W-:-:S04]  /*2a90*/  IMAD.WIDE.U32 R22, R2, UR6, RZ ;  /* 0x0000000602167c25 */ /* 0x000fc8000f8e00ff */
[C---:B------:R-:W-:Y:S01]  /*2aa0*/  IMAD.WIDE.U32 R16, R2.reuse, UR12, RZ ;  /* 0x0000000c02107c25 */ /* 0x040fe2000f8e00ff */
[----:B------:R4:W-:Y:S03]  /*2ab0*/  STG.E.64 desc[UR8][R4.64], R12 ;  /* 0x0000000c04007986 */ /* 0x0009e6000c101b08 */
[----:B------:R-:W-:-:S03]  /*2ac0*/  IMAD.WIDE.U32 R8, R2, UR14, RZ ;  /* 0x0000000e02087c25 */ /* 0x000fc6000f8e00ff */
[----:B------:R-:W-:Y:S01]  /*2ad0*/  LEA R3, P3, R8, R3, 0x3 ;  /* 0x0000000308037211 */ /* 0x000fe200078618ff */
[----:B--2---:R0:W-:Y:S01]  /*2ae0*/  STG.E.64 desc[UR8][R6.64], R24 ;  /* 0x0000001806007986 */ /* 0x0041e2000c101b08 */
[C---:B------:R-:W-:Y:S01]  /*2af0*/  IADD3 R28, P0, PT, R2.reuse, R28, RZ ;  /* 0x0000001c021c7210 */ /* 0x040fe20007f1e0ff */
[----:B----4-:R-:W-:Y:S02]  /*2b00*/  IMAD.MOV.U32 R5, RZ, RZ, R29 ;  /* 0x000000ffff057224 */ /* 0x010fe400078e001d */
[----:B0-----:R-:W-:Y:S01]  /*2b10*/  IMAD R7, R2, UR13, R17 ;  /* 0x0000000d02077c24 */ /* 0x001fe2000f8e0211 */
[----:B------:R-:W-:Y:S01]  /*2b20*/  STG.E.64 desc[UR8][R14.64], R18 ;  /* 0x000000120e007986 */ /* 0x000fe2000c101b08 */
[----:B------:R-:W-:Y:S02]  /*2b30*/  IADD3.X R0, PT, PT, RZ, R0, RZ, P0, !PT ;  /* 0x00000000ff007210 */ /* 0x000fe400007fe4ff */
[----:B------:R-:W-:-:S04]  /*2b40*/  ISETP.GE.U32.AND P0, PT, R28, UR16, PT ;  /* 0x000000101c007c0c */ /* 0x000fc8000bf06070 */
[----:B------:R-:W-:Y:S02]  /*2b50*/  ISETP.GE.AND.EX P0, PT, R0, UR17, PT, P0 ;  /* 0x0000001100007c0c */ /* 0x000fe4000bf06300 */
[-C--:B---3--:R-:W-:Y:S02]  /*2b60*/  MOV R4, R10.reuse ;  /* 0x0000000a00047202 */ /* 0x088fe40000000f00 */
[----:B------:R-:W-:Y:S02]  /*2b70*/  LEA R10, P1, R22, R10, 0x3 ;  /* 0x0000000a160a7211 */ /* 0x000fe400078218ff */
[----:B------:R-:W-:-:S05]  /*2b80*/  LEA R11, P2, R16, R11, 0x3 ;  /* 0x0000000b100b7211 */ /* 0x000fca00078418ff */
[----:B------:R0:W-:Y:S04]  /*2b90*/  STL [R1+0x1c], R11 ;  /* 0x00001c0b01007387 */ /* 0x0001e80000100800 */
[----:B------:R-:W-:Y:S04]  /*2ba0*/  STL [R1+0x2c], R10 ;  /* 0x00002c0a01007387 */ /* 0x000fe80000100800 */
[----:B------:R1:W-:Y:S01]  /*2bb0*/  STL [R1+0x24], R3 ;  /* 0x0000240301007387 */ /* 0x0003e20000100800 */
[----:B0-----:R-:W-:Y:S01]  /*2bc0*/  IMAD R11, R2, UR7, R23 ;  /* 0x00000007020b7c24 */ /* 0x001fe2000f8e0217 */
[----:B------:R-:W-:Y:S01]  /*2bd0*/  LEA.HI.X R26, R16, R26, R7, 0x3, P2 ;  /* 0x0000001a101a7211 */ /* 0x000fe200010f1c07 */
[----:B-1----:R-:W-:-:S03]  /*2be0*/  IMAD R3, R2, UR15, R9 ;  /* 0x0000000f02037c24 */ /* 0x002fc6000f8e0209 */
[----:B------:R-:W-:Y:S02]  /*2bf0*/  LEA.HI.X R29, R22, R29, R11, 0x3, P1 ;  /* 0x0000001d161d7211 */ /* 0x000fe400008f1c0b */
[----:B------:R-:W-:Y:S01]  /*2c00*/  LEA.HI.X R27, R8, R27, R3, 0x3, P3 ;  /* 0x0000001b081b7211 */ /* 0x000fe200018f1c03 */
[----:B------:R1:W-:Y:S04]  /*2c10*/  STG.E.64 desc[UR8][R4.64], R20 ;  /* 0x0000001404007986 */ /* 0x0003e8000c101b08 */
[----:B------:R1:W-:Y:S04]  /*2c20*/  STL [R1+0x20], R27 ;  /* 0x0000201b01007387 */ /* 0x0003e80000100800 */
[----:B------:R1:W-:Y:S04]  /*2c30*/  STL [R1+0x28], R29 ;  /* 0x0000281d01007387 */ /* 0x0003e80000100800 */
[----:B------:R1:W-:Y:S01]  /*2c40*/  STL [R1+0x18], R26 ;  /* 0x0000181a01007387 */ /* 0x0003e20000100800 */
[----:B------:R-:W-:Y:S05]  /*2c50*/  @!P0 BRA `(.L_x_900) ;  /* 0xffffffec007c8947 */ /* 0x000fea000383ffff */
[----:B------:R-:W-:Y:S05]  /*2c60*/  BSYNC.RECONVERGENT B0 ;  /* 0x0000000000007941 */ /* 0x000fea0003800200 */
.L_x_893:
[----:B------:R-:W-:Y:S05]  /*2c70*/  EXIT ;  /* 0x000000000000794d */ /* 0x000fea0003800000 */
.L_x_883:
        /* <DEDUP_REMOVED lines=15> */
[----:B------:R-:W-:Y:S01]  /*2d70*/  LEA R4, P0, R2, UR4, 0x3 ;  /* 0x0000000402047c11 */ /* 0x000fe2000f8018ff */
[----:B-1----:R-:W-:Y:S01]  /*2d80*/  IMAD.WIDE.U32 R6, R28, UR18, RZ ;  /* 0x000000121c067c25 */ /* 0x002fe2000f8e00ff */
[----:B------:R-:W1:Y:S03]  /*2d90*/  LDCU.64 UR32, c[0x0][0x6c0] ;  /* 0x0000d800ff2077ac */ /* 0x000e660008000a00 */
[----:B------:R-:W-:Y:S01]  /*2da0*/  IMAD.IADD R5, R3, 0x1, R5 ;  /* 0x0000000103057824 */ /* 0x000fe200078e0205 */
[----:B------:R5:W-:Y:S01]  /*2db0*/  STL [R1+0x1c], R4 ;  /* 0x00001c0401007387 */ /* 0x000be20000100800 */
[C---:B------:R-:W-:Y:S01]  /*2dc0*/  IMAD R3, R0.reuse, UR18, RZ ;  /* 0x0000001200037c24 */ /* 0x040fe2000f8e02ff */
[----:B------:R-:W1:Y:S01]  /*2dd0*/  LDCU UR6, c[0x0][0x370] ;  /* 0x00006e00ff0677ac */ /* 0x000e620008000800 */
[----:B----4-:R-:W-:Y:S01]  /*2de0*/  IMAD R17, R0, UR30, RZ ;  /* 0x0000001e00117c24 */ /* 0x010fe2000f8e02ff */
[----:B------:R-:W-:Y:S01]  /*2df0*/  LEA.HI.X R2, R2, UR5, R5, 0x3, P0 ;  /* 0x0000000502027c11 */ /* 0x000fe200080f1c05 */
[----:B------:R-:W-:Y:S01]  /*2e00*/  IMAD R11, R28, UR19, R3 ;  /* 0x000000131c0b7c24 */ /* 0x000fe2000f8e0203 */
[----:B------:R-:W-:Y:S01]  /*2e10*/  LEA R10, P0, R6, UR24, 0x3 ;  /* 0x00000018060a7c11 */ /* 0x000fe2000f8018ff */
[C---:B--2---:R-:W-:Y:S01]  /*2e20*/  IMAD R5, R0.reuse, UR20, RZ ;  /* 0x0000001400057c24 */ /* 0x044fe2000f8e02ff */
[----:B------:R-:W2:Y:S01]  /*2e30*/  LDCU UR4, c[0x0][0x360] ;  /* 0x00006c00ff0477ac */ /* 0x000ea20008000800 */
[----:B---3--:R-:W-:Y:S01]  /*2e40*/  IMAD R3, R0, UR22, RZ ;  /* 0x0000001600037c24 */ /* 0x008fe2000f8e02ff */
[----:B------:R3:W-:Y:S01]  /*2e50*/  STL [R1+0x18], R2 ;  /* 0x0000180201007387 */ /* 0x0007e20000100800 */
[C---:B------:R-:W-:Y:S01]  /*2e60*/  IMAD.WIDE.U32 R8, R28.reuse, UR20, RZ ;  /* 0x000000141c087c25 */ /* 0x040fe2000f8e00ff */
[----:B------:R-:W-:Y:S01]  /*2e70*/  IADD3 R7, PT, PT, R7, R11, RZ ;  /* 0x0000000b07077210 */ /* 0x000fe20007ffe0ff */
[----:B------:R-:W4:Y:S01]  /*2e80*/  LDCU UR7, c[0x0][0xee4] ;  /* 0x0001dc80ff0777ac */ /* 0x000f220008000800 */
[----:B------:R1:W-:Y:S01]  /*2e90*/  STL [R1+0x24], R10 ;  /* 0x0000240a01007387 */ /* 0x0003e20000100800 */
[----:B------:R-:W-:Y:S01]  /*2ea0*/  IMAD R13, R28, UR21, R5 ;  /* 0x000000151c0d7c24 */ /* 0x000fe2000f8e0205 */
[----:B0-----:R-:W-:Y:S01]  /*2eb0*/  LEA R14, P1, R8, UR26, 0x3 ;  /* 0x0000001a080e7c11 */ /* 0x001fe2000f8218ff */
[----:B------:R-:W-:Y:S01]  /*2ec0*/  IMAD R15, R28, UR23, R3 ;  /* 0x000000171c0f7c24 */ /* 0x000fe2000f8e0203 */
[----:B------:R-:W-:Y:S01]  /*2ed0*/  LEA.HI.X R7, R6, UR25, R7, 0x3, P0 ;  /* 0x0000001906077c11 */ /* 0x000fe200080f1c07 */
[C---:B-----5:R-:W-:Y:S01]  /*2ee0*/  IMAD.WIDE.U32 R4, R28.reuse, UR22, RZ ;  /* 0x000000161c047c25 */ /* 0x060fe2000f8e00ff */
[----:B------:R-:W0:Y:S01]  /*2ef0*/  LDCU UR16, c[0x0][0xee0] ;  /* 0x0001dc00ff1077ac */ /* 0x000e220008000800 */
[----:B------:R0:W-:Y:S02]  /*2f00*/  STL [R1+0x3c], R14 ;  /* 0x00003c0e01007387 */ /* 0x0001e40000100800 */
[----:B---3--:R-:W-:Y:S01]  /*2f10*/  IMAD.WIDE.U32 R2, R28, UR30, RZ ;  /* 0x0000001e1c027c25 */ /* 0x008fe2000f8e00ff */
[----:B------:R-:W-:Y:S01]  /*2f20*/  LEA R12, P2, R4, UR28, 0x3 ;  /* 0x0000001c040c7c11 */ /* 0x000fe2000f8418ff */
[----:B------:R-:W3:Y:S01]  /*2f30*/  LDCU.64 UR12, c[0x0][0xee8] ;  /* 0x0001dd00ff0c77ac */ /* 0x000ee20008000a00 */
[----:B------:R-:W-:Y:S01]  /*2f40*/  IADD3 R15, PT, PT, R5, R15, RZ ;  /* 0x0000000f050f7210 */ /* 0x000fe20007ffe0ff */
[----:B------:R-:W-:Y:S01]  /*2f50*/  IMAD R17, R28, UR31, R17 ;  /* 0x0000001f1c117c24 */ /* 0x000fe2000f8e0211 */
[----:B-1----:R-:W-:Y:S01]  /*2f60*/  LEA R10, P3, R2, UR32, 0x3 ;  /* 0x00000020020a7c11 */ /* 0x002fe2000f8618ff */
[----:B------:R-:W-:Y:S01]  /*2f70*/  IMAD.IADD R13, R9, 0x1, R13 ;  /* 0x00000001090d7824 */ /* 0x000fe200078e020d */
[----:B------:R1:W-:Y:S01]  /*2f80*/  STL [R1+0x2c], R12 ;  /* 0x00002c0c01007387 */ /* 0x0003e20000100800 */
        /* <DEDUP_REMOVED lines=12> */
[----:B--2---:R-:W-:-:S03]  /*3050*/  UIMAD UR6, UR6, UR4, URZ ;  /* 0x00000004060672a4 */ /* 0x004fc6000f8e02ff */
[----:B---34-:R1:W-:Y:S09]  /*3060*/  STL [R1+0x28], R4 ;  /* 0x0000280401007387 */ /* 0x0183f20000100800 */
.L_x_909:
[----:B--2---:R-:W-:Y:S01]  /*3070*/  MOV R27, UR7 ;  /* 0x00000007001b7c02 */ /* 0x004fe20008000f00 */
[----:B------:R-:W-:Y:S03]  /*3080*/  BSSY.RECONVERGENT B1, `(.L_x_903) ;  /* 0x000002c000017945 */ /* 0x000fe60003800200 */
[----:B-1----:R-:W-:-:S04]  /*3090*/  LOP3.LUT R2, R0, R27, RZ, 0xfc, !PT ;  /* 0x0000001b00027212 */ /* 0x002fc800078efcff */
[----:B------:R-:W-:-:S13]  /*30a0*/  ISETP.NE.U32.AND P0, PT, R2, RZ, PT ;  /* 0x000000ff0200720c */ /* 0x000fda0003f05070 */
[----:B------:R-:W-:Y:S05]  /*30b0*/  @P0 BRA `(.L_x_904) ;  /* 0x0000000000600947 */ /* 0x000fea0003800000 */
[----:B0-----:R-:W-:Y:S02]  /*30c0*/  IMAD.U32 R15, RZ, RZ, UR16 ;  /* 0x00000010ff0f7e24 */ /* 0x001fe4000f8e00ff */
[----:B------:R-:W-:Y:S02]  /*30d0*/  IMAD.MOV.U32 R7, RZ, RZ, RZ ;  /* 0x000000ffff077224 */ /* 0x000fe400078e00ff */
[----:B------:R-:W0:Y:S01]  /*30e0*/  I2F.U32.RP R4, R15 ;  /* 0x0000000f00047306 */ /* 0x000e220000209000 */
[----:B------:R-:W-:-:S07]  /*30f0*/  ISETP.NE.U32.AND P2, PT, R15, RZ, PT ;  /* 0x000000ff0f00720c */ /* 0x000fce0003f45070 */
[----:B0-----:R-:W0:Y:S02]  /*3100*/  MUFU.RCP R4, R4 ;  /* 0x0000000400047308 */ /* 0x001e240000001000 */
[----:B0-----:R-:W-:-:S06]  /*3110*/  IADD3 R3, PT, PT, R4, 0xffffffe, RZ ;  /* 0x0ffffffe04037810 */ /* 0x001fcc0007ffe0ff */
[----:B------:R-:W0:Y:S02]  /*3120*/  F2I.FTZ.U32.TRUNC.NTZ R3, R3 ;  /* 0x0000000300037305 */ /* 0x000e24000021f000 */
[----:B0-----:R-:W-:-:S04]  /*3130*/  IMAD R2, R3, R15, RZ ;  /* 0x0000000f03027224 */ /* 0x001fc800078e02ff */
[----:B------:R-:W-:Y:S02]  /*3140*/  IMAD.MOV R5, RZ, RZ, -R2 ;  /* 0x000000ffff057224 */ /* 0x000fe400078e0a02 */
[----:B------:R-:W-:-:S05]  /*3150*/  HFMA2 R2, -RZ, RZ, 0, 0 ;  /* 0x00000000ff027431 */ /* 0x000fca00000001ff */
        /* <DEDUP_REMOVED lines=14> */
.L_x_904:
[----:B------:R-:W-:Y:S02]  /*3240*/  MOV R8, R28 ;  /* 0x0000001c00087202 */ /* 0x000fe40000000f00 */
[----:B------:R-:W-:-:S07]  /*3250*/  MOV R3, 0x3270 ;  /* 0x0000327000037802 */ /* 0x000fce0000000f00 */
[----:B0-----:R-:W-:Y:S05]  /*3260*/  CALL.REL.NOINC `($__internal_30_$__cuda_sm20_div_s64) ;  /* 0x00000028001c7944 */ /* 0x001fea0003c00000 */
[----:B------:R-:W-:Y:S01]  /*3270*/  IADD3 R4, P0, PT, RZ, -R7, RZ ;  /* 0x80000007ff047210 */ /* 0x000fe20007f1e0ff */
[----:B------:R-:W-:Y:S01]  /*3280*/  IMAD.U32 R15, RZ, RZ, UR14 ;  /* 0x0000000eff0f7e24 */ /* 0x000fe2000f8e00ff */
[-C--:B------:R-:W-:Y:S01]  /*3290*/  LOP3.LUT R7, R7, R6.reuse, RZ, 0x3c, !PT ;  /* 0x0000000607077212 */ /* 0x080fe200078e3cff */
[----:B------:R-:W-:Y:S01]  /*32a0*/  IMAD.U32 R27, RZ, RZ, UR15 ;  /* 0x0000000fff1b7e24 */ /* 0x000fe2000f8e00ff */
[-C--:B------:R-:W-:Y:S01]  /*32b0*/  IADD3.X R2, PT, PT, RZ, ~R6.reuse, RZ, P0, !PT ;  /* 0x80000006ff027210 */ /* 0x080fe200007fe4ff */
[----:B------:R-:W-:Y:S01]  /*32c0*/  IMAD.MOV.U32 R3, RZ, RZ, R0 ;  /* 0x000000ffff037224 */ /* 0x000fe200078e0000 */
[----:B------:R-:W-:-:S03]  /*32d0*/  LOP3.LUT R6, R7, R6, RZ, 0x3c, !PT ;  /* 0x0000000607067212 */ /* 0x000fc600078e3cff */
[----:B------:R-:W-:Y:S01]  /*32e0*/  IMAD R5, R2, R15, RZ ;  /* 0x0000000f02057224 */ /* 0x000fe200078e02ff */
[----:B------:R-:W-:Y:S02]  /*32f0*/  MOV R2, R28 ;  /* 0x0000001c00027202 */ /* 0x000fe40000000f00 */
[----:B------:R-:W-:Y:S01]  /*3300*/  LOP3.LUT R7, R7, R6, RZ, 0x3c, !PT ;  /* 0x0000000607077212 */ /* 0x000fe200078e3cff */
[C---:B------:R-:W-:Y:S02]  /*3310*/  IMAD R5, R4.reuse, R27, R5 ;  /* 0x0000001b04057224 */ /* 0x040fe400078e0205 */
[----:B------:R-:W-:-:S05]  /*3320*/  IMAD.WIDE.U32 R2, R4, R15, R2 ;  /* 0x0000000f04027225 */ /* 0x000fca00078e0002 */
[----:B------:R-:W-:-:S07]  /*3330*/  IADD3 R3, PT, PT, R5, R3, RZ ;  /* 0x0000000305037210 */ /* 0x000fce0007ffe0ff */
.L_x_905:
[----:B------:R-:W-:Y:S05]  /*3340*/  BSYNC.RECONVERGENT B1 ;  /* 0x0000000000017941 */ /* 0x000fea0003800200 */
.L_x_903:
[----:B------:R-:W2:Y:S04]  /*3350*/  LDL R8, [R1+0x28] ;  /* 0x0000280001087983 */ /* 0x000ea80000100800 */
[----:B------:R-:W3:Y:S01]  /*3360*/  LDL R5, [R1+0x2c] ;  /* 0x00002c0001057983 */ /* 0x000ee20000100800 */
[-C--:B------:R-:W-:Y:S02]  /*3370*/  IMAD R4, R7, R15.reuse, RZ ;  /* 0x0000000f07047224 */ /* 0x080fe400078e02ff */
[C---:B------:R-:W-:Y:S01]  /*3380*/  IMAD.WIDE.U32 R12, R6.reuse, R15, RZ ;  /* 0x0000000f060c7225 */ /* 0x040fe200078e00ff */
[----:B------:R-:W4:Y:S03]  /*3390*/  LDL R29, [R1+0x1c] ;  /* 0x00001c00011d7983 */ /* 0x000f260000100800 */
[----:B------:R-:W-:Y:S01]  /*33a0*/  IMAD R7, R6, R27, R4 ;  /* 0x0000001b06077224 */ /* 0x000fe200078e0204 */
[----:B------:R-:W-:-:S03]  /*33b0*/  LEA R10, P0, R12, R2, 0x2 ;  /* 0x000000020c0a7211 */ /* 0x000fc600078010ff */
[----:B------:R-:W-:Y:S01]  /*33c0*/  IMAD.IADD R2, R13, 0x1, R7 ;  /* 0x000000010d027824 */ /* 0x000fe200078e0207 */
[C---:B------:R-:W-:Y:S01]  /*33d0*/  IADD3 R11, P1, PT, R10.reuse, R15, RZ ;  /* 0x0000000f0a0b7210 */ /* 0x040fe20007f3e0ff */
[----:B------:R-:W-:-:S03]  /*33e0*/  IMAD.WIDE.U32 R24, R10, UR18, RZ ;  /* 0x000000120a187c25 */ /* 0x000fc6000f8e00ff */
[----:B------:R-:W-:Y:S02]  /*33f0*/  LEA.HI.X R12, R12, R3, R2, 0x2, P0 ;  /* 0x000000030c0c7211 */ /* 0x000fe400000f1402 */
[----:B------:R-:W-:Y:S02]  /*3400*/  IADD3 R14, P2, PT, R11, R15, RZ ;  /* 0x0000000f0b0e7210 */ /* 0x000fe40007f5e0ff */
[----:B------:R-:W-:Y:S02]  /*3410*/  IADD3.X R13, PT, PT, R12, R27, RZ, P1, !PT ;  /* 0x0000001b0c0d7210 */ /* 0x000fe40000ffe4ff */
[----:B------:R-:W-:-:S03]  /*3420*/  IADD3 R15, P3, PT, R14, R15, RZ ;  /* 0x0000000f0e0f7210 */ /* 0x000fc60007f7e0ff */
[C---:B------:R-:W-:Y:S02]  /*3430*/  IMAD.X R26, R13.reuse, 0x1, R27, P2 ;  /* 0x000000010d1a7824 */ /* 0x040fe400010e061b */
[----:B------:R-:W-:-:S03]  /*3440*/  IMAD R7, R13, UR18, RZ ;  /* 0x000000120d077c24 */ /* 0x000fc6000f8e02ff */
[----:B------:R-:W-:Y:S01]  /*3450*/  IADD3.X R27, PT, PT, R26, R27, RZ, P3, !PT ;  /* 0x0000001b1a1b7210 */ /* 0x000fe20001ffe4ff */
[----:B------:R-:W-:-:S04]  /*3460*/  IMAD.WIDE.U32 R16, R11, UR18, RZ ;  /* 0x000000120b107c25 */ /* 0x000fc8000f8e00ff */
[----:B------:R-:W-:Y:S02]  /*3470*/  IMAD R7, R11, UR19, R7 ;  /* 0x000000130b077c24 */ /* 0x000fe4000f8e0207 */
[----:B------:R-:W-:Y:S01]  /*3480*/  IMAD.WIDE.U32 R22, R15, UR18, RZ ;  /* 0x000000120f167c25 */ /* 0x000fe2000f8e00ff */
[----:B------:R-:W-:Y:S02]  /*3490*/  LEA R4, P1, R16, UR20, 0x3 ;  /* 0x0000001410047c11 */ /* 0x000fe4000f8218ff */
[----:B------:R-:W-:Y:S01]  /*34a0*/  IADD3 R17, PT, PT, R17, R7, RZ ;  /* 0x0000000711117210 */ /* 0x000fe20007ffe0ff */
[----:B------:R-:W-:-:S04]  /*34b0*/  IMAD.WIDE.U32 R20, R14, UR18, RZ ;  /* 0x000000120e147c25 */ /* 0x000fc8000f8e00ff */
[----:B--2---:R-:W-:Y:S02]  /*34c0*/  IMAD.MOV.U32 R3, RZ, RZ, R8 ;  /* 0x000000ffff037224 */ /* 0x004fe400078e0008 */
[----:B------:R-:W-:Y:S01]  /*34d0*/  IMAD R8, R12, UR18, RZ ;  /* 0x000000120c087c24 */ /* 0x000fe2000f8e02ff */
[----:B---3--:R-:W-:Y:S01]  /*34e0*/  MOV R2, R5 ;  /* 0x0000000500027202 */ /* 0x008fe20000000f00 */
[----:B------:R-:W-:Y:S02]  /*34f0*/  IMAD R5, R27, UR18, RZ ;  /* 0x000000121b057c24 */ /* 0x000fe4000f8e02ff */
[----:B------:R-:W-:Y:S02]  /*3500*/  IMAD R8, R10, UR19, R8 ;  /* 0x000000130a087c24 */ /* 0x000fe4000f8e0208 */
[----:B------:R0:W2:Y:S01]  /*3510*/  LDG.E.64 R18, desc[UR8][R2.64] ;  /* 0x0000000802127981 */ /* 0x0000a2000c1e1b00 */
[----:B------:R-:W-:Y:S02]  /*3520*/  IMAD R5, R15, UR19, R5 ;  /* 0x000000130f057c24 */ /* 0x000fe4000f8e0205 */
[----:B------:R-:W-:-:S02]  /*3530*/  IMAD.IADD R25, R25, 0x1, R8 ;  /* 0x0000000119197824 */ /* 0x000fc400078e0208 */
[----:B0-----:R-:W-:Y:S01]  /*3540*/  IMAD R3, R26, UR18, RZ ;  /* 0x000000121a037c24 */ /* 0x001fe2000f8e02ff */
[----:B------:R-:W-:-:S03]  /*3550*/  LEA R2, P0, R24, UR20, 0x3 ;  /* 0x0000001418027c11 */ /* 0x000fc6000f8018ff */
[----:B------:R-:W-:Y:S01]  /*3560*/  IMAD R3, R14, UR19, R3 ;  /* 0x000000130e037c24 */ /* 0x000fe2000f8e0203 */
[----:B------:R-:W-:Y:S02]  /*3570*/  IADD3 R9, PT, PT, R23, R5, RZ ;  /* 0x0000000517097210 */ /* 0x000fe40007ffe0ff */
[----:B------:R-:W-:Y:S01]  /*3580*/  LEA.HI.X R5, R16, UR21, R17, 0x3, P1 ;  /* 0x0000001510057c11 */ /* 0x000fe200088f1c11 */
[----:B------:R-:W-:Y:S01]  /*3590*/  IMAD.IADD R7, R21, 0x1, R3 ;  /* 0x0000000115077824 */ /* 0x000fe200078e0203 */
[----:B------:R-:W-:Y:S01]  /*35a0*/  LEA.HI.X R3, R24, UR21, R25, 0x3, P0 ;  /* 0x0000001518037c11 */ /* 0x000fe200080f1c19 */
[----:B------:R-:W3:Y:S04]  /*35b0*/  LDL R16, [R1+0x34] ;  /* 0x0000340001107983 */ /* 0x000ee80000100800 */
[----:B------:R-:W2:Y:S04]  /*35c0*/  LDL R17, [R1+0x20] ;  /* 0x0000200001117983 */ /* 0x000ea80000100800 */
[----:B------:R-:W2:Y:S04]  /*35d0*/  LDL R25, [R1+0x18] ;  /* 0x0000180001197983 */ /* 0x000ea80000100800 */
[----:B------:R-:W2:Y:S04]  /*35e0*/  LDL R24, [R1+0x24] ;  /* 0x0000240001187983 */ /* 0x000ea80000100800 */
[----:B------:R-:W2:Y:S01]  /*35f0*/  LDL R21, [R1+0x30] ;  /* 0x0000300001157983 */ /* 0x000ea20000100800 */
[----:B------:R-:W-:-:S02]  /*3600*/  LEA R6, P2, R20, UR20, 0x3 ;  /* 0x0000001414067c11 */ /* 0x000fc4000f8418ff */
[----:B------:R-:W-:Y:S01]  /*3610*/  LEA R8, P3, R22, UR20, 0x3 ;  /* 0x0000001416087c11 */ /* 0x000fe2000f8618ff */
[----:B------:R-:W5:Y:S01]  /*3620*/  LDG.E.64 R2, desc[UR8][R2.64] ;  /* 0x0000000802027981 */ /* 0x000f62000c1e1b00 */
[----:B------:R-:W-:Y:S02]  /*3630*/  LEA.HI.X R7, R20, UR21, R7, 0x3, P2 ;  /* 0x0000001514077c11 */ /* 0x000fe400090f1c07 */
[----:B------:R-:W-:Y:S01]  /*3640*/  LEA.HI.X R9, R22, UR21, R9, 0x3, P3 ;  /* 0x0000001516097c11 */ /* 0x000fe200098f1c09 */
[----:B------:R-:W5:Y:S01]  /*3650*/  LDG.E.64 R4, desc[UR8][R4.64] ;  /* 0x0000000804047981 */ /* 0x000f62000c1e1b00 */
[----:B---3--:R-:W-:Y:S01]  /*3660*/  IMAD.MOV.U32 R20, RZ, RZ, R16 ;  /* 0x000000ffff147224 */ /* 0x008fe200078e0010 */
[----:B----4-:R-:W-:Y:S01]  /*3670*/  MOV R16, R29 ;  /* 0x0000001d00107202 */ /* 0x010fe20000000f00 */
[----:B--2---:R-:W-:Y:S02]  /*3680*/  IMAD.MOV.U32 R23, RZ, RZ, R17 ;  /* 0x000000ffff177224 */ /* 0x004fe400078e0011 */
[----:B------:R-:W-:Y:S01]  /*3690*/  IMAD.MOV.U32 R17, RZ, RZ, R25 ;  /* 0x000000ffff117224 */ /* 0x000fe200078e0019 */
[----:B------:R-:W-:-:S05]  /*36a0*/  MOV R22, R24 ;  /* 0x0000001800167202 */ /* 0x000fca0000000f00 */
[----:B------:R-:W2:Y:S04]  /*36b0*/  LDG.E.64 R16, desc[UR8][R16.64] ;  /* 0x0000000810107981 */ /* 0x000ea8000c1e1b00 */
[----:B------:R-:W3:Y:S04]  /*36c0*/  LDG.E.64 R24, desc[UR8][R20.64] ;  /* 0x0000000814187981 */ /* 0x000ee8000c1e1b00 */
[----:B------:R-:W5:Y:S04]  /*36d0*/  LDG.E.64 R20, desc[UR8][R22.64] ;  /* 0x0000000816147981 */ /* 0x000f68000c1e1b00 */
[----:B------:R-:W4:Y:S04]  /*36e0*/  LDG.E.64 R22, desc[UR8][R6.64] ;  /* 0x0000000806167981 */ /* 0x000f28000c1e1b00 */
[----:B------:R0:W5:Y:S02]  /*36f0*/  LDG.E.64 R6, desc[UR8][R8.64] ;  /* 0x0000000808067981 */ /* 0x000164000c1e1b00 */
[----:B0-----:R-:W0:Y:S01]  /*3700*/  LDC.64 R8, c[0x0][0x520] ;  /* 0x00014800ff087b82 */ /* 0x001e220000000a00 */
[----:B------:R-:W-:Y:S01]  /*3710*/  IMAD R12, R12, UR22, RZ ;  /* 0x000000160c0c7c24 */ /* 0x000fe2000f8e02ff */
[----:B------:R-:W-:Y:S01]  /*3720*/  UMOV UR4, 0x24dd2f1a ;  /* 0x24dd2f1a00047882 */ /* 0x000fe20000000000 */
[----:B------:R-:W-:Y:S01]  /*3730*/  UMOV UR5, 0x3fe4f922 ;  /* 0x3fe4f92200057882 */ /* 0x000fe20000000000 */
[----:B------:R-:W-:Y:S01]  /*3740*/  IMAD R26, R26, UR22, RZ ;  /* 0x000000161a1a7c24 */ /* 0x000fe2000f8e02ff */
[----:B------:R-:W-:Y:S01]  /*3750*/  BSSY.RECONVERGENT B1, `(.L_x_906) ;  /* 0x000007e000017945 */ /* 0x000fe20003800200 */
[----:B---3--:R1:W-:Y:S04]  /*3760*/  STL.64 [R1+0x10], R24 ;  /* 0x0000101801007387 */ /* 0x0083e80000100a00 */
[----:B--2---:R2:W-:Y:S01]  /*3770*/  STL.64 [R1+0x8], R16 ;  /* 0x0000081001007387 */ /* 0x0045e20000100a00 */
[----:B-1----:R-:W-:-:S02]  /*3780*/  IMAD R24, R13, UR22, RZ ;  /* 0x000000160d187c24 */ /* 0x002fc4000f8e02ff */
[C---:B------:R-:W-:Y:S02]  /*3790*/  IMAD R13, R10.reuse, UR23, R12 ;  /* 0x000000170a0d7c24 */ /* 0x040fe4000f8e020c */
[----:B--2---:R-:W-:Y:S01]  /*37a0*/  IMAD.WIDE.U32 R16, R10, UR22, RZ ;  /* 0x000000160a107c25 */ /* 0x004fe2000f8e00ff */
[----:B----4-:R1:W-:Y:S04]  /*37b0*/  STL.64 [R1], R22 ;  /* 0x0000001601007387 */ /* 0x0103e80000100a00 */
[----:B------:R-:W-:Y:S02]  /*37c0*/  IADD3 R13, PT, PT, R17, R13, RZ ;  /* 0x0000000d110d7210 */ /* 0x000fe40007ffe0ff */
[----:B0-----:R-:W-:Y:S01]  /*37d0*/  LEA R10, P0, R16, R8, 0x3 ;  /* 0x00000008100a7211 */ /* 0x001fe200078018ff */
[----:B-1----:R-:W-:-:S04]  /*37e0*/  IMAD.WIDE.U32 R22, R11, UR22, RZ ;  /* 0x000000160b167c25 */ /* 0x002fc8000f8e00ff */
[----:B------:R-:W-:Y:S01]  /*37f0*/  IMAD R11, R11, UR23, R24 ;  /* 0x000000170b0b7c24 */ /* 0x000fe2000f8e0218 */
[----:B------:R-:W-:-:S03]  /*3800*/  LEA R12, P1, R22, R8, 0x3 ;  /* 0x00000008160c7211 */ /* 0x000fc600078218ff */
[----:B------:R-:W-:Y:S01]  /*3810*/  IMAD.IADD R17, R23, 0x1, R11 ;  /* 0x0000000117117824 */ /* 0x000fe200078e020b */
[-C--:B------:R-:W-:Y:S02]  /*3820*/  LEA.HI.X R11, R16, R9.reuse, R13, 0x3, P0 ;  /* 0x00000009100b7211 */ /* 0x080fe400000f1c0d */
[----:B------:R-:W-:Y:S02]  /*3830*/  LOP3.LUT R23, R19, 0x7fffffff, RZ, 0xc0, !PT ;  /* 0x7fffffff13177812 */ /* 0x000fe400078ec0ff */
[----:B------:R-:W-:Y:S02]  /*3840*/  LEA.HI.X R13, R22, R9, R17, 0x3, P1 ;  /* 0x00000009160d7211 */ /* 0x000fe400008f1c11 */
[----:B------:R-:W-:-:S06]  /*3850*/  MOV R22, R18 ;  /* 0x0000001200167202 */ /* 0x000fcc0000000f00 */
[----:B------:R-:W-:Y:S01]  /*3860*/  DSETP.GE.AND P0, PT, R22, UR4, PT ;  /* 0x0000000416007e2a */ /* 0x000fe2000bf06000 */
[C---:B------:R-:W-:Y:S02]  /*3870*/  IMAD R16, R14.reuse, UR23, R26 ;  /* 0x000000170e107c24 */ /* 0x040fe4000f8e021a */
[----:B------:R-:W-:-:S04]  /*3880*/  IMAD.WIDE.U32 R24, R14, UR22, RZ ;  /* 0x000000160e187c25 */ /* 0x000fc8000f8e00ff */
[----:B------:R-:W-:Y:S02]  /*3890*/  IMAD R26, R27, UR22, RZ ;  /* 0x000000161b1a7c24 */ /* 0x000fe4000f8e02ff */
[----:B------:R-:W-:Y:S01]  /*38a0*/  IMAD.IADD R25, R25, 0x1, R16 ;  /* 0x0000000119197824 */ /* 0x000fe200078e0210 */
[C---:B------:R-:W-:Y:S01]  /*38b0*/  LEA R14, P1, R24.reuse, R8, 0x3 ;  /* 0x00000008180e7211 */ /* 0x040fe200078218ff */
[C---:B------:R-:W-:Y:S02]  /*38c0*/  IMAD R26, R15.reuse, UR23, R26 ;  /* 0x000000170f1a7c24 */ /* 0x040fe4000f8e021a */
[----:B------:R-:W-:Y:S01]  /*38d0*/  IMAD.WIDE.U32 R16, R15, UR22, RZ ;  /* 0x000000160f107c25 */ /* 0x000fe2000f8e00ff */
[----:B------:R-:W-:-:S04]  /*38e0*/  LEA.HI.X R15, R24, R9, R25, 0x3, P1 ;  /* 0x00000009180f7211 */ /* 0x000fc800008f1c19 */
[----:B------:R-:W-:Y:S01]  /*38f0*/  IADD3 R29, PT, PT, R17, R26, RZ ;  /* 0x0000001a111d7210 */ /* 0x000fe20007ffe0ff */
[----:B------:R-:W-:Y:S06]  /*3900*/  @!P0 BRA `(.L_x_907) ;  /* 0x0000000000fc8947 */ /* 0x000fec0003800000 */
[----:B------:R-:W-:Y:S01]  /*3910*/  DADD R24, R22, R22 ;  /* 0x0000000016187229 */ /* 0x000fe20000000016 */
[----:B------:R-:W-:Y:S01]  /*3920*/  UMOV UR4, 0xf0000000 ;  /* 0xf000000000047882 */ /* 0x000fe20000000000 */
[----:B------:R-:W-:Y:S01]  /*3930*/  UMOV UR5, 0x380fffff ;  /* 0x380fffff00057882 */ /* 0x000fe20000000000 */
[----:B------:R-:W-:Y:S01]  /*3940*/  ISETP.GT.U32.AND P0, PT, R23, 0x40330fc1, PT ;  /* 0x40330fc11700780c */ /* 0x000fe20003f04070 */
[----:B------:R-:W-:Y:S01]  /*3950*/  IMAD.MOV.U32 R26, RZ, RZ, -0x7649667 ;  /* 0xf89b6999ff1a7424 */ /* 0x000fe200078e00ff */
[----:B------:R-:W-:Y:S01]  /*3960*/  MOV R27, 0x3e928a27 ;  /* 0x3e928a27001b7802 */ /* 0x000fe20000000f00 */
        /* <DEDUP_REMOVED lines=13> */
[----:B------:R-:W-:-:S06]  /*3a40*/  UMOV UR5, 0x3e5ae904 ;  /* 0x3e5ae90400057882 */ /* 0x000fcc0000000000 */
        /* <DEDUP_REMOVED lines=43> */
.L_x_907:
        /* <DEDUP_REMOVED lines=35> */
.L_x_908:
[----:B------:R-:W-:Y:S05]  /*3f30*/  BSYNC.RECONVERGENT B1 ;  /* 0x0000000000017941 */ /* 0x000fea0003800200 */
.L_x_906:
[----:B------:R-:W2:Y:S04]  /*3f40*/  LDL.LU.64 R24, [R1+0x8] ;  /* 0x0000080001187983 */ /* 0x000ea80000300a00 */
[----:B------:R-:W3:Y:S04]  /*3f50*/  LDL.LU.64 R26, [R1+0x10] ;  /* 0x00001000011a7983 */ /* 0x000ee80000300a00 */
[----:B------:R0:W-:Y:S04]  /*3f60*/  STL.64 [R1+0x40], R14 ;  /* 0x0000400e01007387 */ /* 0x0001e80000100a00 */
[----:B0-----:R-:W4:Y:S01]  /*3f70*/  LDL.LU.64 R14, [R1] ;  /* 0x00000000010e7983 */ /* 0x001f220000300a00 */
[----:B-----5:R-:W-:-:S02]  /*3f80*/  DMUL R18, R20, R22 ;  /* 0x0000001614127228 */ /* 0x020fc40000000000 */
[----:B------:R-:W-:Y:S02]  /*3f90*/  DMUL R20, R6, R20 ;  /* 0x0000001406147228 */ /* 0x000fe40000000000 */
[----:B------:R-:W-:Y:S01]  /*3fa0*/  DFMA R22, -R22, R22, 1 ;  /* 0x3ff000001616742b */ /* 0x000fe20000000116 */
[----:B------:R-:W-:-:S04]  /*3fb0*/  LEA R8, P0, R16, R8, 0x3 ;  /* 0x0000000810087211 */ /* 0x000fc800078018ff */
[----:B------:R-:W-:Y:S02]  /*3fc0*/  LEA.HI.X R9, R16, R9, R29, 0x3, P0 ;  /* 0x0000000910097211 */ /* 0x000fe400000f1c1d */
[----:B------:R-:W0:Y:S01]  /*3fd0*/  LDC.64 R16, c[0x0][0xe10] ;  /* 0x00038400ff107b82 */ /* 0x000e220000000a00 */
[----:B--2---:R-:W-:Y:S02]  /*3fe0*/  DFMA R20, R20, R22, R24 ;  /* 0x000000161414722b */ /* 0x004fe40000000018 */
[----:B------:R-:W-:-:S06]  /*3ff0*/  DADD R22, -R2, 1 ;  /* 0x3ff0000002167429 */ /* 0x000fcc0000000100 */
[----:B----4-:R-:W-:-:S08]  /*4000*/  DMUL R24, R14, R20 ;  /* 0x000000140e187228 */ /* 0x010fd00000000000 */
[----:B------:R-:W-:Y:S02]  /*4010*/  DMUL R22, R24, R22 ;  /* 0x0000001618167228 */ /* 0x000fe40000000000 */
[----:B---3--:R-:W-:Y:S02]  /*4020*/  DMUL R24, R26, R20 ;  /* 0x000000141a187228 */ /* 0x008fe40000000000 */
[----:B------:R-:W-:-:S04]  /*4030*/  DADD R26, -R4, 1 ;  /* 0x3ff00000041a7429 */ /* 0x000fc80000000100 */
[C---:B------:R-:W-:Y:S02]  /*4040*/  DMUL R22, R2.reuse, R22 ;  /* 0x0000001602167228 */ /* 0x040fe40000000000 */
[----:B------:R-:W-:Y:S02]  /*4050*/  DMUL R2, R2, R20 ;  /* 0x0000001402027228 */ /* 0x000fe40000000000 */
[----:B------:R-:W-:Y:S02]  /*4060*/  DMUL R24, R24, R26 ;  /* 0x0000001a18187228 */ /* 0x000fe40000000000 */
[----:B------:R-:W-:-:S06]  /*4070*/  DMUL R20, R4, R20 ;  /* 0x0000001404147228 */ /* 0x000fcc0000000000 */
[----:B------:R-:W-:Y:S02]  /*4080*/  DMUL R24, R4, R24 ;  /* 0x0000001804187228 */ /* 0x000fe40000000000 */
[----:B------:R-:W-:Y:S01]  /*4090*/  DFMA R4, -R14, R14, 1 ;  /* 0x3ff000000e04742b */ /* 0x000fe2000000010e */
[----:B------:R-:W2:Y:S04]  /*40a0*/  LDL.LU.64 R14, [R1+0x40] ;  /* 0x00004000010e7983 */ /* 0x000ea80000300a00 */
[----:B------:R-:W3:Y:S04]  /*40b0*/  LDL.LU R26, [R1+0x28] ;  /* 0x00002800011a7983 */ /* 0x000ee80000300800 */
[----:B------:R-:W4:Y:S01]  /*40c0*/  LDL.LU R27, [R1+0x30] ;  /* 0x00003000011b7983 */ /* 0x000f220000300800 */
[----:B------:R-:W-:-:S02]  /*40d0*/  DMUL R2, R2, R4 ;  /* 0x0000000402027228 */ /* 0x000fc40000000000 */
[----:B------:R-:W-:Y:S01]  /*40e0*/  DADD R4, -R6, 1 ;  /* 0x3ff0000006047429 */ /* 0x000fe20000000100 */
[----:B------:R1:W-:Y:S04]  /*40f0*/  STG.E.64 desc[UR8][R10.64], R22 ;  /* 0x000000160a007986 */ /* 0x0003e8000c101b08 */
[----:B------:R-:W3:Y:S03]  /*4100*/  LDL.LU R29, [R1+0x38] ;  /* 0x00003800011d7983 */ /* 0x000ee60000300800 */
[----:B------:R-:W-:Y:S01]  /*4110*/  DMUL R4, R18, R4 ;  /* 0x0000000412047228 */ /* 0x000fe20000000000 */
[----:B------:R0:W-:Y:S01]  /*4120*/  STG.E.64 desc[UR8][R12.64], R24 ;  /* 0x000000180c007986 */ /* 0x0001e2000c101b08 */
[----:B------:R-:W3:Y:S08]  /*4130*/  LDC.64 R18, c[0x0][0xad0] ;  /* 0x0002b400ff127b82 */ /* 0x000ef00000000a00 */
[----:B-1----:R-:W1:Y:S01]  /*4140*/  LDC.64 R10, c[0x0][0xc70] ;  /* 0x00031c00ff0a7b82 */ /* 0x002e620000000a00 */
[----:B0-----:R-:W4:Y:S01]  /*4150*/  LDL.LU R13, [R1+0x3c] ;  /* 0x00003c00010d7983 */ /* 0x001f220000300800 */
[----:B------:R-:W-:-:S06]  /*4160*/  DMUL R4, R6, R4 ;  /* 0x0000000406047228 */ /* 0x000fcc0000000000 */
[----:B------:R-:W0:Y:S01]  /*4170*/  LDC.64 R22, c[0x0][0x930] ;  /* 0x00024c00ff167b82 */ /* 0x000e220000000a00 */
[----:B------:R-:W4:Y:S04]  /*4180*/  LDL.LU R24, [R1+0x18] ;  /* 0x0000180001187983 */ /* 0x000f280000300800 */
[----:B------:R-:W4:Y:S03]  /*4190*/  LDL.LU R25, [R1+0x20] ;  /* 0x0000200001197983 */ /* 0x000f260000300800 */
[----:B------:R-:W0:Y:S01]  /*41a0*/  LDC.64 R6, c[0x0][0x790] ;  /* 0x0001e400ff067b82 */ /* 0x000e220000000a00 */
[----:B--2---:R2:W-:Y:S04]  /*41b0*/  STG.E.64 desc[UR8][R14.64], R2 ;  /* 0x000000020e007986 */ /* 0x0045e8000c101b08 */
[----:B------:R3:W-:Y:S04]  /*41c0*/  STG.E.64 desc[UR8][R8.64], R4 ;  /* 0x0000000408007986 */ /* 0x0007e8000c101b08 */
[----:B--2---:R-:W2:Y:S01]  /*41d0*/  LDL.LU R14, [R1+0x2c] ;  /* 0x00002c00010e7983 */ /* 0x004ea20000300800 */
[----:B---3--:R-:W-:-:S03]  /*41e0*/  IMAD.MOV.U32 R5, RZ, RZ, R29 ;  /* 0x000000ffff057224 */ /* 0x008fc600078e001d */
[----:B------:R-:W3:Y:S01]  /*41f0*/  LDL.LU R15, [R1+0x34] ;  /* 0x00003400010f7983 */ /* 0x000ee20000300800 */
[----:B----4-:R-:W-:-:S05]  /*4200*/  MOV R4, R13 ;  /* 0x0000000d00047202 */ /* 0x010fca0000000f00 */
[----:B------:R4:W-:Y:S04]  /*4210*/  STG.E.64 desc[UR8][R4.64], R20 ;  /* 0x0000001404007986 */ /* 0x0009e8000c101b08 */
[----:B----4-:R-:W4:Y:S04]  /*4220*/  LDL.LU R20, [R1+0x1c] ;  /* 0x00001c0001147983 */ /* 0x010f280000300800 */
[----:B------:R-:W4:Y:S01]  /*4230*/  LDL.LU R21, [R1+0x24] ;  /* 0x0000240001157983 */ /* 0x000f220000300800 */
[----:B-1----:R-:W-:-:S04]  /*4240*/  IMAD.WIDE.U32 R2, R10, UR6, RZ ;  /* 0x000000060a027c25 */ /* 0x002fc8000f8e00ff */
[----:B------:R-:W-:Y:S01]  /*4250*/  IMAD.WIDE.U32 R8, R18, UR6, RZ ;  /* 0x0000000612087c25 */ /* 0x000fe2000f8e00ff */
[----:B------:R-:W-:-:S03]  /*4260*/  MOV R18, R13 ;  /* 0x0000000d00127202 */ /* 0x000fc60000000f00 */
[----:B------:R-:W-:Y:S02]  /*4270*/  IMAD R3, R11, UR6, R3 ;  /* 0x000000060b037c24 */ /* 0x000fe4000f8e0203 */
[----:B------:R-:W-:-:S04]  /*4280*/  IMAD.WIDE.U32 R4, R16, UR6, RZ ;  /* 0x0000000610047c25 */ /* 0x000fc8000f8e00ff */
[----:B0-----:R-:W-:-:S04]  /*4290*/  IMAD.WIDE.U32 R10, R22, UR6, RZ ;  /* 0x00000006160a7c25 */ /* 0x001fc8000f8e00ff */
[----:B------:R-:W-:Y:S01]  /*42a0*/  IMAD.WIDE.U32 R12, R6, UR6, RZ ;  /* 0x00000006060c7c25 */ /* 0x000fe2000f8e00ff */
[----:B------:R-:W-:-:S03]  /*42b0*/  LEA R18, P3, R4, R18, 0x3 ;  /* 0x0000001204127211 */ /* 0x000fc600078618ff */
[----:B------:R-:W-:Y:S02]  /*42c0*/  IMAD R19, R19, UR6, R9 ;  /* 0x0000000613137c24 */ /* 0x000fe4000f8e0209 */
[----:B------:R-:W-:Y:S02]  /*42d0*/  IMAD R7, R7, UR6, R13 ;  /* 0x0000000607077c24 */ /* 0x000fe4000f8e020d */
[----:B------:R-:W-:Y:S02]  /*42e0*/  IMAD R17, R17, UR6, R5 ;  /* 0x0000000611117c24 */ /* 0x000fe4000f8e0205 */
[----:B------:R-:W-:Y:S01]  /*42f0*/  IMAD R23, R23, UR6, R11 ;  /* 0x0000000617177c24 */ /* 0x000fe2000f8e020b */
[----:B------:R-:W-:Y:S02]  /*4300*/  IADD3 R28, P0, PT, R28, UR6, RZ ;  /* 0x000000061c1c7c10 */ /* 0x000fe4000ff1e0ff */
[----:B------:R-:W-:-:S03]  /*4310*/  LEA.HI.X R29, R4, R29, R17, 0x3, P3 ;  /* 0x0000001d041d7211 */ /* 0x000fc600018f1c11 */
[----:B------:R-:W-:Y:S01]  /*4320*/  IMAD.X R0, RZ, RZ, R0, P0 ;  /* 0x000000ffff007224 */ /* 0x000fe200000e0600 */
[----:B------:R-:W-:-:S04]  /*4330*/  ISETP.GE.U32.AND P0, PT, R28, UR12, PT ;  /* 0x0000000c1c007c0c */ /* 0x000fc8000bf06070 */
[----:B------:R-:W-:Y:S02]  /*4340*/  ISETP.GE.AND.EX P0, PT, R0, UR13, PT, P0 ;  /* 0x0000000d00007c0c */ /* 0x000fe4000bf06300 */
[----:B--2---:R-:W-:Y:S02]  /*4350*/  LEA R14, P4, R10, R14, 0x3 ;  /* 0x0000000e0a0e7211 */ /* 0x004fe400078818ff */
[----:B---3--:R-:W-:Y:S02]  /*4360*/  LEA R15, P5, R12, R15, 0x3 ;  /* 0x0000000f0c0f7211 */ /* 0x008fe400078a18ff */
[----:B------:R-:W-:Y:S02]  /*4370*/  LEA.HI.X R26, R10, R26, R23, 0x3, P4 ;  /* 0x0000001a0a1a7211 */ /* 0x000fe400020f1c17 */
[----:B------:R-:W-:Y:S02]  /*4380*/  LEA.HI.X R27, R12, R27, R7, 0x3, P5 ;  /* 0x0000001b0c1b7211 */ /* 0x000fe400028f1c07 */
[----:B----4-:R-:W-:-:S02]  /*4390*/  LEA R20, P1, R2, R20, 0x3 ;  /* 0x0000001402147211 */ /* 0x010fc400078218ff */
[----:B------:R-:W-:-:S03]  /*43a0*/  LEA R21, P2, R8, R21, 0x3 ;  /* 0x0000001508157211 */ /* 0x000fc600078418ff */
[----:B------:R2:W-:Y:S01]  /*43b0*/  STL [R1+0x1c], R20 ;  /* 0x00001c1401007387 */ /* 0x0005e20000100800 */
[----:B------:R-:W-:Y:S02]  /*43c0*/  LEA.HI.X R24, R2, R24, R3, 0x3, P1 ;  /* 0x0000001802187211 */ /* 0x000fe400008f1c03 */
[----:B------:R-:W-:Y:S01]  /*43d0*/  LEA.HI.X R25, R8, R25, R19, 0x3, P2 ;  /* 0x0000001908197211 */ /* 0x000fe200010f1c13 */
[----:B------:R2:W-:Y:S04]  /*43e0*/  STL [R1+0x24], R21 ;  /* 0x0000241501007387 */ /* 0x0005e80000100800 */
[----:B------:R2:W-:Y:S04]  /*43f0*/  STL [R1+0x3c], R18 ;  /* 0x00003c1201007387 */ /* 0x0005e80000100800 */
[----:B------:R2:W-:Y:S04]  /*4400*/  STL [R1+0x2c], R14 ;  /* 0x00002c0e01007387 */ /* 0x0005e80000100800 */
[----:B------:R2:W-:Y:S04]  /*4410*/  STL [R1+0x34], R15 ;  /* 0x0000340f01007387 */ /* 0x0005e80000100800 */
[----:B------:R2:W-:Y:S04]  /*4420*/  STL [R1+0x18], R24 ;  /* 0x0000181801007387 */ /* 0x0005e80000100800 */
[----:B------:R2:W-:Y:S04]  /*4430*/  STL [R1+0x20], R25 ;  /* 0x0000201901007387 */ /* 0x0005e80000100800 */
[----:B------:R2:W-:Y:S04]  /*4440*/  STL [R1+0x30], R27 ;  /* 0x0000301b01007387 */ /* 0x0005e80000100800 */
[----:B------:R2:W-:Y:S04]  /*4450*/  STL [R1+0x38], R29 ;  /* 0x0000381d01007387 */ /* 0x0005e80000100800 */
[----:B------:R2:W-:Y:S01]  /*4460*/  STL [R1+0x28], R26 ;  /* 0x0000281a01007387 */ /* 0x0005e20000100800 */
[----:B------:R-:W-:Y:S05]  /*4470*/  @!P0 BRA `(.L_x_909) ;  /* 0xffffffe800fc8947 */ /* 0x000fea000383ffff */
[----:B------:R-:W-:Y:S05]  /*4480*/  BSYNC.RECONVERGENT B0 ;  /* 0x0000000000007941 */ /* 0x000fea0003800200 */
.L_x_902:
[----:B------:R-:W-:Y:S05]  /*4490*/  EXIT ;  /* 0x000000000000794d */ /* 0x000fea0003800000 */
.L_x_901:
        /* <DEDUP_REMOVED lines=14> */
[C---:B--2---:R-:W-:Y:S01]  /*4580*/  IMAD R3, R0.reuse, UR22, RZ ;  /* 0x0000001600037c24 */ /* 0x044fe2000f8e02ff */
[----:B------:R-:W-:Y:S01]  /*4590*/  IADD3 R11, PT, PT, R7, R11, RZ ;  /* 0x0000000b070b7210 */ /* 0x000fe20007ffe0ff */
[----:B---3--:R-:W-:Y:S01]  /*45a0*/  IMAD R17, R0, UR30, RZ ;  /* 0x0000001e00117c24 */ /* 0x008fe2000f8e02ff */
[----:B------:R5:W-:Y:S01]  /*45b0*/  STL [R1+0x14], R10 ;  /* 0x0000140a01007387 */ /* 0x000be20000100800 */
[----:B------:R-:W-:Y:S01]  /*45c0*/  IMAD.WIDE.U32 R4, R28, UR18, RZ ;  /* 0x000000121c047c25 */ /* 0x000fe2000f8e00ff */
[----:B------:R-:W-:Y:S01]  /*45d0*/  LEA.HI.X R6, R6, UR25, R11, 0x3, P0 ;  /* 0x0000001906067c11 */ /* 0x000fe200080f1c0b */
[----:B------:R-:W1:Y:S02]  /*45e0*/  LDCU UR4, c[0x0][0x360] ;  /* 0x00006c00ff0477ac */ /* 0x000e640008000800 */
[----:B------:R-:W-:Y:S01]  /*45f0*/  IMAD R13, R28, UR19, R9 ;  /* 0x000000131c0d7c24 */ /* 0x000fe2000f8e0209 */
[----:B----4-:R-:W-:Y:S01]  /*4600*/  LEA R14, P1, R4, UR26, 0x3 ;  /* 0x0000001a040e7c11 */ /* 0x010fe2000f8218ff */
[C---:B------:R-:W-:Y:S01]  /*4610*/  IMAD R15, R28.reuse, UR23, R3 ;  /* 0x000000171c0f7c24 */ /* 0x040fe2000f8e0203 */
[----:B------:R-:W2:Y:S01]  /*4620*/  LDCU UR7, c[0x0][0xee4] ;  /* 0x0001dc80ff0777ac */ /* 0x000ea20008000800 */
[----:B------:R-:W-:-:S02]  /*4630*/  IMAD.WIDE.U32 R8, R28, UR22, RZ ;  /* 0x000000161c087c25 */ /* 0x000fc4000f8e00ff */
[----:B------:R3:W-:Y:S01]  /*4640*/  STL [R1+0x2c], R14 ;  /* 0x00002c0e01007387 */ /* 0x0007e20000100800 */
[----:B------:R-:W4:Y:S01]  /*4650*/  LDCU UR20, c[0x0][0xee0] ;  /* 0x0001dc00ff1477ac */ /* 0x000f220008000800 */
[----:B------:R-:W-:Y:S01]  /*4660*/  IMAD.WIDE.U32 R2, R28, UR30, RZ ;  /* 0x0000001e1c027c25 */ /* 0x000fe2000f8e00ff */
[----:B0-----:R-:W-:Y:S02]  /*4670*/  LEA R12, P2, R8, UR28, 0x3 ;  /* 0x0000001c080c7c11 */ /* 0x001fe4000f8418ff */
[----:B------:R-:W-:Y:S01]  /*4680*/  IADD3 R15, PT, PT, R9, R15, RZ ;  /* 0x0000000f090f7210 */ /* 0x000fe20007ffe0ff */
[----:B------:R-:W-:Y:S01]  /*4690*/  IMAD R17, R28, UR31, R17 ;  /* 0x0000001f1c117c24 */ /* 0x000fe2000f8e0211 */
[----:B-----5:R-:W-:Y:S01]  /*46a0*/  LEA R10, P3, R2, UR32, 0x3 ;  /* 0x00000020020a7c11 */ /* 0x020fe2000f8618ff */
[----:B------:R-:W-:Y:S01]  /*46b0*/  IMAD.IADD R13, R5, 0x1, R13 ;  /* 0x00000001050d7824 */ /* 0x000fe200078e020d */
[----:B------:R3:W-:Y:S01]  /*46c0*/  STL [R1+0x1c], R12 ;  /* 0x00001c0c01007387 */ /* 0x0007e20000100800 */
[----:B------:R-:W-:Y:S01]  /*46d0*/  IMAD.IADD R17, R3, 0x1, R17 ;  /* 0x0000000103117824 */ /* 0x000fe200078e0211 */
[----:B------:R-:W0:Y:S02]  /*46e0*/  LDCU.64 UR12, c[0x0][0xee8] ;  /* 0x0001dd00ff0c77ac */ /* 0x000e240008000a00 */
[----:B------:R-:W-:Y:S01]  /*46f0*/  LEA.HI.X R5, R4, UR27, R13, 0x3, P1 ;  /* 0x0000001b04057c11 */ /* 0x000fe200088f1c0d */
[----:B------:R3:W-:Y:S01]  /*4700*/  STL [R1+0x24], R10 ;  /* 0x0000240a01007387 */ /* 0x0007e20000100800 */
[----:B------:R-:W-:Y:S01]  /*4710*/  LEA.HI.X R2, R2, UR33, R17, 0x3, P3 ;  /* 0x0000002102027c11 */ /* 0x000fe200098f1c11 */
[----:B------:R-:W0:Y:S01]  /*4720*/  LDCU.64 UR14, c[0x0][0xee0] ;  /* 0x0001dc00ff0e77ac */ /* 0x000e220008000a00 */
[----:B------:R-:W-:Y:S01]  /*4730*/  LEA.HI.X R4, R8, UR29, R15, 0x3, P2 ;  /* 0x0000001d08047c11 */ /* 0x000fe200090f1c0f */
[----:B------:R3:W-:Y:S01]  /*4740*/  STL [R1+0x10], R6 ;  /* 0x0000100601007387 */ /* 0x0007e20000100800 */
[----:B------:R-:W0:Y:S03]  /*4750*/  LDCU.64 UR16, c[0x0][0x450] ;  /* 0x00008a00ff1077ac */ /* 0x000e260008000a00 */
[----:B------:R3:W-:Y:S01]  /*4760*/  STL [R1+0x28], R5 ;  /* 0x0000280501007387 */ /* 0x0007e20000100800 */
[----:B------:R-:W0:Y:S03]  /*4770*/  LDCU.64 UR18, c[0x0][0x380] ;  /* 0x00007000ff1277ac */ /* 0x000e260008000a00 */
[----:B------:R3:W-:Y:S01]  /*4780*/  STL [R1+0x20], R2 ;  /* 0x0000200201007387 */ /* 0x0007e20000100800 */
[----:B------:R-:W0:Y:S03]  /*4790*/  LDCU.64 UR22, c[0x0][0x5f0] ;  /* 0x0000be00ff1677ac */ /* 0x000e260008000a00 */
[----:B------:R3:W-:Y:S01]  /*47a0*/  STL [R1+0x18], R4 ;  /* 0x0000180401007387 */ /* 0x0007e20000100800 */
[----:B-12-4-:R-:W-:-:S12]  /*47b0*/  UIMAD UR6, UR6, UR4, URZ ;  /* 0x00000004060672a4 */ /* 0x016fd8000f8e02ff */
.L_x_917:
[----:B-1----:R-:W-:Y:S01]  /*47c0*/  MOV R29, UR7 ;  /* 0x00000007001d7c02 */ /* 0x002fe20008000f00 */
[----:B------:R-:W-:Y:S03]  /*47d0*/  BSSY.RECONVERGENT B1, `(.L_x_911) ;  /* 0x000002c000017945 */ /* 0x000fe60003800200 */
[----:B---3--:R-:W-:-:S04]  /*47e0*/  LOP3.LUT R2, R0, R29, RZ, 0xfc, !PT ;  /* 0x0000001d00027212 */ /* 0x008fc800078efcff */
        /* <DEDUP_REMOVED lines=26> */
.L_x_912:
[----:B------:R-:W-:Y:S02]  /*4990*/  MOV R8, R28 ;  /* 0x0000001c00087202 */ /* 0x000fe40000000f00 */
[----:B------:R-:W-:-:S07]  /*49a0*/  MOV R3, 0x49c0 ;  /* 0x000049c000037802 */ /* 0x000fce0000000f00 */
[----:B0-----:R-:W-:Y:S05]  /*49b0*/  CALL.REL.NOINC `($__internal_30_$__cuda_sm20_div_s64) ;  /* 0x0000001000487944 */ /* 0x001fea0003c00000 */
[----:B------:R-:W-:Y:S01]  /*49c0*/  IADD3 R5, P0, PT, RZ, -R7, RZ ;  /* 0x80000007ff057210 */ /* 0x000fe20007f1e0ff */
[----:B------:R-:W-:Y:S01]  /*49d0*/  IMAD.U32 R26, RZ, RZ, UR14 ;  /* 0x0000000eff1a7e24 */ /* 0x000fe2000f8e00ff */
[----:B------:R-:W-:Y:S01]  /*49e0*/  MOV R2, R28 ;  /* 0x0000001c00027202 */ /* 0x000fe20000000f00 */
[----:B------:R-:W-:Y:S01]  /*49f0*/  IMAD.U32 R29, RZ, RZ, UR15 ;  /* 0x0000000fff1d7e24 */ /* 0x000fe2000f8e00ff */
[-C--:B------:R-:W-:Y:S02]  /*4a00*/  IADD3.X R3, PT, PT, RZ, ~R6.reuse, RZ, P0, !PT ;  /* 0x80000006ff037210 */ /* 0x080fe400007fe4ff */
[----:B------:R-:W-:-:S03]  /*4a10*/  LOP3.LUT R7, R7, R6, RZ, 0x3c, !PT ;  /* 0x0000000607077212 */ /* 0x000fc600078e3cff */
[----:B------:R-:W-:Y:S01]  /*4a20*/  IMAD R4, R3, R26, RZ ;  /* 0x0000001a03047224 */ /* 0x000fe200078e02ff */
[----:B------:R-:W-:Y:S01]  /*4a30*/  LOP3.LUT R6, R7, R6, RZ, 0x3c, !PT ;  /* 0x0000000607067212 */ /* 0x000fe200078e3cff */
[----:B------:R-:W-:-:S03]  /*4a40*/  IMAD.MOV.U32 R3, RZ, RZ, R0 ;  /* 0x000000ffff037224 */ /* 0x000fc600078e0000 */
[----:B------:R-:W-:Y:S01]  /*4a50*/  LOP3.LUT R7, R7, R6, RZ, 0x3c, !PT ;  /* 0x0000000607077212 */ /* 0x000fe200078e3cff */
[----:B------:R-:W-:-:S04]  /*4a60*/  IMAD.WIDE.U32 R2, R5, R26, R2 ;  /* 0x0000001a05027225 */ /* 0x000fc800078e0002 */
[----:B------:R-:W-:-:S05]  /*4a70*/  IMAD R5, R5, R29, R4 ;  /* 0x0000001d05057224 */ /* 0x000fca00078e0204 */
[----:B------:R-:W-:-:S07]  /*4a80*/  IADD3 R8, PT, PT, R5, R3, RZ ;  /* 0x0000000305087210 */ /* 0x000fce0007ffe0ff */
.L_x_913:
[----:B0-----:R-:W-:Y:S05]  /*4a90*/  BSYNC.RECONVERGENT B1 ;  /* 0x0000000000017941 */ /* 0x001fea0003800200 */
.L_x_911:
[-C--:B------:R-:W-:Y:S01]  /*4aa0*/  IMAD R3, R7, R26.reuse, RZ ;  /* 0x0000001a07037224 */ /* 0x080fe200078e02ff */
[----:B------:R-:W2:Y:S01]  /*4ab0*/  LDL R10, [R1+0x18] ;  /* 0x00001800010a7983 */ /* 0x000ea20000100800 */
[----:B------:R-:W-:-:S03]  /*4ac0*/  IMAD.WIDE.U32 R4, R6, R26, RZ ;  /* 0x0000001a06047225 */ /* 0x000fc600078e00ff */
[----:B------:R-:W3:Y:S01]  /*4ad0*/  LDL R9, [R1+0x1c] ;  /* 0x00001c0001097983 */ /* 0x000ee20000100800 */
[----:B------:R-:W-:Y:S01]  /*4ae0*/  IMAD R7, R6, R29, R3 ;  /* 0x0000001d06077224 */ /* 0x000fe200078e0203 */
[----:B------:R-:W-:-:S03]  /*4af0*/  LEA R2, P0, R4, R2, 0x2 ;  /* 0x0000000204027211 */ /* 0x000fc600078010ff */
[----:B------:R-:W-:Y:S01]  /*4b00*/  IMAD.IADD R7, R5, 0x1, R7 ;  /* 0x0000000105077824 */ /* 0x000fe200078e0207 */
[C---:B------:R-:W-:Y:S01]  /*4b10*/  IADD3 R3, P1, PT, R2.reuse, R26, RZ ;  /* 0x0000001a02037210 */ /* 0x040fe20007f3e0ff */
[----:B------:R-:W-:-:S03]  /*4b20*/  IMAD.WIDE.U32 R24, R2, UR16, RZ ;  /* 0x0000001002187c25 */ /* 0x000fc6000f8e00ff */
[----:B------:R-:W-:-:S04]  /*4b30*/  LEA.HI.X R7, R4, R8, R7, 0x2, P0 ;  /* 0x0000000804077211 */ /* 0x000fc800000f1407 */
[----:B------:R-:W-:Y:S01]  /*4b40*/  IADD3.X R8, PT, PT, R7, R29, RZ, P1, !PT ;  /* 0x0000001d07087210 */ /* 0x000fe20000ffe4ff */
[----:B------:R-:W-:-:S04]  /*4b50*/  IMAD.WIDE.U32 R20, R3, UR16, RZ ;  /* 0x0000001003147c25 */ /* 0x000fc8000f8e00ff */
[----:B------:R-:W-:-:S04]  /*4b60*/  IMAD R11, R8, UR16, RZ ;  /* 0x00000010080b7c24 */ /* 0x000fc8000f8e02ff */
[----:B------:R-:W-:Y:S01]  /*4b70*/  IMAD R11, R3, UR17, R11 ;  /* 0x00000011030b7c24 */ /* 0x000fe2000f8e020b */
[----:B------:R-:W-:Y:S01]  /*4b80*/  LEA R18, P1, R20, UR18, 0x3 ;  /* 0x0000001214127c11 */ /* 0x000fe2000f8218ff */
[----:B------:R-:W-:-:S03]  /*4b90*/  IMAD R17, R7, UR16, RZ ;  /* 0x0000001007117c24 */ /* 0x000fc6000f8e02ff */
[----:B------:R-:W-:Y:S01]  /*4ba0*/  IADD3 R11, PT, PT, R21, R11, RZ ;  /* 0x0000000b150b7210 */ /* 0x000fe20007ffe0ff */
[----:B------:R-:W-:Y:S01]  /*4bb0*/  IMAD R17, R2, UR17, R17 ;  /* 0x0000001102117c24 */ /* 0x000fe2000f8e0211 */
[----:B------:R-:W4:Y:S02]  /*4bc0*/  LDL R21, [R1+0x24] ;  /* 0x0000240001157983 */ /* 0x000f240000100800 */
[----:B------:R-:W-:Y:S02]  /*4bd0*/  LEA.HI.X R19, R20, UR19, R11, 0x3, P1 ;  /* 0x0000001314137c11 */ /* 0x000fe400088f1c0b */
[----:B------:R-:W4:Y:S01]  /*4be0*/  LDL R20, [R1+0x20] ;  /* 0x0000200001147983 */ /* 0x000f220000100800 */
[----:B------:R-:W-:Y:S01]  /*4bf0*/  IMAD.IADD R17, R25, 0x1, R17 ;  /* 0x0000000119117824 */ /* 0x000fe200078e0211 */
[C---:B------:R-:W-:Y:S02]  /*4c00*/  LEA R16, P0, R24.reuse, UR18, 0x3 ;  /* 0x0000001218107c11 */ /* 0x040fe4000f8018ff */
[----:B------:R-:W4:Y:S02]  /*4c10*/  LDL R25, [R1+0x14] ;  /* 0x0000140001197983 */ /* 0x000f240000100800 */
[----:B------:R-:W-:-:S02]  /*4c20*/  LEA.HI.X R17, R24, UR19, R17, 0x3, P0 ;  /* 0x0000001318117c11 */ /* 0x000fc400080f1c11 */
[----:B------:R-:W4:Y:S01]  /*4c30*/  LDL R24, [R1+0x10] ;  /* 0x0000100001187983 */ /* 0x000f220000100800 */
[----:B------:R-:W-:-:S03]  /*4c40*/  IADD3 R6, P2, PT, R3, R26, RZ ;  /* 0x0000001a03067210 */ /* 0x000fc60007f5e0ff */
[----:B------:R-:W5:Y:S02]  /*4c50*/  LDG.E.64 R16, desc[UR8][R16.64] ;  /* 0x0000000810107981 */ /* 0x000f64000c1e1b00 */
[----:B------:R-:W-:Y:S01]  /*4c60*/  IMAD.X R27, R8, 0x1, R29, P2 ;  /* 0x00000001081b7824 */ /* 0x000fe200010e061d */
[C---:B------:R-:W-:Y:S01]  /*4c70*/  IADD3 R26, P3, PT, R6.reuse, R26, RZ ;  /* 0x0000001a061a7210 */ /* 0x040fe20007f7e0ff */
[----:B------:R-:W-:Y:S01]  /*4c80*/  IMAD.WIDE.U32 R12, R6, UR16, RZ ;  /* 0x00000010060c7c25 */ /* 0x000fe2000f8e00ff */
[----:B------:R-:W5:Y:S02]  /*4c90*/  LDG.E.64 R18, desc[UR8][R18.64] ;  /* 0x0000000812127981 */ /* 0x000f64000c1e1b00 */
[----:B------:R-:W-:Y:S01]  /*4ca0*/  IADD3.X R29, PT, PT, R27, R29, RZ, P3, !PT ;  /* 0x0000001d1b1d7210 */ /* 0x000fe20001ffe4ff */
[----:B------:R-:W-:-:S04]  /*4cb0*/  IMAD.WIDE.U32 R14, R26, UR16, RZ ;  /* 0x000000101a0e7c25 */ /* 0x000fc8000f8e00ff */
[----:B--2---:R-:W-:Y:S01]  /*4cc0*/  IMAD.MOV.U32 R5, RZ, RZ, R10 ;  /* 0x000000ffff057224 */ /* 0x004fe200078e000a */
[----:B---3--:R-:W-:-:S05]  /*4cd0*/  MOV R4, R9 ;  /* 0x0000000900047202 */ /* 0x008fca0000000f00 */
[----:B------:R0:W2:Y:S01]  /*4ce0*/  LDG.E.64 R22, desc[UR8][R4.64] ;  /* 0x0000000804167981 */ /* 0x0000a2000c1e1b00 */
[----:B------:R-:W-:Y:S01]  /*4cf0*/  IMAD R9, R29, UR16, RZ ;  /* 0x000000101d097c24 */ /* 0x000fe2000f8e02ff */
[----:B------:R-:W-:-:S03]  /*4d00*/  LEA R10, P3, R14, UR18, 0x3 ;  /* 0x000000120e0a7c11 */ /* 0x000fc6000f8618ff */
[----:B------:R-:W-:Y:S02]  /*4d10*/  IMAD R9, R26, UR17, R9 ;  /* 0x000000111a097c24 */ /* 0x000fe4000f8e0209 */
[----:B0-----:R-:W-:Y:S01]  /*4d20*/  IMAD R5, R27, UR16, RZ ;  /* 0x000000101b057c24 */ /* 0x001fe2000f8e02ff */
[----:B------:R-:W-:Y:S02]  /*4d30*/  LEA R4, P2, R12, UR18, 0x3 ;  /* 0x000000120c047c11 */ /* 0x000fe4000f8418ff */
[----:B------:R-:W-:Y:S01]  /*4d40*/  IADD3 R9, PT, PT, R15, R9, RZ ;  /* 0x000000090f097210 */ /* 0x000fe20007ffe0ff */
[----:B------:R-:W-:-:S04]  /*4d50*/  IMAD R5, R6, UR17, R5 ;  /* 0x0000001106057c24 */ /* 0x000fc8000f8e0205 */
[----:B------:R-:W-:-:S05]  /*4d60*/  IMAD.IADD R5, R13, 0x1, R5 ;  /* 0x000000010d057824 */ /* 0x000fca00078e0205 */
[----:B------:R-:W-:Y:S01]  /*4d70*/  LEA.HI.X R5, R12, UR19, R5, 0x3, P2 ;  /* 0x000000130c057c11 */ /* 0x000fe200090f1c05 */
[----:B----4-:R-:W-:Y:S01]  /*4d80*/  IMAD.MOV.U32 R12, RZ, RZ, R21 ;  /* 0x000000ffff0c7224 */ /* 0x010fe200078e0015 */
[----:B------:R-:W-:Y:S02]  /*4d90*/  MOV R13, R20 ;  /* 0x00000014000d7202 */ /* 0x000fe40000000f00 */
[----:B------:R-:W-:-:S04]  /*4da0*/  LEA.HI.X R11, R14, UR19, R9, 0x3, P3 ;  /* 0x000000130e0b7c11 */ /* 0x000fc800098f1c09 */
[----:B------:R-:W3:Y:S01]  /*4db0*/  LDG.E.64 R12, desc[UR8][R12.64] ;  /* 0x000000080c0c7981 */ /* 0x000ee2000c1e1b00 */
[----:B------:R-:W-:Y:S01]  /*4dc0*/  IMAD.MOV.U32 R14, RZ, RZ, R25 ;  /* 0x000000ffff0e7224 */ /* 0x000fe200078e0019 */
[----:B------:R-:W-:Y:S02]  /*4dd0*/  MOV R15, R24 ;  /* 0x00000018000f7202 */ /* 0x000fe40000000f00 */
[----:B------:R-:W4:Y:S04]  /*4de0*/  LDG.E.64 R24, desc[UR8][R4.64] ;  /* 0x0000000804187981 */ /* 0x000f28000c1e1b00 */
[----:B------:R0:W5:Y:S01]  /*4df0*/  LDG.E.64 R20, desc[UR8][R14.64] ;  /* 0x000000080e147981 */ /* 0x000162000c1e1b00 */
[----:B------:R-:W-:Y:S02]  /*4e00*/  IMAD R7, R7, UR22, RZ ;  /* 0x0000001607077c24 */ /* 0x000fe4000f8e02ff */
[----:B------:R-:W-:Y:S01]  /*4e10*/  IMAD R27, R27, UR22, RZ ;  /* 0x000000161b1b7c24 */ /* 0x000fe2000f8e02ff */
[----:B------:R1:W5:Y:S01]  /*4e20*/  LDG.E.64 R4, desc[UR8][R10.64] ;  /* 0x000000080a047981 */ /* 0x000362000c1e1b00 */
[----:B0-----:R-:W0:Y:S01]  /*4e30*/  LDC.64 R14, c[0x0][0x520] ;  /* 0x00014800ff0e7b82 */ /* 0x001e220000000a00 */
[----:B------:R-:W-:-:S02]  /*4e40*/  IMAD R7, R2, UR23, R7 ;  /* 0x0000001702077c24 */ /* 0x000fc4000f8e0207 */
[----:B-1----:R-:W-:Y:S01]  /*4e50*/  IMAD.WIDE.U32 R10, R3, UR22, RZ ;  /* 0x00000016030a7c25 */ /* 0x002fe2000f8e00ff */
[----:B------:R-:W-:Y:S01]  /*4e60*/  UMOV UR4, 0x24dd2f1a ;  /* 0x24dd2f1a00047882 */ /* 0x000fe20000000000 */
[----:B------:R-:W-:Y:S01]  /*4e70*/  UMOV UR5, 0x3fe4f922 ;  /* 0x3fe4f92200057882 */ /* 0x000fe20000000000 */
[----:B------:R-:W-:Y:S01]  /*4e80*/  BSSY.RECONVERGENT B1, `(.L_x_914) ;  /* 0x000007b000017945 */ /* 0x000fe20003800200 */
[----:B---3--:R1:W-:Y:S04]  /*4e90*/  STL.64 [R1+0x8], R12 ;  /* 0x0000080c01007387 */ /* 0x0083e80000100a00 */
[----:B----4-:R3:W-:Y:S01]  /*4ea0*/  STL.64 [R1], R24 ;  /* 0x0000001801007387 */ /* 0x0107e20000100a00 */
[----:B-1----:R-:W-:Y:S02]  /*4eb0*/  IMAD R13, R8, UR22, RZ ;  /* 0x00000016080d7c24 */ /* 0x002fe4000f8e02ff */
[----:B------:R-:W-:-:S04]  /*4ec0*/  IMAD.WIDE.U32 R8, R2, UR22, RZ ;  /* 0x0000001602087c25 */ /* 0x000fc8000f8e00ff */
[----:B------:R-:W-:Y:S01]  /*4ed0*/  IMAD R13, R3, UR23, R13 ;  /* 0x00000017030d7c24 */ /* 0x000fe2000f8e020d */
[----:B0-----:R-:W-:Y:S01]  /*4ee0*/  LEA R2, P0, R8, R14, 0x3 ;  /* 0x0000000e08027211 */ /* 0x001fe200078018ff */
[----:B------:R-:W-:Y:S01]  /*4ef0*/  IMAD.IADD R3, R9, 0x1, R7 ;  /* 0x0000000109037824 */ /* 0x000fe200078e0207 */
[----:B--2---:R-:W-:Y:S01]  /*4f00*/  LOP3.LUT R7, R23, 0x7fffffff, RZ, 0xc0, !PT ;  /* 0x7fffffff17077812 */ /* 0x004fe200078ec0ff */
[C---:B------:R-:W-:Y:S02]  /*4f10*/  IMAD R9, R6.reuse, UR23, R27 ;  /* 0x0000001706097c24 */ /* 0x040fe4000f8e021b */
[----:B---3--:R-:W-:-:S04]  /*4f20*/  IMAD.WIDE.U32 R24, R6, UR22, RZ ;  /* 0x0000001606187c25 */ /* 0x008fc8000f8e00ff */
[----:B------:R-:W-:Y:S01]  /*4f30*/  IMAD.MOV.U32 R6, RZ, RZ, R22 ;  /* 0x000000ffff067224 */ /* 0x000fe200078e0016 */
[----:B------:R-:W-:-:S05]  /*4f40*/  LEA.HI.X R3, R8, R15, R3, 0x3, P0 ;  /* 0x0000000f08037211 */ /* 0x000fca00000f1c03 */
[----:B------:R-:W-:Y:S01]  /*4f50*/  DSETP.GE.AND P0, PT, R6, UR4, PT ;  /* 0x0000000406007e2a */ /* 0x000fe2000bf06000 */
[-C--:B------:R-:W-:Y:S01]  /*4f60*/  LEA R12, P1, R10, R14.reuse, 0x3 ;  /* 0x0000000e0a0c7211 */ /* 0x080fe200078218ff */
[----:B------:R-:W-:Y:S01]  /*4f70*/  IMAD R27, R29, UR22, RZ ;  /* 0x000000161d1b7c24 */ /* 0x000fe2000f8e02ff */
[----:B------:R-:W-:Y:S02]  /*4f80*/  IADD3 R13, PT, PT, R11, R13, RZ ;  /* 0x0000000d0b0d7210 */ /* 0x000fe40007ffe0ff */
[----:B------:R-:W-:Y:S01]  /*4f90*/  IADD3 R9, PT, PT, R25, R9, RZ ;  /* 0x0000000919097210 */ /* 0x000fe20007ffe0ff */
[----:B------:R-:W-:Y:S01]  /*4fa0*/  IMAD R27, R26, UR23, R27 ;  /* 0x000000171a1b7c24 */ /* 0x000fe2000f8e021b */
[----:B------:R-:W-:Y:S01]  /*4fb0*/  LEA.HI.X R13, R10, R15, R13, 0x3, P1 ;  /* 0x0000000f0a0d7211 */ /* 0x000fe200008f1c0d */
[----:B------:R-:W-:Y:S01]  /*4fc0*/  IMAD.WIDE.U32 R10, R26, UR22, RZ ;  /* 0x000000161a0a7c25 */ /* 0x000fe2000f8e00ff */
[----:B------:R-:W-:-:S03]  /*4fd0*/  LEA R8, P1, R24, R14, 0x3 ;  /* 0x0000000e18087211 */ /* 0x000fc600078218ff */
[----:B------:R-:W-:Y:S01]  /*4fe0*/  IMAD.IADD R29, R11, 0x1, R27 ;  /* 0x000000010b1d7824 */ /* 0x000fe200078e021b */
[----:B------:R-:W-:Y:S01]  /*4ff0*/  LEA.HI.X R9, R24, R15, R9, 0x3, P1 ;  /* 0x0000000f18097211 */ /* 0x000fe200008f1c09 */
[----:B------:R-:W-:Y:S08]  /*5000*/  @!P0 BRA `(.L_x_915) ;  /* 0x0000000000fc8947 */ /* 0x000ff00003800000 */
        /* <DEDUP_REMOVED lines=63> */
.L_x_915:
        /* <DEDUP_REMOVED lines=35> */
.L_x_916:
[----:B------:R-:W-:Y:S05]  /*5630*/  BSYNC.RECONVERGENT B1 ;  /* 0x0000000000017941 */ /* 0x000fea0003800200 */
.L_x_914:
[-C--:B-----5:R-:W-:Y:S01]  /*5640*/  DMUL R6, R20, R22.reuse ;  /* 0x0000001614067228 */ /* 0x0a0fe20000000000 */
[----:B------:R-:W2:Y:S01]  /*5650*/  LDL.LU.64 R24, [R1+0x8] ;  /* 0x0000080001187983 */ /* 0x000ea20000300a00 */
[----:B------:R-:W-:Y:S02]  /*5660*/  DFMA R22, -R22, R22, 1 ;  /* 0x3ff000001616742b */ /* 0x000fe40000000116 */
[----:B------:R-:W-:-:S08]  /*5670*/  DMUL R26, R4, R20 ;  /* 0x00000014041a7228 */ /* 0x000fd00000000000 */
[----:B------:R-:W-:Y:S01]  /*5680*/  DFMA R26, R26, R22, RZ ;  /* 0x000000161a1a722b */ /* 0x000fe200000000ff */
[----:B------:R-:W3:Y:S01]  /*5690*/  LDL.64 R22, [R1] ;  /* 0x0000000001167983 */ /* 0x000ee20000100a00 */
[----:B------:R-:W-:-:S06]  /*56a0*/  DADD R20, -R16, 1 ;  /* 0x3ff0000010147429 */ /* 0x000fcc0000000100 */
[----:B---3--:R-:W-:-:S08]  /*56b0*/  DMUL R22, R22, R26 ;  /* 0x0000001a16167228 */ /* 0x008fd00000000000 */
[----:B------:R-:W-:Y:S02]  /*56c0*/  DMUL R20, R22, R20 ;  /* 0x0000001416147228 */ /* 0x000fe40000000000 */
[----:B--2---:R-:W-:Y:S02]  /*56d0*/  DMUL R22, R24, R26 ;  /* 0x0000001a18167228 */ /* 0x004fe40000000000 */
[----:B------:R-:W-:-:S08]  /*56e0*/  DADD R24, -R18, 1 ;  /* 0x3ff0000012187429 */ /* 0x000fd00000000100 */
[----:B------:R-:W-:Y:S02]  /*56f0*/  DMUL R22, R22, R24 ;  /* 0x0000001816167228 */ /* 0x000fe40000000000 */
[----:B------:R-:W2:Y:S01]  /*5700*/  LDL.LU.64 R24, [R1] ;  /* 0x0000000001187983 */ /* 0x000ea20000300a00 */
[C---:B------:R-:W-:Y:S02]  /*5710*/  DMUL R20, R16.reuse, R20 ;  /* 0x0000001410147228 */ /* 0x040fe40000000000 */
[-C--:B------:R-:W-:Y:S02]  /*5720*/  DMUL R16, R16, R26.reuse ;  /* 0x0000001a10107228 */ /* 0x080fe40000000000 */
[C---:B------:R-:W-:Y:S02]  /*5730*/  DMUL R26, R18.reuse, R26 ;  /* 0x0000001a121a7228 */ /* 0x040fe40000000000 */
[----:B------:R-:W-:Y:S01]  /*5740*/  DMUL R22, R18, R22 ;  /* 0x0000001612167228 */ /* 0x000fe20000000000 */
[C---:B------:R-:W-:Y:S01]  /*5750*/  LEA R14, P0, R10.reuse, R14, 0x3 ;  /* 0x0000000e0a0e7211 */ /* 0x040fe200078018ff */
[----:B------:R0:W-:Y:S03]  /*5760*/  STG.E.64 desc[UR8][R2.64], R20 ;  /* 0x0000001402007986 */ /* 0x0001e6000c101b08 */
[----:B------:R-:W-:-:S02]  /*5770*/  LEA.HI.X R15, R10, R15, R29, 0x3, P0 ;  /* 0x0000000f0a0f7211 */ /* 0x000fc400000f1c1d */
[----:B------:R1:W-:Y:S01]  /*5780*/  STG.E.64 desc[UR8][R12.64], R22 ;  /* 0x000000160c007986 */ /* 0x0003e2000c101b08 */
[----:B------:R-:W3:Y:S01]  /*5790*/  LDC.64 R10, c[0x0][0xe10] ;  /* 0x00038400ff0a7b82 */ /* 0x000ee20000000a00 */
[----:B--2---:R-:W-:-:S07]  /*57a0*/  DFMA R18, -R24, R24, 1 ;  /* 0x3ff000001812742b */ /* 0x004fce0000000118 */
[----:B0-----:R-:W0:Y:S01]  /*57b0*/  LDC.64 R20, c[0x0][0x930] ;  /* 0x00024c00ff147b82 */ /* 0x001e220000000a00 */
[----:B------:R-:W2:Y:S04]  /*57c0*/  LDL.LU R24, [R1+0x18] ;  /* 0x0000180001187983 */ /* 0x000ea80000300800 */
[----:B------:R-:W4:Y:S01]  /*57d0*/  LDL.LU R25, [R1+0x20] ;  /* 0x0000200001197983 */ /* 0x000f220000300800 */
[----:B------:R-:W-:Y:S02]  /*57e0*/  DADD R2, -R4, 1 ;  /* 0x3ff0000004027429 */ /* 0x000fe40000000100 */
[----:B------:R-:W-:Y:S01]  /*57f0*/  DMUL R16, R16, R18 ;  /* 0x0000001210107228 */ /* 0x000fe20000000000 */
[----:B------:R-:W3:Y:S01]  /*5800*/  LDL.LU R29, [R1+0x28] ;  /* 0x00002800011d7983 */ /* 0x000ee20000300800 */
[----:B------:R-:W0:Y:S03]  /*5810*/  LDC.64 R18, c[0x0][0xad0] ;  /* 0x0002b400ff127b82 */ /* 0x000e260000000a00 */
[----:B-1----:R-:W2:Y:S04]  /*5820*/  LDL.LU R22, [R1+0x1c] ;  /* 0x00001c0001167983 */ /* 0x002ea80000300800 */
[----:B------:R-:W4:Y:S04]  /*5830*/  LDL.LU R23, [R1+0x24] ;  /* 0x0000240001177983 */ /* 0x000f280000300800 */
[----:B------:R-:W4:Y:S04]  /*5840*/  LDL.LU R12, [R1+0x10] ;  /* 0x00001000010c7983 */ /* 0x000f280000300800 */
[----:B------:R1:W-:Y:S04]  /*5850*/  STG.E.64 desc[UR8][R8.64], R16 ;  /* 0x0000001008007986 */ /* 0x0003e8000c101b08 */
[----:B-1----:R-:W4:Y:S04]  /*5860*/  LDL.LU R16, [R1+0x14] ;  /* 0x0000140001107983 */ /* 0x002f280000300800 */
[----:B------:R-:W4:Y:S01]  /*5870*/  LDL.LU R17, [R1+0x2c] ;  /* 0x00002c0001117983 */ /* 0x000f220000300800 */
[----:B------:R-:W-:Y:S01]  /*5880*/  DMUL R2, R6, R2 ;  /* 0x0000000206027228 */ /* 0x000fe20000000000 */
[----:B------:R-:W1:Y:S07]  /*5890*/  LDC.64 R6, c[0x0][0x790] ;  /* 0x0001e400ff067b82 */ /* 0x000e6e0000000a00 */
[----:B------:R-:W-:-:S07]  /*58a0*/  DMUL R2, R4, R2 ;  /* 0x0000000204027228 */ /* 0x000fce0000000000 */
[----:B------:R0:W-:Y:S02]  /*58b0*/  STG.E.64 desc[UR8][R14.64], R2 ;  /* 0x000000020e007986 */ /* 0x0001e4000c101b08 */
[----:B0-----:R-:W-:-:S04]  /*58c0*/  IMAD.WIDE.U32 R8, R20, UR6, RZ ;  /* 0x0000000614087c25 */ /* 0x001fc8000f8e00ff */
[----:B------:R-:W-:Y:S02]  /*58d0*/  IMAD R21, R21, UR6, R9 ;  /* 0x0000000615157c24 */ /* 0x000fe4000f8e0209 */
[----:B------:R-:W-:-:S04]  /*58e0*/  IMAD.WIDE.U32 R2, R18, UR6, RZ ;  /* 0x0000000612027c25 */ /* 0x000fc8000f8e00ff */
[----:B------:R-:W-:Y:S01]  /*58f0*/  IMAD R19, R19, UR6, R3 ;  /* 0x0000000613137c24 */ /* 0x000fe2000f8e0203 */
[----:B------:R-:W-:-:S05]  /*5900*/  IADD3 R28, P0, PT, R28, UR6, RZ ;  /* 0x000000061c1c7c10 */ /* 0x000fca000ff1e0ff */
[----:B------:R-:W-:Y:S01]  /*5910*/  IMAD.X R0, RZ, RZ, R0, P0 ;  /* 0x000000ffff007224 */ /* 0x000fe200000e0600 */
[----:B------:R-:W-:-:S04]  /*5920*/  ISETP.GE.U32.AND P0, PT, R28, UR12, PT ;  /* 0x0000000c1c007c0c */ /* 0x000fc8000bf06070 */
[----:B------:R-:W-:Y:S02]  /*5930*/  ISETP.GE.AND.EX P0, PT, R0, UR13, PT, P0 ;  /* 0x0000000d00007c0c */ /* 0x000fe4000bf06300 */
[----:B---3--:R-:W-:Y:S02]  /*5940*/  MOV R5, R29 ;  /* 0x0000001d00057202 */ /* 0x008fe40000000f00 */
[----:B--2---:R-:W-:-:S04]  /*5950*/  LEA R22, P3, R8, R22, 0x3 ;  /* 0x0000001608167211 */ /* 0x004fc800078618ff */
[----:B------:R-:W-:Y:S01]  /*5960*/  LEA.HI.X R24, R8, R24, R21, 0x3, P3 ;  /* 0x0000001808187211 */ /* 0x000fe200018f1c15 */
[----:B----4-:R-:W-:-:S05]  /*5970*/  IMAD.MOV.U32 R4, RZ, RZ, R17 ;  /* 0x000000ffff047224 */ /* 0x010fca00078e0011 */
[----:B------:R0:W-:Y:S01]  /*5980*/  STG.E.64 desc[UR8][R4.64], R26 ;  /* 0x0000001a04007986 */ /* 0x0001e2000c101b08 */
[----:B------:R-:W-:Y:S01]  /*5990*/  LEA R16, P1, R2, R16, 0x3 ;  /* 0x0000001002107211 */ /* 0x000fe200078218ff */
[----:B0-----:R-:W-:-:S04]  /*59a0*/  IMAD.WIDE.U32 R4, R10, UR6, RZ ;  /* 0x000000060a047c25 */ /* 0x001fc8000f8e00ff */
[----:B------:R-:W-:Y:S02]  /*59b0*/  IMAD R13, R11, UR6, R5 ;  /* 0x000000060b0d7c24 */ /* 0x000fe4000f8e0205 */
[----:B-1----:R-:W-:Y:S01]  /*59c0*/  IMAD.WIDE.U32 R10, R6, UR6, RZ ;  /* 0x00000006060a7c25 */ /* 0x002fe2000f8e00ff */
[----:B------:R-:W-:-:S03]  /*59d0*/  LEA R17, P2, R4, R17, 0x3 ;  /* 0x0000001104117211 */ /* 0x000fc600078418ff */
[----:B------:R-:W-:Y:S01]  /*59e0*/  IMAD R7, R7, UR6, R11 ;  /* 0x0000000607077c24 */ /* 0x000fe2000f8e020b */
[----:B------:R-:W-:Y:S01]  /*59f0*/  LEA R23, P4, R10, R23, 0x3 ;  /* 0x000000170a177211 */ /* 0x000fe200078818ff */
[----:B------:R1:W-:Y:S01]  /*5a00*/  STL [R1+0x14], R16 ;  /* 0x0000141001007387 */ /* 0x0003e20000100800 */
[----:B------:R-:W-:Y:S02]  /*5a10*/  LEA.HI.X R12, R2, R12, R19, 0x3, P1 ;  /* 0x0000000c020c7211 */ /* 0x000fe400008f1c13 */
[----:B------:R-:W-:Y:S01]  /*5a20*/  LEA.HI.X R25, R10, R25, R7, 0x3, P4 ;  /* 0x000000190a197211 */ /* 0x000fe200020f1c07 */
[----:B------:R1:W-:Y:S01]  /*5a30*/  STL [R1+0x2c], R17 ;  /* 0x00002c1101007387 */ /* 0x0003e20000100800 */
[----:B------:R-:W-:-:S03]  /*5a40*/  LEA.HI.X R29, R4, R29, R13, 0x3, P2 ;  /* 0x0000001d041d7211 */ /* 0x000fc600010f1c0d */
        /* <DEDUP_REMOVED lines=8> */
.L_x_910:
[----:B------:R-:W-:Y:S05]  /*5ad0*/  EXIT ;  /* 0x000000000000794d */ /* 0x000fea0003800000 */
        .weak           $__internal_30_$__cuda_sm20_div_s64
        .type           $__internal_30_$__cuda_sm20_div_s64,@function
        .size           $__internal_30_$__cuda_sm20_div_s64,(.L_x_1397 - $__internal_30_$__cuda_sm20_div_s64)
$__internal_30_$__cuda_sm20_div_s64:
        /* <DEDUP_REMOVED lines=17> */
[----:B------:R-:W-:-:S04]  /*5bf0*/  IMAD.WIDE.U32 R6, P0, R4, R10, R6 ;  /* 0x0000000a04067225 */ /* 0x000fc80007800006 */
[C---:B------:R-:W-:Y:S02]  /*5c00*/  IMAD R4, R5.reuse, R10, RZ ;  /* 0x0000000a05047224 */ /* 0x040fe400078e02ff */
[----:B------:R-:W-:-:S04]  /*5c10*/  IMAD.HI.U32 R6, P1, R5, R9, R6 ;  /* 0x0000000905067227 */ /* 0x000fc80007820006 */
[----:B------:R-:W-:Y:S01]  /*5c20*/  IMAD.HI.U32 R10, R5, R10, RZ ;  /* 0x0000000a050a7227 */ /* 0x000fe200078e00ff */
[----:B------:R-:W-:-:S03]  /*5c30*/  IADD3 R7, P2, PT, R4, R6, RZ ;  /* 0x0000000604077210 */ /* 0x000fc60007f5e0ff */
[----:B------:R-:W-:Y:S01]  /*5c40*/  IMAD.X R9, R10, 0x1, R5, P0 ;  /* 0x000000010a097824 */ /* 0x000fe200000e0605 */
[----:B------:R-:W-:Y:S01]  /*5c50*/  IADD3 R10, P4, PT, RZ, -R8, RZ ;  /* 0x80000008ff0a7210 */ /* 0x000fe20007f9e0ff */
[----:B------:R-:W-:-:S03]  /*5c60*/  IMAD.WIDE.U32 R4, R7, UR4, RZ ;  /* 0x0000000407047c25 */ /* 0x000fc6000f8e00ff */
[----:B------:R-:W-:Y:S01]  /*5c70*/  IADD3.X R9, PT, PT, RZ, RZ, R9, P2, P1 ;  /* 0x000000ffff097210 */ /* 0x000fe200017e2409 */
[----:B------:R-:W-:Y:S01]  /*5c80*/  IMAD R6, R7, UR5, R5 ;  /* 0x0000000507067c24 */ /* 0x000fe2000f8e0205 */
[----:B------:R-:W-:-:S03]  /*5c90*/  IADD3 R5, P0, PT, RZ, -R4, RZ ;  /* 0x80000004ff057210 */ /* 0x000fc60007f1e0ff */
[----:B------:R-:W-:Y:S02]  /*5ca0*/  IMAD R4, R9, UR4, R6 ;  /* 0x0000000409047c24 */ /* 0x000fe4000f8e0206 */
[----:B------:R-:W-:-:S03]  /*5cb0*/  IMAD.HI.U32 R6, R7, R5, RZ ;  /* 0x0000000507067227 */ /* 0x000fc600078e00ff */
[----:B------:R-:W-:-:S05]  /*5cc0*/  IADD3.X R4, PT, PT, RZ, ~R4, RZ, P0, !PT ;  /* 0x80000004ff047210 */ /* 0x000fca00007fe4ff */
[----:B------:R-:W-:-:S04]  /*5cd0*/  IMAD.WIDE.U32 R6, P0, R7, R4, R6 ;  /* 0x0000000407067225 */ /* 0x000fc80007800006 */
[----:B------:R-:W-:Y:S01]  /*5ce0*/  IMAD.HI.U32 R7, P1, R9, R5, R6 ;  /* 0x0000000509077227 */ /* 0x000fe20007820006 */
[----:B------:R-:W-:-:S03]  /*5cf0*/  SEL R6, R10, R8, !P3 ;  /* 0x000000080a067207 */ /* 0x000fc60005800000 */
[CC--:B------:R-:W-:Y:S02]  /*5d00*/  IMAD R5, R9.reuse, R4.reuse, RZ ;  /* 0x0000000409057224 */ /* 0x0c0fe400078e02ff */
[----:B------:R-:W-:-:S03]  /*5d10*/  IMAD.HI.U32 R4, R9, R4, RZ ;  /* 0x0000000409047227 */ /* 0x000fc600078e00ff */
[----:B------:R-:W-:Y:S01]  /*5d20*/  IADD3 R10, P2, PT, R5, R7, RZ ;  /* 0x00000007050a7210 */ /* 0x000fe20007f5e0ff */
[----:B------:R-:W-:Y:S01]  /*5d30*/  IMAD.X R7, RZ, RZ, ~R0, P4 ;  /* 0x000000ffff077224 */ /* 0x000fe200020e0e00 */
[----:B------:R-:W-:Y:S01]  /*5d40*/  IADD3.X R8, PT, PT, R4, R9, RZ, P0, !PT ;  /* 0x0000000904087210 */ /* 0x000fe200007fe4ff */
[----:B------:R-:W-:Y:S02]  /*5d50*/  IMAD.MOV.U32 R5, RZ, RZ, RZ ;  /* 0x000000ffff057224 */ /* 0x000fe400078e00ff */
[----:B------:R-:W-:Y:S01]  /*5d60*/  IMAD.HI.U32 R4, R10, R6, RZ ;  /* 0x000000060a047227 */ /* 0x000fe200078e00ff */
[----:B------:R-:W-:Y:S02]  /*5d70*/  SEL R7, R7, R0, !P3 ;  /* 0x0000000007077207 */ /* 0x000fe40005800000 */
        /* <DEDUP_REMOVED lines=18> */
[----:B------:R-:W-:Y:S01]  /*5ea0*/  SEL R10, R10, R4, P0 ;  /* 0x000000040a0a7207 */ /* 0x000fe20000000000 */
[----:B------:R-:W-:Y:S01]  /*5eb0*/  IMAD.X R4, RZ, RZ, R9, P2 ;  /* 0x000000ffff047224 */ /* 0x000fe200010e0609 */
        /* <DEDUP_REMOVED lines=8> */
[----:B------:R-:W-:Y:S02]  /*5f40*/  SEL R6, R6, R4, P0 ;  /* 0x0000000406067207 */ /* 0x000fe40000000000 */
[----:B------:R-:W-:Y:S02]  /*5f50*/  LOP3.LUT R5, R0, UR11, RZ, 0x3c, !PT ;  /* 0x0000000b00057c12 */ /* 0x000fe4000f8e3cff */
[-C--:B------:R-:W-:Y:S02]  /*5f60*/  IADD3 R4, P2, PT, RZ, -R7.reuse, RZ ;  /* 0x80000007ff047210 */ /* 0x080fe40007f5e0ff */
[----:B------:R-:W-:Y:S02]  /*5f70*/  ISETP.GE.AND P1, PT, R5, RZ, PT ;  /* 0x000000ff0500720c */ /* 0x000fe40003f26270 */
[----:B------:R-:W-:Y:S01]  /*5f80*/  ISETP.NE.U32.AND P0, PT, RZ, UR10, PT ;  /* 0x0000000aff007c0c */ /* 0x000fe2000bf05070 */
[----:B------:R-:W-:Y:S01]  /*5f90*/  IMAD.X R5, RZ, RZ, ~R6, P2 ;  /* 0x000000ffff057224 */ /* 0x000fe200010e0e06 */
[----:B------:R-:W-:-:S02]  /*5fa0*/  SEL R7, R4, R7, !P1 ;  /* 0x0000000704077207 */ /* 0x000fc40004800000 */
[----:B------:R-:W-:Y:S02]  /*5fb0*/  MOV R4, R3 ;  /* 0x0000000300047202 */ /* 0x000fe40000000f00 */
[----:B------:R-:W-:Y:S01]  /*5fc0*/  SEL R6, R5, R6, !P1 ;  /* 0x0000000605067207 */ /* 0x000fe20004800000 */
[----:B------:R-:W-:Y:S01]  /*5fd0*/  IMAD.MOV.U32 R5, RZ, RZ, 0x0 ;  /* 0x00000000ff057424 */ /* 0x000fe200078e00ff */
[----:B------:R-:W-:-:S04]  /*5fe0*/  ISETP.NE.AND.EX P0, PT, RZ, UR11, PT, P0 ;  /* 0x0000000bff007c0c */ /* 0x000fc8000bf05300 */
[----:B------:R-:W-:Y:S02]  /*5ff0*/  SEL R7, R7, 0xffffffff, P0 ;  /* 0xffffffff07077807 */ /* 0x000fe40000000000 */
[----:B------:R-:W-:Y:S01]  /*6000*/  SEL R6, R6, 0xffffffff, P0 ;  /* 0xffffffff06067807 */ /* 0x000fe20000000000 */
[----:B------:R-:W-:Y:S06]  /*6010*/  RET.REL.NODEC R4 `(_ZN2at6native38_GLOBAL__N__9a469cfd_6_RNN_cu_eca79a6d6kernel18lstm_cell_backwardIddlLi1EEEvNS_4cuda6detail10TensorInfoIT_T1_EES9_S9_S9_S9_S9_S9_S8_S8_) ;  /* 0xffffff9c04f87950 */ /* 0x000fec0003c3ffff */
.L_x_918:
        /* <DEDUP_REMOVED lines=14> */
.L_x_1397:


//--------------------- .text._ZN2at6native38_GLOBAL__N__9a469cfd_6_RNN_cu_eca79a6d6kernel18lstm_cell_backwardIddiLi2EEEvNS_4cuda6detail10TensorInfoIT_T1_EES9_S9_S9_S9_S9_S9_S8_S8_ --------------------------
	.section	.text._ZN2at6native38_GLOBAL__N__9a469cfd_6_RNN_cu_eca79a6d6kernel18lstm_cell_backwardIddiLi2EEEvNS_4cuda6detail10TensorInfoIT_T1_EES9_S9_S9_S9_S9_S9_S8_S8_,"ax",@progbits
	.align	128
.text._ZN2at6native38_GLOBAL__N__9a469cfd_6_RNN_cu_eca79a6d6kernel18lstm_cell_backwardIddiLi2EEEvNS_4cuda6detail10TensorInfoIT_T1_EES9_S9_S9_S9_S9_S9_S8_S8_:
        .type           _ZN2at6native38_GLOBAL__N__9a469cfd_6_RNN_cu_eca79a6d6kernel18lstm_cell_backwardIddiLi2EEEvNS_4cuda6detail10TensorInfoIT_T1_EES9_S9_S9_S9_S9_S9_S8_S8_,@function
        .size           _ZN2at6native38_GLOBAL__N__9a469cfd_6_RNN_cu_eca79a6d6kernel18lstm_cell_backwardIddiLi2EEEvNS_4cuda6detail10TensorInfoIT_T1_EES9_S9_S9_S9_S9_S9_S8_S8_,(.L_x_1399 - _ZN2at6native38_GLOBAL__N__9a469cfd_6_RNN_cu_eca79a6d6kernel18lstm_cell_backwardIddiLi2EEEvNS_4cuda6detail10TensorInfoIT_T1_EES9_S9_S9_S9_S9_S9_S8_S8_)
        .other          _ZN2at6native38_GLOBAL__N__9a469cfd_6_RNN_cu_eca79a6d6kernel18lstm_cell_backwardIddiLi2EEEvNS_4cuda6detail10TensorInfoIT_T1_EES9_S9_S9_S9_S9_S9_S8_S8_,@"STO_CUDA_ENTRY STV_DEFAULT"
_ZN2at6native38_GLOBAL__N__9a469cfd_6_RNN_cu_eca79a6d6kernel18lstm_cell_backwardIddiLi2EEEvNS_4cuda6detail10TensorInfoIT_T1_EES9_S9_S9_S9_S9_S9_S8_S8_:
        /* <DEDUP_REMOVED lines=10> */
[----:B------:R-:W1:Y:S01]  /*00a0*/  LDCU.64 UR8, c[0x0][0x6e0] ;  /* 0x0000dc00ff0877ac */ /* 0x000e620008000a00 */
[----:B------:R-:W-:Y:S01]  /*00b0*/  BSSY.RECONVERGENT B0, `(.L_x_919) ;  /* 0x000021a000007945 */ /* 0x000fe20003800200 */
[----:B------:R-:W2:Y:S01]  /*00c0*/  LDCU UR10, c[0x0][0x89c] ;  /* 0x00011380ff0a77ac */ /* 0x000ea20008000800 */
[----:B------:R-:W3:Y:S01]  /*00d0*/  LDCU.64 UR4, c[0x0][0x358] ;  /* 0x00006b00ff0477ac */ /* 0x000ee20008000a00 */
[----:B------:R-:W4:Y:S01]  /*00e0*/  LDCU UR23, c[0x0][0x96c] ;  /* 0x00012d80ff1777ac */ /* 0x000f220008000800 */
[----:B------:R-:W0:Y:S01]  /*00f0*/  LDCU UR11, c[0x0][0x3f0] ;  /* 0x00007e00ff0b77ac */ /* 0x000e220008000800 */
[----:B-1----:R-:W-:Y:S01]  /*0100*/  UISETP.NE.U32.AND UP0, UPT, UR8, URZ, UPT ;  /* 0x000000ff0800728c */ /* 0x002fe2000bf05070 */
[----:B--2---:R-:W-:Y:S01]  /*0110*/  ISETP.NE.AND P0, PT, RZ, UR10, PT ;  /* 0x0000000aff007c0c */ /* 0x004fe2000bf05270 */
[----:B------:R-:W1:Y:S01]  /*0120*/  LDCU UR12, c[0x0][0x3ec] ;  /* 0x00007d80ff0c77ac */ /* 0x000e620008000800 */
        /* <DEDUP_REMOVED lines=12> */
[----:B------:R-:W0:Y:S01]  /*01f0*/  LDCU UR21, c[0x0][0x900] ;  /* 0x00012000ff1577ac */ /* 0x000e220008000800 */
[----:B------:R-:W0:Y:S01]  /*0200*/  LDCU UR22, c[0x0][0x8fc] ;  /* 0x00011f80ff1677ac */ /* 0x000e220008000800 */
[----:B-----5:R-:W-:Y:S01]  /*0210*/  IADD3 R2, PT, PT, R4, 0xffffffe, RZ ;  /* 0x0ffffffe04027810 */ /* 0x020fe20007ffe0ff */
[----:B------:R-:W0:Y:S03]  /*0220*/  LDCU.64 UR6, c[0x0][0x7b8] ;  /* 0x0000f700ff0677ac */ /* 0x000e260008000a00 */
[----:B------:R5:W3:Y:S01]  /*0230*/  F2I.FTZ.U32.TRUNC.NTZ R3, R2 ;  /* 0x0000000200037305 */ /* 0x000ae2000021f000 */
[----:B------:R-:W-:Y:S01]  /*0240*/  UISETP.NE.AND.EX UP0, UPT, UR9, URZ, UPT, UP0 ;  /* 0x000000ff0900728c */ /* 0x000fe2000bf05300 */
[----:B-----5:R-:W-:-:S02]  /*0250*/  IMAD.MOV.U32 R2, RZ, RZ, RZ ;  /* 0x000000ffff027224 */ /* 0x020fc400078e00ff */
[----:B---3--:R-:W-:-:S04]  /*0260*/  IMAD.MOV R5, RZ, RZ, -R3 ;  /* 0x000000ffff057224 */ /* 0x008fc800078e0a03 */
[----:B------:R-:W-:-:S04]  /*0270*/  IMAD R5, R5, R6, RZ ;  /* 0x0000000605057224 */ /* 0x000fc800078e02ff */
[----:B------:R-:W-:Y:S01]  /*0280*/  IMAD.HI.U32 R3, R3, R5, R2 ;  /* 0x0000000503037227 */ /* 0x000fe200078e0002 */
[----:B------:R-:W-:-:S04]  /*0290*/  LOP3.LUT R2, RZ, UR10, RZ, 0x33, !PT ;  /* 0x0000000aff027c12 */ /* 0x000fc8000f8e33ff */
[----:B012-4-:R3:W-:Y:S03]  /*02a0*/  STL [R1], R3 ;  /* 0x0000000301007387 */ /* 0x0177e60000100800 */
.L_x_925:
[----:B0--3--:R-:W2:Y:S01]  /*02b0*/  LDL R3, [R1] ;  /* 0x0000000001037983 */ /* 0x009ea20000100800 */
[----:B------:R-:W0:Y:S01]  /*02c0*/  LDC R17, c[0x0][0x968] ;  /* 0x00025a00ff117b82 */ /* 0x000e220000000800 */
[----:B------:R-:W-:-:S07]  /*02d0*/  IABS R2, R0 ;  /* 0x0000000000027213 */ /* 0x000fce0000000000 */
[----:B------:R-:W1:Y:S08]  /*02e0*/  LDC R6, c[0x0][0x38c] ;  /* 0x0000e300ff067b82 */ /* 0x000e700000000800 */
[----:B------:R-:W3:Y:S01]  /*02f0*/  LDC R10, c[0x0][0x968] ;  /* 0x00025a00ff0a7b82 */ /* 0x000ee20000000800 */
[----:B0-----:R-:W-:-:S07]  /*0300*/  IABS R9, R17 ;  /* 0x0000001100097213 */ /* 0x001fce0000000000 */
[----:B------:R-:W0:Y:S01]  /*0310*/  LDC R7, c[0x0][0x53c] ;  /* 0x00014f00ff077b82 */ /* 0x000e220000000800 */
[----:B-1----:R-:W-:-:S07]  /*0320*/  IABS R22, R6 ;  /* 0x0000000600167213 */ /* 0x002fce0000000000 */
[----:B------:R-:W1:Y:S01]  /*0330*/  LDC R8, c[0x0][0x614] ;  /* 0x00018500ff087b82 */ /* 0x000e620000000800 */
[----:B---3--:R-:W-:-:S07]  /*0340*/  IABS R10, R10 ;  /* 0x0000000a000a7213 */ /* 0x008fce0000000000 */
[----:B------:R-:W3:Y:S01]  /*0350*/  LDC.64 R28, c[0x0][0x530] ;  /* 0x00014c00ff1c7b82 */ /* 0x000ee20000000a00 */
[----:B0-----:R-:W-:Y:S02]  /*0360*/  IABS R14, R7 ;  /* 0x00000007000e7213 */ /* 0x001fe40000000000 */
[----:B-1----:R-:W-:Y:S01]  /*0370*/  IABS R15, R8 ;  /* 0x00000008000f7213 */ /* 0x002fe20000000000 */
[----:B--2---:R-:W-:-:S05]  /*0380*/  IMAD.HI.U32 R3, R3, R2, RZ ;  /* 0x0000000203037227 */ /* 0x004fca00078e00ff */
[----:B------:R-:W-:-:S05]  /*0390*/  IADD3 R5, PT, PT, -R3, RZ, RZ ;  /* 0x000000ff03057210 */ /* 0x000fca0007ffe1ff */
[----:B------:R-:W-:Y:S02]  /*03a0*/  IMAD R4, R9, R5, R2 ;  /* 0x0000000509047224 */ /* 0x000fe400078e0202 */
[----:B------:R-:W0:Y:S03]  /*03b0*/  I2F.RP R5, R22 ;  /* 0x0000001600057306 */ /* 0x000e260000209400 */
[----:B------:R-:W-:-:S05]  /*03c0*/  ISETP.GT.U32.AND P2, PT, R10, R4, PT ;  /* 0x000000040a00720c */ /* 0x000fca0003f44070 */
[----:B0-----:R-:W0:Y:S08]  /*03d0*/  MUFU.RCP R5, R5 ;  /* 0x0000000500057308 */ /* 0x001e300000001000 */
[----:B------:R-:W-:Y:S02]  /*03e0*/  @!P2 IMAD.IADD R4, R4, 0x1, -R9 ;  /* 0x000000010404a824 */ /* 0x000fe400078e0a09 */
[----:B------:R-:W-:Y:S01]  /*03f0*/  @!P2 VIADD R3, R3, 0x1 ;  /* 0x000000010303a836 */ /* 0x000fe20000000000 */
[----:B------:R-:W-:-:S02]  /*0400*/  ISETP.NE.AND P2, PT, R17, RZ, PT ;  /* 0x000000ff1100720c */ /* 0x000fc40003f45270 */
[----:B------:R-:W-:Y:S02]  /*0410*/  ISETP.GE.U32.AND P1, PT, R4, R10, PT ;  /* 0x0000000a0400720c */ /* 0x000fe40003f26070 */
[----:B------:R-:W-:Y:S01]  /*0420*/  LOP3.LUT R4, R0, R17, RZ, 0x3c, !PT ;  /* 0x0000001100047212 */ /* 0x000fe200078e3cff */
[----:B------:R-:W1:Y:S03]  /*0430*/  I2F.RP R9, R14 ;  /* 0x0000000e00097306 */ /* 0x000e660000209400 */
[----:B------:R-:W-:Y:S02]  /*0440*/  ISETP.GE.AND P3, PT, R4, RZ, PT ;  /* 0x000000ff0400720c */ /* 0x000fe40003f66270 */
[----:B0-----:R-:W-:-:S03]  /*0450*/  IADD3 R5, PT, PT, R5, 0xffffffe, RZ ;  /* 0x0ffffffe05057810 */ /* 0x001fc60007ffe0ff */
[----:B------:R-:W-:Y:S02]  /*0460*/  I2F.RP R4, R15 ;  /* 0x0000000f00047306 */ /* 0x000fe40000209400 */
[----:B------:R-:W-:-:S06]  /*0470*/  @P1 VIADD R3, R3, 0x1 ;  /* 0x0000000103031836 */ /* 0x000fcc0000000000 */
[----:B------:R-:W-:Y:S01]  /*0480*/  @!P3 IMAD.MOV R3, RZ, RZ, -R3 ;  /* 0x000000ffff03b224 */ /* 0x000fe200078e0a03 */
[----:B------:R-:W0:Y:S01]  /*0490*/  F2I.FTZ.U32.TRUNC.NTZ R5, R5 ;  /* 0x0000000500057305 */ /* 0x000e22000021f000 */
[----:B------:R-:W-:-:S05]  /*04a0*/  @!P2 LOP3.LUT R3, RZ, R17, RZ, 0x33, !PT ;  /* 0x00000011ff03a212 */ /* 0x000fca00078e33ff */
[----:B------:R-:W-:Y:S02]  /*04b0*/  IMAD R3, R3, R17, RZ ;  /* 0x0000001103037224 */ /* 0x000fe400078e02ff */
[----:B-1----:R-:W1:Y:S03]  /*04c0*/  MUFU.RCP R9, R9 ;  /* 0x0000000900097308 */ /* 0x002e660000001000 */
[----:B------:R-:W-:Y:S01]  /*04d0*/  IADD3 R20, PT, PT, -R3, R0, RZ ;  /* 0x0000000003147210 */ /* 0x000fe20007ffe1ff */
[----:B0-----:R-:W-:-:S04]  /*04e0*/  IMAD.MOV R13, RZ, RZ, -R5 ;  /* 0x000000ffff0d7224 */ /* 0x001fc800078e0a05 */
[----:B------:R0:W2:Y:S01]  /*04f0*/  MUFU.RCP R12, R4 ;  /* 0x00000004000c7308 */ /* 0x0000a20000001000 */
[----:B------:R-:W-:Y:S02]  /*0500*/  IMAD R20, R3, 0x4, R20 ;  /* 0x0000000403147824 */ /* 0x000fe400078e0214 */
[----:B------:R-:W-:Y:S02]  /*0510*/  IMAD R13, R13, R22, RZ ;  /* 0x000000160d0d7224 */ /* 0x000fe400078e02ff */
[----:B------:R-:W-:Y:S02]  /*0520*/  IMAD.IADD R3, R20, 0x1, R17 ;  /* 0x0000000114037824 */ /* 0x000fe400078e0211 */
[----:B0-----:R-:W-:Y:S01]  /*0530*/  HFMA2 R4, -RZ, RZ, 0, 0 ;  /* 0x00000000ff047431 */ /* 0x001fe200000001ff */
[----:B-1----:R-:W-:Y:S02]  /*0540*/  IADD3 R10, PT, PT, R9, 0xffffffe, RZ ;  /* 0x0ffffffe090a7810 */ /* 0x002fe40007ffe0ff */
[----:B------:R-:W-:-:S02]  /*0550*/  IABS R19, R3 ;  /* 0x0000000300137213 */ /* 0x000fc40000000000 */
[----:B------:R0:W1:Y:S01]  /*0560*/  F2I.FTZ.U32.TRUNC.NTZ R11, R10 ;  /* 0x0000000a000b7305 */ /* 0x000062000021f000 */
[----:B------:R-:W-:Y:S01]  /*0570*/  IMAD.HI.U32 R9, R5, R13, R4 ;  /* 0x0000000d05097227 */ /* 0x000fe200078e0004 */
[----:B------:R-:W-:-:S03]  /*0580*/  IADD3 R4, PT, PT, R3, R17, RZ ;  /* 0x0000001103047210 */ /* 0x000fc60007ffe0ff */
[----:B--2---:R-:W-:Y:S01]  /*0590*/  VIADD R13, R12, 0xffffffe ;  /* 0x0ffffffe0c0d7836 */ /* 0x004fe20000000000 */
[----:B------:R-:W-:Y:S01]  /*05a0*/  IABS R12, R4 ;  /* 0x00000004000c7213 */ /* 0x000fe20000000000 */
[----:B------:R-:W-:-:S04]  /*05b0*/  IMAD.HI.U32 R18, R9, R19, RZ ;  /* 0x0000001309127227 */ /* 0x000fc800078e00ff */
[----:B------:R-:W-:Y:S01]  /*05c0*/  IMAD.IADD R5, R4, 0x1, R17 ;  /* 0x0000000104057824 */ /* 0x000fe200078e0211 */
[----:B------:R-:W-:Y:S01]  /*05d0*/  IADD3 R16, PT, PT, -R18, RZ, RZ ;  /* 0x000000ff12107210 */ /* 0x000fe20007ffe1ff */
[----:B------:R-:W-:Y:S01]  /*05e0*/  IMAD.HI.U32 R21, R9, R12, RZ ;  /* 0x0000000c09157227 */ /* 0x000fe200078e00ff */
[----:B------:R-:W-:Y:S01]  /*05f0*/  IABS R17, R20 ;  /* 0x0000001400117213 */ /* 0x000fe20000000000 */
[----:B------:R-:W2:Y:S01]  /*0600*/  F2I.FTZ.U32.TRUNC.NTZ R13, R13 ;  /* 0x0000000d000d7305 */ /* 0x000ea2000021f000 */
[----:B0-----:R-:W-:Y:S01]  /*0610*/  IABS R10, R5 ;  /* 0x00000005000a7213 */ /* 0x001fe20000000000 */
[C---:B------:R-:W-:Y:S01]  /*0620*/  IMAD R19, R22.reuse, R16, R19 ;  /* 0x0000001016137224 */ /* 0x040fe200078e0213 */
[----:B------:R-:W-:Y:S01]  /*0630*/  IADD3 R24, PT, PT, -R21, RZ, RZ ;  /* 0x000000ff15187210 */ /* 0x000fe20007ffe1ff */
[----:B------:R-:W-:Y:S01]  /*0640*/  IMAD.MOV.U32 R16, RZ, RZ, R17 ;  /* 0x000000ffff107224 */ /* 0x000fe200078e0011 */
[----:B-1----:R-:W-:Y:S01]  /*0650*/  IADD3 R26, PT, PT, RZ, -R11, RZ ;  /* 0x8000000bff1a7210 */ /* 0x002fe20007ffe0ff */
[----:B------:R-:W-:Y:S01]  /*0660*/  IMAD.HI.U32 R17, R9, R10, RZ ;  /* 0x0000000a09117227 */ /* 0x000fe200078e00ff */
[----:B------:R-:W-:-:S03]  /*0670*/  ISETP.GT.U32.AND P4, PT, R22, R19, PT ;  /* 0x000000131600720c */ /* 0x000fc60003f84070 */
[----:B------:R-:W-:-:S04]  /*0680*/  IMAD.HI.U32 R9, R9, R16, RZ ;  /* 0x0000001009097227 */ /* 0x000fc800078e00ff */
[C---:B------:R-:W-:Y:S01]  /*0690*/  IMAD R24, R22.reuse, R24, R12 ;  /* 0x0000001816187224 */ /* 0x040fe200078e020c */
[----:B------:R-:W-:Y:S01]  /*06a0*/  IADD3 R12, PT, PT, -R9, RZ, RZ ;  /* 0x000000ff090c7210 */ /* 0x000fe20007ffe1ff */
[----:B------:R-:W-:Y:S02]  /*06b0*/  IMAD.MOV R25, RZ, RZ, -R17 ;  /* 0x000000ffff197224 */ /* 0x000fe400078e0a11 */
[----:B--2---:R-:W-:Y:S01]  /*06c0*/  IMAD.MOV R23, RZ, RZ, -R13 ;  /* 0x000000ffff177224 */ /* 0x004fe200078e0a0d */
[C---:B------:R-:W-:Y:S01]  /*06d0*/  ISETP.GT.U32.AND P1, PT, R22.reuse, R24, PT ;  /* 0x000000181600720c */ /* 0x040fe20003f24070 */
[C---:B------:R-:W-:Y:S01]  /*06e0*/  IMAD R27, R22.reuse, R12, R16 ;  /* 0x0000000c161b7224 */ /* 0x040fe200078e0210 */
[----:B------:R-:W-:Y:S01]  /*06f0*/  MOV R12, RZ ;  /* 0x000000ff000c7202 */ /* 0x000fe20000000f00 */
[----:B------:R-:W-:Y:S01]  /*0700*/  IMAD R25, R22, R25, R10 ;  /* 0x0000001916197224 */ /* 0x000fe200078e020a */
[----:B------:R-:W-:Y:S01]  /*0710*/  @!P4 IADD3 R18, PT, PT, R18, 0x1, RZ ;  /* 0x000000011212c810 */ /* 0x000fe20007ffe0ff */
[----:B------:R-:W-:Y:S01]  /*0720*/  IMAD R26, R26, R14, RZ ;  /* 0x0000000e1a1a7224 */ /* 0x000fe200078e02ff */
[C---:B------:R-:W-:Y:S01]  /*0730*/  ISETP.GT.U32.AND P2, PT, R22.reuse, R27, PT ;  /* 0x0000001b1600720c */ /* 0x040fe20003f44070 */
[----:B------:R-:W-:Y:S01]  /*0740*/  IMAD.MOV.U32 R10, RZ, RZ, RZ ;  /* 0x000000ffff0a7224 */ /* 0x000fe200078e00ff */
[----:B------:R-:W-:Y:S01]  /*0750*/  ISETP.GT.U32.AND P5, PT, R22, R25, PT ;  /* 0x000000191600720c */ /* 0x000fe20003fa4070 */
[----:B------:R-:W-:-:S02]  /*0760*/  IMAD R23, R23, R15, RZ ;  /* 0x0000000f17177224 */ /* 0x000fc400078e02ff */
[----:B------:R-:W-:Y:S02]  /*0770*/  IMAD.HI.U32 R11, R11, R26, R10 ;  /* 0x0000001a0b0b7227 */ /* 0x000fe400078e000a */
[-C--:B------:R-:W-:Y:S02]  /*0780*/  @!P1 IADD3 R24, PT, PT, R24, -R22.reuse, RZ ;  /* 0x8000001618189210 */ /* 0x080fe40007ffe0ff */
[----:B------:R-:W-:Y:S02]  /*0790*/  @!P4 IMAD.IADD R19, R19, 0x1, -R22 ;  /* 0x000000011313c824 */ /* 0x000fe400078e0a16 */
[----:B------:R-:W-:Y:S01]  /*07a0*/  IMAD.HI.U32 R13, R13, R23, R12 ;  /* 0x000000170d0d7227 */ /* 0x000fe200078e000c */
[-C--:B------:R-:W-:Y:S02]  /*07b0*/  ISETP.GE.U32.AND P3, PT, R24, R22.reuse, PT ;  /* 0x000000161800720c */ /* 0x080fe40003f66070 */
[----:B------:R-:W-:Y:S01]  /*07c0*/  ISETP.GE.U32.AND P6, PT, R19, R22, PT ;  /* 0x000000161300720c */ /* 0x000fe20003fc6070 */
[----:B------:R-:W-:Y:S01]  /*07d0*/  IMAD.HI.U32 R11, R11, R2, RZ ;  /* 0x000000020b0b7227 */ /* 0x000fe200078e00ff */
[----:B------:R-:W-:-:S02]  /*07e0*/  @!P2 IADD3 R27, PT, PT, R27, -R22, RZ ;  /* 0x800000161b1ba210 */ /* 0x000fc40007ffe0ff */
[----:B------:R-:W-:Y:S01]  /*07f0*/  LOP3.LUT R19, R20, R6, RZ, 0x3c, !PT ;  /* 0x0000000614137212 */ /* 0x000fe200078e3cff */
[----:B------:R-:W-:Y:S01]  /*0800*/  IMAD.HI.U32 R10, R13, R2, RZ ;  /* 0x000000020d0a7227 */ /* 0x000fe200078e00ff */
[----:B------:R-:W-:Y:S02]  /*0810*/  ISETP.GE.U32.AND P4, PT, R27, R22, PT ;  /* 0x000000161b00720c */ /* 0x000fe40003f86070 */
[----:B------:R-:W-:Y:S01]  /*0820*/  @!P2 IADD3 R9, PT, PT, R9, 0x1, RZ ;  /* 0x000000010909a810 */ /* 0x000fe20007ffe0ff */
[----:B------:R-:W-:Y:S02]  /*0830*/  IMAD.MOV R13, RZ, RZ, -R11 ;  /* 0x000000ffff0d7224 */ /* 0x000fe400078e0a0b */
[----:B------:R-:W-:Y:S02]  /*0840*/  IMAD.MOV R12, RZ, RZ, -R10 ;  /* 0x000000ffff0c7224 */ /* 0x000fe400078e0a0a */
[----:B------:R-:W-:Y:S01]  /*0850*/  IMAD R13, R14, R13, R2 ;  /* 0x0000000d0e0d7224 */ /* 0x000fe200078e0202 */
[----:B------:R-:W-:Y:S01]  /*0860*/  @P6 IADD3 R18, PT, PT, R18, 0x1, RZ ;  /* 0x0000000112126810 */ /* 0x000fe20007ffe0ff */
[----:B------:R-:W-:-:S02]  /*0870*/  @!P5 IMAD.IADD R25, R25, 0x1, -R22 ;  /* 0x000000011919d824 */ /* 0x000fc400078e0a16 */
[----:B------:R-:W-:Y:S02]  /*0880*/  IMAD R12, R15, R12, R2 ;  /* 0x0000000c0f0c7224 */ /* 0x000fe400078e0202 */
[----:B------:R-:W-:Y:S01]  /*0890*/  @!P1 VIADD R21, R21, 0x1 ;  /* 0x0000000115159836 */ /* 0x000fe20000000000 */
[----:B------:R-:W-:Y:S01]  /*08a0*/  ISETP.GT.U32.AND P1, PT, R14, R13, PT ;  /* 0x0000000d0e00720c */ /* 0x000fe20003f24070 */
[----:B------:R-:W-:Y:S01]  /*08b0*/  @!P5 VIADD R17, R17, 0x1 ;  /* 0x000000011111d836 */ /* 0x000fe20000000000 */
[----:B------:R-:W-:Y:S01]  /*08c0*/  ISETP.GE.U32.AND P6, PT, R25, R22, PT ;  /* 0x000000161900720c */ /* 0x000fe20003fc6070 */
[----:B------:R-:W-:Y:S01]  /*08d0*/  @P3 VIADD R21, R21, 0x1 ;  /* 0x0000000115153836 */ /* 0x000fe20000000000 */
[----:B------:R-:W-:Y:S02]  /*08e0*/  LOP3.LUT R22, R3, R6, RZ, 0x3c, !PT ;  /* 0x0000000603167212 */ /* 0x000fe400078e3cff */
[----:B------:R-:W-:Y:S02]  /*08f0*/  ISETP.GT.U32.AND P2, PT, R15, R12, PT ;  /* 0x0000000c0f00720c */ /* 0x000fe40003f44070 */
[----:B------:R-:W-:-:S02]  /*0900*/  ISETP.GE.AND P3, PT, R19, RZ, PT ;  /* 0x000000ff1300720c */ /* 0x000fc40003f66270 */
[----:B------:R-:W-:Y:S02]  /*0910*/  @P4 IADD3 R9, PT, PT, R9, 0x1, RZ ;  /* 0x0000000109094810 */ /* 0x000fe40007ffe0ff */
[----:B------:R-:W-:Y:S01]  /*0920*/  ISETP.GE.AND P4, PT, R22, RZ, PT ;  /* 0x000000ff1600720c */ /* 0x000fe20003f86270 */
[----:B------:R-:W-:Y:S01]  /*0930*/  @!P1 IMAD.IADD R13, R13, 0x1, -R14 ;  /* 0x000000010d0d9824 */ /* 0x000fe200078e0a0e */
[-C--:B------:R-:W-:Y:S02]  /*0940*/  LOP3.LUT R19, R4, R6.reuse, RZ, 0x3c, !PT ;  /* 0x0000000604137212 */ /* 0x080fe400078e3cff */
[----:B------:R-:W-:Y:S02]  /*0950*/  LOP3.LUT R22, R5, R6, RZ, 0x3c, !PT ;  /* 0x0000000605167212 */ /* 0x000fe400078e3cff */
[----:B------:R-:W-:Y:S01]  /*0960*/  ISETP.GE.AND P5, PT, R19, RZ, PT ;  /* 0x000000ff1300720c */ /* 0x000fe20003fa6270 */
[----:B------:R-:W-:Y:S01]  /*0970*/  @!P2 VIADD R10, R10, 0x1 ;  /* 0x000000010a0aa836 */ /* 0x000fe20000000000 */
[----:B------:R-:W-:Y:S01]  /*0980*/  @P6 IADD3 R17, PT, PT, R17, 0x1, RZ ;  /* 0x0000000111116810 */ /* 0x000fe20007ffe0ff */
[----:B------:R-:W-:Y:S01]  /*0990*/  @!P3 IMAD.MOV R9, RZ, RZ, -R9 ;  /* 0x000000ffff09b224 */ /* 0x000fe200078e0a09 */
[----:B------:R-:W-:-:S02]  /*09a0*/  ISETP.GE.AND P6, PT, R22, RZ, PT ;  /* 0x000000ff1600720c */ /* 0x000fc40003fc6270 */
[-C--:B------:R-:W-:Y:S02]  /*09b0*/  @!P2 IADD3 R12, PT, PT, R12, -R15.reuse, RZ ;  /* 0x8000000f0c0ca210 */ /* 0x080fe40007ffe0ff */
[----:B------:R-:W-:Y:S01]  /*09c0*/  ISETP.GE.U32.AND P3, PT, R13, R14, PT ;  /* 0x0000000e0d00720c */ /* 0x000fe20003f66070 */
[----:B------:R-:W-:Y:S01]  /*09d0*/  IMAD.MOV.U32 R13, RZ, RZ, R17 ;  /* 0x000000ffff0d7224 */ /* 0x000fe200078e0011 */
[----:B------:R-:W-:Y:S02]  /*09e0*/  @!P4 IADD3 R18, PT, PT, -R18, RZ, RZ ;  /* 0x000000ff1212c210 */ /* 0x000fe40007ffe1ff */
[----:B------:R-:W-:Y:S02]  /*09f0*/  ISETP.GE.U32.AND P4, PT, R12, R15, PT ;  /* 0x0000000f0c00720c */ /* 0x000fe40003f86070 */
[C---:B------:R-:W-:Y:S02]  /*0a00*/  LOP3.LUT R12, R0.reuse, R7, RZ, 0x3c, !PT ;  /* 0x00000007000c7212 */ /* 0x040fe400078e3cff */
[----:B------:R-:W-:Y:S01]  /*0a10*/  @!P5 IADD3 R21, PT, PT, -R21, RZ, RZ ;  /* 0x000000ff1515d210 */ /* 0x000fe20007ffe1ff */
[----:B------:R-:W-:Y:S01]  /*0a20*/  @!P6 IMAD.MOV R13, RZ, RZ, -R13 ;  /* 0x000000ffff0de224 */ /* 0x000fe200078e0a0d */
[----:B------:R-:W-:-:S02]  /*0a30*/  LOP3.LUT R15, R0, R8, RZ, 0x3c, !PT ;  /* 0x00000008000f7212 */ /* 0x000fc400078e3cff */
[----:B------:R-:W-:Y:S02]  /*0a40*/  @!P1 IADD3 R11, PT, PT, R11, 0x1, RZ ;  /* 0x000000010b0b9810 */ /* 0x000fe40007ffe0ff */
[----:B------:R-:W-:Y:S02]  /*0a50*/  ISETP.NE.AND P5, PT, R6, RZ, PT ;  /* 0x000000ff0600720c */ /* 0x000fe40003fa5270 */
[----:B------:R-:W-:Y:S01]  /*0a60*/  LOP3.LUT R14, RZ, R6, RZ, 0x33, !PT ;  /* 0x00000006ff0e7212 */ /* 0x000fe200078e33ff */
[----:B------:R-:W-:Y:S01]  /*0a70*/  @P4 VIADD R10, R10, 0x1 ;  /* 0x000000010a0a4836 */ /* 0x000fe20000000000 */
[----:B------:R-:W-:Y:S02]  /*0a80*/  ISETP.GE.AND P6, PT, R12, RZ, PT ;  /* 0x000000ff0c00720c */ /* 0x000fe40003fc6270 */
[----:B------:R-:W-:Y:S02]  /*0a90*/  ISETP.GE.AND P1, PT, R15, RZ, PT ;  /* 0x000000ff0f00720c */ /* 0x000fe40003f26270 */
[----:B------:R-:W-:-:S02]  /*0aa0*/  @P3 IADD3 R11, PT, PT, R11, 0x1, RZ ;  /* 0x000000010b0b3810 */ /* 0x000fc40007ffe0ff */
[----:B------:R-:W-:Y:S02]  /*0ab0*/  ISETP.NE.AND P2, PT, R7, RZ, PT ;  /* 0x000000ff0700720c */ /* 0x000fe40003f45270 */
[----:B------:R-:W-:Y:S02]  /*0ac0*/  SEL R9, R14, R9, !P5 ;  /* 0x000000090e097207 */ /* 0x000fe40006800000 */
[----:B------:R-:W-:Y:S02]  /*0ad0*/  ISETP.NE.AND P3, PT, R8, RZ, PT ;  /* 0x000000ff0800720c */ /* 0x000fe40003f65270 */
[C---:B------:R-:W-:Y:S01]  /*0ae0*/  SEL R12, R14.reuse, R18, !P5 ;  /* 0x000000120e0c7207 */ /* 0x040fe20006800000 */
[----:B------:R-:W-:Y:S01]  /*0af0*/  IMAD.MOV R19, RZ, RZ, -R9 ;  /* 0x000000ffff137224 */ /* 0x000fe200078e0a09 */
[----:B------:R-:W-:Y:S02]  /*0b00*/  SEL R17, R14, R21, !P5 ;  /* 0x000000150e117207 */ /* 0x000fe40006800000 */
[----:B------:R-:W-:Y:S01]  /*0b10*/  MOV R18, R11 ;  /* 0x0000000b00127202 */ /* 0x000fe20000000f00 */
[----:B------:R-:W-:Y:S01]  /*0b20*/  IMAD R19, R6, R19, R20 ;  /* 0x0000001306137224 */ /* 0x000fe200078e0214 */
[----:B------:R-:W-:-:S02]  /*0b30*/  MOV R21, R10 ;  /* 0x0000000a00157202 */ /* 0x000fc40000000f00 */
[----:B------:R-:W-:Y:S01]  /*0b40*/  SEL R13, R14, R13, !P5 ;  /* 0x0000000d0e0d7207 */ /* 0x000fe20006800000 */
[----:B------:R-:W0:Y:S01]  /*0b50*/  LDC.64 R10, c[0x0][0x608] ;  /* 0x00018200ff0a7b82 */ /* 0x000e220000000a00 */
[----:B------:R-:W-:Y:S01]  /*0b60*/  @!P6 IMAD.MOV R18, RZ, RZ, -R18 ;  /* 0x000000ffff12e224 */ /* 0x000fe200078e0a12 */
[----:B------:R-:W-:Y:S01]  /*0b70*/  @!P2 LOP3.LUT R18, RZ, R7, RZ, 0x33, !PT ;  /* 0x00000007ff12a212 */ /* 0x000fe200078e33ff */
[----:B------:R-:W-:Y:S01]  /*0b80*/  @!P1 IMAD.MOV R21, RZ, RZ, -R21 ;  /* 0x000000ffff159224 */ /* 0x000fe200078e0a15 */
[----:B------:R-:W-:Y:S01]  /*0b90*/  @!P3 LOP3.LUT R21, RZ, R8, RZ, 0x33, !PT ;  /* 0x00000008ff15b212 */ /* 0x000fe200078e33ff */
[----:B------:R-:W-:Y:S01]  /*0ba0*/  IMAD R22, R19, UR11, RZ ;  /* 0x0000000b13167c24 */ /* 0x000fe2000f8e02ff */
[----:B------:R-:W-:Y:S01]  /*0bb0*/  IADD3 R19, PT, PT, -R18, RZ, RZ ;  /* 0x000000ff12137210 */ /* 0x000fe20007ffe1ff */
[----:B------:R-:W-:Y:S01]  /*0bc0*/  IMAD.MOV R24, RZ, RZ, -R13 ;  /* 0x000000ffff187224 */ /* 0x000fe200078e0a0d */
[----:B------:R-:W1:Y:S01]  /*0bd0*/  LDC.64 R14, c[0x0][0x380] ;  /* 0x0000e000ff0e7b82 */ /* 0x000e620000000a00 */
[----:B------:R-:W-:Y:S01]  /*0be0*/  IMAD R9, R9, UR12, R22 ;  /* 0x0000000c09097c24 */ /* 0x000fe2000f8e0216 */
[----:B------:R-:W-:Y:S01]  /*0bf0*/  IADD3 R25, PT, PT, -R12, RZ, RZ ;  /* 0x000000ff0c197210 */ /* 0x000fe20007ffe1ff */
[----:B------:R-:W-:Y:S01]  /*0c00*/  IMAD.MOV R22, RZ, RZ, -R21 ;  /* 0x000000ffff167224 */ /* 0x000fe200078e0a15 */
[----:B------:R-:W-:Y:S01]  /*0c10*/  IADD3 R23, PT, PT, -R17, RZ, RZ ;  /* 0x000000ff11177210 */ /* 0x000fe20007ffe1ff */
[----:B------:R-:W-:-:S02]  /*0c20*/  IMAD R19, R7, R19, R0 ;  /* 0x0000001307137224 */ /* 0x000fc400078e0200 */
[----:B------:R-:W-:Y:S02]  /*0c30*/  IMAD R22, R8, R22, R0 ;  /* 0x0000001608167224 */ /* 0x000fe400078e0200 */
[C---:B------:R-:W-:Y:S02]  /*0c40*/  IMAD R25, R6.reuse, R25, R3 ;  /* 0x0000001906197224 */ /* 0x040fe400078e0203 */
[C---:B------:R-:W-:Y:S02]  /*0c50*/  IMAD R23, R6.reuse, R23, R4 ;  /* 0x0000001706177224 */ /* 0x040fe400078e0204 */
[----:B------:R-:W-:Y:S02]  /*0c60*/  IMAD R24, R6, R24, R5 ;  /* 0x0000001806187224 */ /* 0x000fe400078e0205 */
[----:B------:R-:W-:Y:S02]  /*0c70*/  IMAD R19, R19, UR13, RZ ;  /* 0x0000000d13137c24 */ /* 0x000fe4000f8e02ff */
[----:B------:R-:W-:-:S02]  /*0c80*/  IMAD R22, R22, UR15, RZ ;  /* 0x0000000f16167c24 */ /* 0x000fc4000f8e02ff */
[----:B------:R-:W-:Y:S02]  /*0c90*/  IMAD R25, R25, UR11, RZ ;  /* 0x0000000b19197c24 */ /* 0x000fe4000f8e02ff */
[----:B------:R-:W-:Y:S02]  /*0ca0*/  IMAD R6, R23, UR11, RZ ;  /* 0x0000000b17067c24 */ /* 0x000fe4000f8e02ff */
[----:B------:R-:W-:Y:S02]  /*0cb0*/  IMAD R24, R24, UR11, RZ ;  /* 0x0000000b18187c24 */ /* 0x000fe4000f8e02ff */
[----:B------:R-:W-:Y:S02]  /*0cc0*/  IMAD R7, R18, UR14, R19 ;  /* 0x0000000e12077c24 */ /* 0x000fe4000f8e0213 */
[----:B------:R-:W-:Y:S02]  /*0cd0*/  IMAD R21, R21, UR16, R22 ;  /* 0x0000001015157c24 */ /* 0x000fe4000f8e0216 */
[----:B------:R-:W-:-:S02]  /*0ce0*/  IMAD R12, R12, UR12, R25 ;  /* 0x0000000c0c0c7c24 */ /* 0x000fc4000f8e0219 */
[----:B------:R-:W-:Y:S01]  /*0cf0*/  IMAD R19, R17, UR12, R6 ;  /* 0x0000000c11137c24 */ /* 0x000fe2000f8e0206 */
[----:B------:R-:W2:Y:S01]  /*0d00*/  LDC R25, c[0x0][0x464] ;  /* 0x00011900ff197b82 */ /* 0x000ea20000000800 */
[----:B------:R-:W-:Y:S02]  /*0d10*/  IMAD R17, R13, UR12, R24 ;  /* 0x0000000c0d117c24 */ /* 0x000fe4000f8e0218 */
[----:B---3--:R-:W-:-:S04]  /*0d20*/  IMAD.WIDE R28, R7, 0x8, R28 ;  /* 0x00000008071c7825 */ /* 0x008fc800078e021c */
[----:B0-----:R-:W-:Y:S02]  /*0d30*/  IMAD.WIDE R6, R21, 0x8, R10 ;  /* 0x0000000815067825 */ /* 0x001fe400078e020a */
[----:B------:R-:W5:Y:S02]  /*0d40*/  LDG.E.64 R28, desc[UR4][R28.64] ;  /* 0x000000041c1c7981 */ /* 0x000f64000c1e1b00 */
[--C-:B-1----:R-:W-:Y:S02]  /*0d50*/  IMAD.WIDE R10, R12, 0x8, R14.reuse ;  /* 0x000000080c0a7825 */ /* 0x102fe400078e020e */
[----:B------:R-:W5:Y:S02]  /*0d60*/  LDG.E.64 R6, desc[UR4][R6.64] ;  /* 0x0000000406067981 */ /* 0x000f64000c1e1b00 */
[--C-:B------:R-:W-:Y:S02]  /*0d70*/  IMAD.WIDE R8, R9, 0x8, R14.reuse ;  /* 0x0000000809087825 */ /* 0x100fe400078e020e */
[----:B------:R-:W5:Y:S02]  /*0d80*/  LDG.E.64 R10, desc[UR4][R10.64] ;  /* 0x000000040a0a7981 */ /* 0x000f64000c1e1b00 */
[----:B------:R-:W-:-:S02]  /*0d90*/  IMAD.WIDE R12, R19, 0x8, R14 ;  /* 0x00000008130c7825 */ /* 0x000fc400078e020e */
[----:B------:R-:W5:Y:S02]  /*0da0*/  LDG.E.64 R8, desc[UR4][R8.64] ;  /* 0x0000000408087981 */ /* 0x000f64000c1e1b00 */
[----:B------:R-:W-:Y:S02]  /*0db0*/  IMAD.WIDE R14, R17, 0x8, R14 ;  /* 0x00000008110e7825 */ /* 0x000fe400078e020e */
[----:B------:R-:W5:Y:S04]  /*0dc0*/  LDG.E.64 R12, desc[UR4][R12.64] ;  /* 0x000000040c0c7981 */ /* 0x000f68000c1e1b00 */
[----:B------:R-:W5:Y:S01]  /*0dd0*/  LDG.E.64 R14, desc[UR4][R14.64] ;  /* 0x000000040e0e7981 */ /* 0x000f62000c1e1b00 */
[----:B--2---:R-:W-:-:S04]  /*0de0*/  IABS R17, R25 ;  /* 0x0000001900117213 */ /* 0x004fc80000000000 */
[----:B------:R-:W0:Y:S08]  /*0df0*/  I2F.RP R19, R17 ;  /* 0x0000001100137306 */ /* 0x000e300000209400 */
[----:B0-----:R-:W0:Y:S02]  /*0e00*/  MUFU.RCP R19, R19 ;  /* 0x0000001300137308 */ /* 0x001e240000001000 */
[----:B0-----:R-:W-:-:S06]  /*0e10*/  IADD3 R27, PT, PT, R19, 0xffffffe, RZ ;  /* 0x0ffffffe131b7810 */ /* 0x001fcc0007ffe0ff */
[----:B------:R-:W0:Y:S01]  /*0e20*/  F2I.FTZ.U32.TRUNC.NTZ R27, R27 ;  /* 0x0000001b001b7305 */ /* 0x000e22000021f000 */
[----:B------:R-:W-:Y:S02]  /*0e30*/  HFMA2 R26, -RZ, RZ, 0, 0 ;  /* 0x00000000ff1a7431 */ /* 0x000fe400000001ff */
[----:B0-----:R-:W-:-:S04]  /*0e40*/  IMAD.MOV R18, RZ, RZ, -R27 ;  /* 0x000000ffff127224 */ /* 0x001fc800078e0a1b */
[----:B------:R-:W-:-:S04]  /*0e50*/  IMAD R21, R18, R17, RZ ;  /* 0x0000001112157224 */ /* 0x000fc800078e02ff */
[----:B------:R-:W-:Y:S02]  /*0e60*/  IMAD.HI.U32 R26, R27, R21, R26 ;  /* 0x000000151b1a7227 */ /* 0x000fe400078e001a */
[----:B------:R-:W0:Y:S04]  /*0e70*/  LDC R27, c[0x0][0x4c4] ;  /* 0x00013100ff1b7b82 */ /* 0x000e280000000800 */
[----:B------:R-:W-:-:S04]  /*0e80*/  IMAD.HI.U32 R18, R26, R16, RZ ;  /* 0x000000101a127227 */ /* 0x000fc800078e00ff */
[----:B------:R-:W-:-:S04]  /*0e90*/  IMAD.MOV R21, RZ, RZ, -R18 ;  /* 0x000000ffff157224 */ /* 0x000fc800078e0a12 */
[----:B------:R-:W-:-:S05]  /*0ea0*/  IMAD R16, R17, R21, R16 ;  /* 0x0000001511107224 */ /* 0x000fca00078e0210 */
[----:B------:R-:W-:-:S13]  /*0eb0*/  ISETP.GT.U32.AND P2, PT, R17, R16, PT ;  /* 0x000000101100720c */ /* 0x000fda0003f44070 */
[----:B------:R-:W-:-:S04]  /*0ec0*/  @!P2 IADD3 R16, PT, PT, R16, -R17, RZ ;  /* 0x800000111010a210 */ /* 0x000fc80007ffe0ff */
[----:B------:R-:W-:Y:S02]  /*0ed0*/  ISETP.GE.U32.AND P1, PT, R16, R17, PT ;  /* 0x000000111000720c */ /* 0x000fe40003f26070 */
[----:B------:R-:W-:Y:S01]  /*0ee0*/  LOP3.LUT R16, R20, R25, RZ, 0x3c, !PT ;  /* 0x0000001914107212 */ /* 0x000fe200078e3cff */
[----:B------:R-:W-:-:S03]  /*0ef0*/  @!P2 VIADD R18, R18, 0x1 ;  /* 0x000000011212a836 */ /* 0x000fc60000000000 */
[----:B------:R-:W-:-:S07]  /*0f00*/  ISETP.GE.AND P3, PT, R16, RZ, PT ;  /* 0x000000ff1000720c */ /* 0x000fce0003f66270 */
[----:B------:R-:W-:Y:S02]  /*0f10*/  @P1 IADD3 R18, PT, PT, R18, 0x1, RZ ;  /* 0x0000000112121810 */ /* 0x000fe40007ffe0ff */
[----:B------:R-:W-:Y:S02]  /*0f20*/  ISETP.NE.AND P1, PT, R25, RZ, PT ;  /* 0x000000ff1900720c */ /* 0x000fe40003f25270 */
[----:B------:R-:W-:Y:S02]  /*0f30*/  LOP3.LUT R21, RZ, R25, RZ, 0x33, !PT ;  /* 0x00000019ff157212 */ /* 0x000fe400078e33ff */
[----:B------:R-:W-:Y:S01]  /*0f40*/  @!P3 IMAD.MOV R18, RZ, RZ, -R18 ;  /* 0x000000ffff12b224 */ /* 0x000fe200078e0a12 */
[----:B------:R-:W-:Y:S01]  /*0f50*/  UISETP.NE.U32.AND UP1, UPT, UR6, URZ, UPT ;  /* 0x000000ff0600728c */ /* 0x000fe2000bf25070 */
[----:B------:R-:W-:-:S03]  /*0f60*/  CS2R R16, SRZ ;  /* 0x0000000000107805 */ /* 0x000fc6000001ff00 */
[----:B------:R-:W-:Y:S01]  /*0f70*/  SEL R21, R21, R18, !P1 ;  /* 0x0000001215157207 */ /* 0x000fe20004800000 */
[----:B------:R-:W-:Y:S01]  /*0f80*/  UISETP.NE.AND.EX UP1, UPT, UR7, URZ, UPT, UP1 ;  /* 0x000000ff0700728c */ /* 0x000fe2000bf25310 */
[----:B0-----:R-:W-:Y:S10]  /*0f90*/  BRA.U !UP0, `(.L_x_920) ;  /* 0x00000001087c7547 */ /* 0x001ff4000b800000 */
[----:B------:R-:W0:Y:S02]  /*0fa0*/  LDC R18, c[0x0][0x6ec] ;  /* 0x0001bb00ff127b82 */ /* 0x000e240000000800 */
[----:B0-----:R-:W-:-:S04]  /*0fb0*/  IABS R19, R18 ;  /* 0x0000001200137213 */ /* 0x001fc80000000000 */
[----:B------:R-:W0:Y:S08]  /*0fc0*/  I2F.RP R23, R19 ;  /* 0x0000001300177306 */ /* 0x000e300000209400 */
[----:B0-----:R-:W0:Y:S02]  /*0fd0*/  MUFU.RCP R23, R23 ;  /* 0x0000001700177308 */ /* 0x001e240000001000 */
[----:B0-----:R-:W-:-:S06]  /*0fe0*/  IADD3 R24, PT, PT, R23, 0xffffffe, RZ ;  /* 0x0ffffffe17187810 */ /* 0x001fcc0007ffe0ff */
[----:B------:R-:W0:Y:S02]  /*0ff0*/  F2I.FTZ.U32.TRUNC.NTZ R17, R24 ;  /* 0x0000001800117305 */ /* 0x000e24000021f000 */
[----:B0-----:R-:W-:-:S04]  /*1000*/  IMAD.MOV R16, RZ, RZ, -R17 ;  /* 0x000000ffff107224 */ /* 0x001fc800078e0a11 */
[----:B------:R-:W-:Y:S01]  /*1010*/  IMAD R22, R16, R19, RZ ;  /* 0x0000001310167224 */ /* 0x000fe200078e02ff */
[----:B------:R-:W-:-:S05]  /*1020*/  MOV R16, RZ ;  /* 0x000000ff00107202 */ /* 0x000fca0000000f00 */
[----:B------:R-:W-:-:S06]  /*1030*/  IMAD.HI.U32 R17, R17, R22, R16 ;  /* 0x0000001611117227 */ /* 0x000fcc00078e0010 */
        /* <DEDUP_REMOVED lines=8> */
[----:B------:R-:W-:-:S04]  /*10c0*/  LOP3.LUT R16, R0, R18, RZ, 0x3c, !PT ;  /* 0x0000001200107212 */ /* 0x000fc800078e3cff */
[----:B------:R-:W-:-:S07]  /*10d0*/  ISETP.GE.AND P4, PT, R16, RZ, PT ;  /* 0x000000ff1000720c */ /* 0x000fce0003f86270 */
[----:B------:R-:W-:-:S05]  /*10e0*/  @P2 IADD3 R17, PT, PT, R17, 0x1, RZ ;  /* 0x0000000111112810 */ /* 0x000fca0007ffe0ff */
[----:B------:R-:W-:-:S05]  /*10f0*/  IMAD.MOV.U32 R19, RZ, RZ, R17 ;  /* 0x000000ffff137224 */ /* 0x000fca00078e0011 */
[----:B------:R-:W-:Y:S02]  /*1100*/  @!P4 IADD3 R19, PT, PT, -R19, RZ, RZ ;  /* 0x000000ff1313c210 */ /* 0x000fe40007ffe1ff */
[----:B------:R-:W-:-:S05]  /*1110*/  @!P3 LOP3.LUT R19, RZ, R18, RZ, 0x33, !PT ;  /* 0x00000012ff13b212 */ /* 0x000fca00078e33ff */
[----:B------:R-:W-:-:S04]  /*1120*/  IMAD.MOV R17, RZ, RZ, -R19 ;  /* 0x000000ffff117224 */ /* 0x000fc800078e0a13 */
[----:B------:R-:W-:Y:S02]  /*1130*/  IMAD R18, R18, R17, R0 ;  /* 0x0000001112127224 */ /* 0x000fe400078e0200 */
[----:B------:R-:W0:Y:S02]  /*1140*/  LDC.64 R16, c[0x0][0x6e0] ;  /* 0x0001b800ff107b82 */ /* 0x000e240000000a00 */
[----:B------:R-:W-:-:S04]  /*1150*/  IMAD R18, R18, UR17, RZ ;  /* 0x0000001112127c24 */ /* 0x000fc8000f8e02ff */
[----:B------:R-:W-:-:S04]  /*1160*/  IMAD R19, R19, UR18, R18 ;  /* 0x0000001213137c24 */ /* 0x000fc8000f8e0212 */
[----:B0-----:R-:W-:-:S06]  /*1170*/  IMAD.WIDE R16, R19, 0x8, R16 ;  /* 0x0000000813107825 */ /* 0x001fcc00078e0210 */
[----:B------:R-:W5:Y:S02]  /*1180*/  LDG.E.64 R16, desc[UR4][R16.64] ;  /* 0x0000000410107981 */ /* 0x000f64000c1e1b00 */
.L_x_920:
[----:B------:R-:W-:Y:S02]  /*1190*/  IADD3 R22, PT, PT, -R21, RZ, RZ ;  /* 0x000000ff15167210 */ /* 0x000fe40007ffe1ff */
[----:B------:R-:W-:Y:S01]  /*11a0*/  CS2R R18, SRZ ;  /* 0x0000000000127805 */ /* 0x000fe2000001ff00 */
[----:B------:R-:W-:Y:S06]  /*11b0*/  BRA.U !UP1, `(.L_x_921) ;  /* 0x00000001097c7547 */ /* 0x000fec000b800000 */
[----:B------:R-:W0:Y:S02]  /*11c0*/  LDC R23, c[0x0][0x7c4] ;  /* 0x0001f100ff177b82 */ /* 0x000e240000000800 */
[----:B0-----:R-:W-:-:S04]  /*11d0*/  IABS R24, R23 ;  /* 0x0000001700187213 */ /* 0x001fc80000000000 */
[----:B------:R-:W0:Y:S08]  /*11e0*/  I2F.RP R18, R24 ;  /* 0x0000001800127306 */ /* 0x000e300000209400 */
[----:B0-----:R-:W0:Y:S02]  /*11f0*/  MUFU.RCP R18, R18 ;  /* 0x0000001200127308 */ /* 0x001e240000001000 */
[----:B0-----:R-:W-:-:S06]  /*1200*/  VIADD R18, R18, 0xffffffe ;  /* 0x0ffffffe12127836 */ /* 0x001fcc0000000000 */
        /* <DEDUP_REMOVED lines=13> */
[----:B------:R-:W-:-:S04]  /*12e0*/  LOP3.LUT R19, R0, R23, RZ, 0x3c, !PT ;  /* 0x0000001700137212 */ /* 0x000fc800078e3cff */
[----:B------:R-:W-:-:S07]  /*12f0*/  ISETP.GE.AND P4, PT, R19, RZ, PT ;  /* 0x000000ff1300720c */ /* 0x000fce0003f86270 */
[----:B------:R-:W-:-:S05]  /*1300*/  @P2 VIADD R18, R18, 0x1 ;  /* 0x0000000112122836 */ /* 0x000fca0000000000 */
[----:B------:R-:W-:-:S05]  /*1310*/  MOV R24, R18 ;  /* 0x0000001200187202 */ /* 0x000fca0000000f00 */
[----:B------:R-:W-:Y:S01]  /*1320*/  @!P4 IMAD.MOV R24, RZ, RZ, -R24 ;  /* 0x000000ffff18c224 */ /* 0x000fe200078e0a18 */
[----:B------:R-:W-:-:S04]  /*1330*/  @!P3 LOP3.LUT R24, RZ, R23, RZ, 0x33, !PT ;  /* 0x00000017ff18b212 */ /* 0x000fc800078e33ff */
[----:B------:R-:W-:-:S05]  /*1340*/  IADD3 R18, PT, PT, -R24, RZ, RZ ;  /* 0x000000ff18127210 */ /* 0x000fca0007ffe1ff */
[----:B------:R-:W-:Y:S02]  /*1350*/  IMAD R23, R23, R18, R0 ;  /* 0x0000001217177224 */ /* 0x000fe400078e0200 */
[----:B------:R-:W0:Y:S02]  /*1360*/  LDC.64 R18, c[0x0][0x7b8] ;  /* 0x0001ee00ff127b82 */ /* 0x000e240000000a00 */
[----:B------:R-:W-:-:S04]  /*1370*/  IMAD R23, R23, UR19, RZ ;  /* 0x0000001317177c24 */ /* 0x000fc8000f8e02ff */
[----:B------:R-:W-:-:S04]  /*1380*/  IMAD R23, R24, UR20, R23 ;  /* 0x0000001418177c24 */ /* 0x000fc8000f8e0217 */
[----:B0-----:R-:W-:-:S06]  /*1390*/  IMAD.WIDE R18, R23, 0x8, R18 ;  /* 0x0000000817127825 */ /* 0x001fcc00078e0212 */
[----:B------:R-:W5:Y:S02]  /*13a0*/  LDG.E.64 R18, desc[UR4][R18.64] ;  /* 0x0000000412127981 */ /* 0x000f64000c1e1b00 */
.L_x_921:
[----:B------:R-:W0:Y:S01]  /*13b0*/  LDC R24, c[0x0][0x464] ;  /* 0x00011900ff187b82 */ /* 0x000e220000000800 */
[----:B-----5:R-:W-:Y:S01]  /*13c0*/  LOP3.LUT R23, R7, 0x7fffffff, RZ, 0xc0, !PT ;  /* 0x7fffffff07177812 */ /* 0x020fe200078ec0ff */
[----:B------:R-:W-:Y:S01]  /*13d0*/  UMOV UR8, 0x24dd2f1a ;  /* 0x24dd2f1a00087882 */ /* 0x000fe20000000000 */
[----:B------:R-:W-:Y:S01]  /*13e0*/  UMOV UR9, 0x3fe4f922 ;  /* 0x3fe4f92200097882 */ /* 0x000fe20000000000 */
[----:B------:R-:W-:Y:S01]  /*13f0*/  BSSY.RECONVERGENT B1, `(.L_x_922) ;  /* 0x000006a000017945 */ /* 0x000fe20003800200 */
[----:B0-----:R-:W-:-:S03]  /*1400*/  IMAD R20, R24, R22, R20 ;  /* 0x0000001618147224 */ /* 0x001fc600078e0214 */
[----:B------:R-:W0:Y:S01]  /*1410*/  LDC R24, c[0x0][0x4c8] ;  /* 0x00013200ff187b82 */ /* 0x000e220000000800 */
[----:B------:R-:W-:-:S06]  /*1420*/  IMAD.MOV.U32 R22, RZ, RZ, R6 ;  /* 0x000000ffff167224 */ /* 0x000fcc00078e0006 */
[----:B------:R-:W-:Y:S01]  /*1430*/  DSETP.GE.AND P2, PT, R22, UR8, PT ;  /* 0x0000000816007e2a */ /* 0x000fe2000bf46000 */
[----:B0-----:R-:W-:-:S04]  /*1440*/  IMAD R20, R20, R24, RZ ;  /* 0x0000001814147224 */ /* 0x001fc800078e02ff */
[----:B------:R-:W-:-:S09]  /*1450*/  IMAD R27, R21, R27, R20 ;  /* 0x0000001b151b7224 */ /* 0x000fd200078e0214 */
[----:B------:R-:W-:Y:S05]  /*1460*/  @!P2 BRA `(.L_x_923) ;  /* 0x0000000000fca947 */ /* 0x000fea0003800000 */
        /* <DEDUP_REMOVED lines=63> */
.L_x_923:
        /* <DEDUP_REMOVED lines=35> */
.L_x_924:
[----:B------:R-:W-:Y:S05]  /*1a90*/  BSYNC.RECONVERGENT B1 ;  /* 0x0000000000017941 */ /* 0x000fea0003800200 */
.L_x_922:
[-C--:B------:R-:W-:Y:S01]  /*1aa0*/  DMUL R6, R20, R16.reuse ;  /* 0x0000001014067228 */ /* 0x080fe20000000000 */
[----:B------:R-:W-:Y:S01]  /*1ab0*/  IABS R25, R3 ;  /* 0x0000000300197213 */ /* 0x000fe20000000000 */
[----:B------:R-:W-:Y:S01]  /*1ac0*/  DMUL R16, R14, R16 ;  /* 0x000000100e107228 */ /* 0x000fe20000000000 */
[----:B------:R-:W0:Y:S01]  /*1ad0*/  LDCU UR8, c[0x0][0x89c] ;  /* 0x00011380ff0877ac */ /* 0x000e220008000800 */
[----:B------:R-:W-:Y:S02]  /*1ae0*/  DFMA R20, -R20, R20, 1 ;  /* 0x3ff000001414742b */ /* 0x000fe40000000114 */
[----:B------:R-:W-:-:S06]  /*1af0*/  DADD R22, -R10, 1 ;  /* 0x3ff000000a167429 */ /* 0x000fcc0000000100 */
[----:B------:R-:W-:Y:S02]  /*1b00*/  DFMA R18, R16, R20, R18 ;  /* 0x000000141012722b */ /* 0x000fe40000000012 */
[----:B------:R-:W-:-:S06]  /*1b10*/  DADD R16, -R8, 1 ;  /* 0x3ff0000008107429 */ /* 0x000fcc0000000100 */
[C---:B------:R-:W-:Y:S02]  /*1b20*/  DMUL R20, R12.reuse, R18 ;  /* 0x000000120c147228 */ /* 0x040fe40000000000 */
[----:B------:R-:W-:-:S06]  /*1b30*/  DFMA R12, -R12, R12, 1 ;  /* 0x3ff000000c0c742b */ /* 0x000fcc000000010c */
[----:B------:R-:W-:Y:S02]  /*1b40*/  DMUL R16, R20, R16 ;  /* 0x0000001014107228 */ /* 0x000fe40000000000 */
[----:B------:R-:W-:Y:S01]  /*1b50*/  DMUL R20, R28, R18 ;  /* 0x000000121c147228 */ /* 0x000fe20000000000 */
[----:B------:R-:W1:Y:S05]  /*1b60*/  LDC R29, c[0x0][0x464] ;  /* 0x00011900ff1d7b82 */ /* 0x000e6a0000000800 */
[----:B------:R-:W-:Y:S02]  /*1b70*/  DMUL R16, R8, R16 ;  /* 0x0000001008107228 */ /* 0x000fe40000000000 */
[----:B------:R-:W-:-:S02]  /*1b80*/  DMUL R20, R20, R22 ;  /* 0x0000001614147228 */ /* 0x000fc40000000000 */
[-C--:B------:R-:W-:Y:S01]  /*1b90*/  DMUL R8, R8, R18.reuse ;  /* 0x0000001208087228 */ /* 0x080fe20000000000 */
[----:B------:R-:W-:Y:S01]  /*1ba0*/  IMAD.HI.U32 R22, R26, R25, RZ ;  /* 0x000000191a167227 */ /* 0x000fe200078e00ff */
[----:B------:R-:W-:-:S04]  /*1bb0*/  DMUL R18, R10, R18 ;  /* 0x000000120a127228 */ /* 0x000fc80000000000 */
[----:B------:R-:W-:Y:S02]  /*1bc0*/  DMUL R20, R10, R20 ;  /* 0x000000140a147228 */ /* 0x000fe40000000000 */
[----:B------:R-:W-:Y:S02]  /*1bd0*/  DADD R10, -R14, 1 ;  /* 0x3ff000000e0a7429 */ /* 0x000fe40000000100 */
[----:B------:R-:W-:-:S06]  /*1be0*/  DMUL R8, R8, R12 ;  /* 0x0000000c08087228 */ /* 0x000fcc0000000000 */
[----:B------:R-:W-:Y:S01]  /*1bf0*/  DMUL R6, R6, R10 ;  /* 0x0000000a06067228 */ /* 0x000fe20000000000 */
[----:B-1----:R-:W-:Y:S01]  /*1c00*/  IABS R23, R29 ;  /* 0x0000001d00177213 */ /* 0x002fe20000000000 */
[----:B------:R-:W1:Y:S06]  /*1c10*/  LDC.64 R10, c[0x0][0x458] ;  /* 0x00011600ff0a7b82 */ /* 0x000e6c0000000a00 */
[----:B------:R-:W-:Y:S01]  /*1c20*/  DMUL R6, R14, R6 ;  /* 0x000000060e067228 */ /* 0x000fe20000000000 */
[----:B------:R-:W-:Y:S01]  /*1c30*/  IABS R15, R4 ;  /* 0x00000004000f7213 */ /* 0x000fe20000000000 */
[----:B-1----:R-:W-:-:S05]  /*1c40*/  IMAD.WIDE R12, R27, 0x8, R10 ;  /* 0x000000081b0c7825 */ /* 0x002fca00078e020a */
[----:B------:R1:W-:Y:S02]  /*1c50*/  STG.E.64 desc[UR4][R12.64], R16 ;  /* 0x000000100c007986 */ /* 0x0003e4000c101b04 */
[----:B-1----:R-:W-:Y:S01]  /*1c60*/  IMAD.MOV.U32 R12, RZ, RZ, R23 ;  /* 0x000000ffff0c7224 */ /* 0x002fe200078e0017 */
[----:B------:R-:W-:Y:S02]  /*1c70*/  IADD3 R23, PT, PT, -R22, RZ, RZ ;  /* 0x000000ff16177210 */ /* 0x000fe40007ffe1ff */
[-C--:B------:R-:W-:Y:S02]  /*1c80*/  LOP3.LUT R13, R3, R29.reuse, RZ, 0x3c, !PT ;  /* 0x0000001d030d7212 */ /* 0x080fe400078e3cff */
[----:B------:R-:W-:Y:S01]  /*1c90*/  LOP3.LUT R17, RZ, R29, RZ, 0x33, !PT ;  /* 0x0000001dff117212 */ /* 0x000fe200078e33ff */
[----:B------:R-:W-:Y:S01]  /*1ca0*/  IMAD R23, R12, R23, R25 ;  /* 0x000000170c177224 */ /* 0x000fe200078e0219 */
[----:B------:R-:W-:Y:S01]  /*1cb0*/  ISETP.GE.AND P4, PT, R13, RZ, PT ;  /* 0x000000ff0d00720c */ /* 0x000fe20003f86270 */
[----:B------:R-:W-:-:S03]  /*1cc0*/  IMAD.HI.U32 R13, R26, R15, RZ ;  /* 0x0000000f1a0d7227 */ /* 0x000fc600078e00ff */
[----:B------:R-:W-:-:S13]  /*1cd0*/  ISETP.GT.U32.AND P3, PT, R12, R23, PT ;  /* 0x000000170c00720c */ /* 0x000fda0003f64070 */
[----:B------:R-:W-:Y:S01]  /*1ce0*/  @!P3 IMAD.IADD R23, R23, 0x1, -R12 ;  /* 0x000000011717b824 */ /* 0x000fe200078e0a0c */
[----:B------:R-:W-:-:S04]  /*1cf0*/  @!P3 IADD3 R22, PT, PT, R22, 0x1, RZ ;  /* 0x000000011616b810 */ /* 0x000fc80007ffe0ff */
[----:B------:R-:W-:-:S13]  /*1d00*/  ISETP.GE.U32.AND P2, PT, R23, R12, PT ;  /* 0x0000000c1700720c */ /* 0x000fda0003f46070 */
[----:B------:R-:W-:-:S05]  /*1d10*/  @P2 VIADD R22, R22, 0x1 ;  /* 0x0000000116162836 */ /* 0x000fca0000000000 */
[----:B------:R-:W-:-:S05]  /*1d20*/  MOV R16, R22 ;  /* 0x0000001600107202 */ /* 0x000fca0000000f00 */
[----:B------:R-:W-:-:S05]  /*1d30*/  @!P4 IMAD.MOV R16, RZ, RZ, -R16 ;  /* 0x000000ffff10c224 */ /* 0x000fca00078e0a10 */
[----:B------:R-:W-:-:S04]  /*1d40*/  SEL R14, R17, R16, !P1 ;  /* 0x00000010110e7207 */ /* 0x000fc80004800000 */
[----:B------:R-:W-:-:S05]  /*1d50*/  IADD3 R16, PT, PT, -R14, RZ, RZ ;  /* 0x000000ff0e107210 */ /* 0x000fca0007ffe1ff */
[----:B------:R-:W-:Y:S02]  /*1d60*/  IMAD R16, R29, R16, R3 ;  /* 0x000000101d107224 */ /* 0x000fe400078e0203 */
[----:B------:R-:W-:-:S04]  /*1d70*/  IMAD.MOV R3, RZ, RZ, -R13 ;  /* 0x000000ffff037224 */ /* 0x000fc800078e0a0d */
[----:B------:R-:W-:Y:S01]  /*1d80*/  IMAD R15, R12, R3, R15 ;  /* 0x000000030c0f7224 */ /* 0x000fe200078e020f */
[----:B------:R-:W-:-:S04]  /*1d90*/  LOP3.LUT R3, R4, R29, RZ, 0x3c, !PT ;  /* 0x0000001d04037212 */ /* 0x000fc800078e3cff */
[----:B------:R-:W-:Y:S02]  /*1da0*/  ISETP.GT.U32.AND P3, PT, R12, R15, PT ;  /* 0x0000000f0c00720c */ /* 0x000fe40003f64070 */
[----:B------:R-:W-:Y:S02]  /*1db0*/  ISETP.GE.AND P4, PT, R3, RZ, PT ;  /* 0x000000ff0300720c */ /* 0x000fe40003f86270 */
[----:B------:R-:W-:-:S05]  /*1dc0*/  IABS R3, R5 ;  /* 0x0000000500037213 */ /* 0x000fca0000000000 */
[----:B------:R-:W-:-:S04]  /*1dd0*/  IMAD.HI.U32 R26, R26, R3, RZ ;  /* 0x000000031a1a7227 */ /* 0x000fc800078e00ff */
[----:B------:R-:W-:Y:S01]  /*1de0*/  @!P3 IADD3 R15, PT, PT, R15, -R12, RZ ;  /* 0x8000000c0f0fb210 */ /* 0x000fe20007ffe0ff */
[----:B------:R-:W-:-:S03]  /*1df0*/  @!P3 VIADD R13, R13, 0x1 ;  /* 0x000000010d0db836 */ /* 0x000fc60000000000 */
[----:B------:R-:W-:-:S13]  /*1e00*/  ISETP.GE.U32.AND P2, PT, R15, R12, PT ;  /* 0x0000000c0f00720c */ /* 0x000fda0003f46070 */
[----:B------:R-:W-:-:S05]  /*1e10*/  @P2 IADD3 R13, PT, PT, R13, 0x1, RZ ;  /* 0x000000010d0d2810 */ /* 0x000fca0007ffe0ff */
[----:B------:R-:W-:-:S05]  /*1e20*/  @!P4 IMAD.MOV R13, RZ, RZ, -R13 ;  /* 0x000000ffff0dc224 */ /* 0x000fca00078e0a0d */
[----:B------:R-:W-:-:S04]  /*1e30*/  SEL R15, R17, R13, !P1 ;  /* 0x0000000d110f7207 */ /* 0x000fc80004800000 */
[----:B------:R-:W-:-:S05]  /*1e40*/  IADD3 R13, PT, PT, -R15, RZ, RZ ;  /* 0x000000ff0f0d7210 */ /* 0x000fca0007ffe1ff */
[----:B------:R-:W-:Y:S02]  /*1e50*/  IMAD R22, R29, R13, R4 ;  /* 0x0000000d1d167224 */ /* 0x000fe400078e0204 */
[----:B------:R-:W-:-:S04]  /*1e60*/  IMAD.MOV R4, RZ, RZ, -R26 ;  /* 0x000000ffff047224 */ /* 0x000fc800078e0a1a */
[C---:B------:R-:W-:Y:S02]  /*1e70*/  IMAD R3, R12.reuse, R4, R3 ;  /* 0x000000040c037224 */ /* 0x040fe400078e0203 */
[----:B------:R-:W1:Y:S03]  /*1e80*/  LDC R4, c[0x0][0x89c] ;  /* 0x00022700ff047b82 */ /* 0x000e660000000800 */
[----:B------:R-:W-:-:S13]  /*1e90*/  ISETP.GT.U32.AND P3, PT, R12, R3, PT ;  /* 0x000000030c00720c */ /* 0x000fda0003f64070 */
[----:B------:R-:W-:Y:S01]  /*1ea0*/  @!P3 IADD3 R3, PT, PT, R3, -R12, RZ ;  /* 0x8000000c0303b210 */ /* 0x000fe20007ffe0ff */
[----:B------:R-:W-:-:S03]  /*1eb0*/  @!P3 VIADD R26, R26, 0x1 ;  /* 0x000000011a1ab836 */ /* 0x000fc60000000000 */
[----:B------:R-:W-:Y:S02]  /*1ec0*/  ISETP.GE.U32.AND P2, PT, R3, R12, PT ;  /* 0x0000000c0300720c */ /* 0x000fe40003f46070 */
[----:B------:R-:W-:Y:S02]  /*1ed0*/  LOP3.LUT R3, R5, R29, RZ, 0x3c, !PT ;  /* 0x0000001d05037212 */ /* 0x000fe400078e3cff */
[----:B-1----:R-:W-:Y:S02]  /*1ee0*/  IABS R23, R4 ;  /* 0x0000000400177213 */ /* 0x002fe40000000000 */
[----:B------:R-:W-:Y:S02]  /*1ef0*/  ISETP.GE.AND P4, PT, R3, RZ, PT ;  /* 0x000000ff0300720c */ /* 0x000fe40003f86270 */
[----:B------:R-:W1:Y:S05]  /*1f00*/  I2F.RP R3, R23 ;  /* 0x0000001700037306 */ /* 0x000e6a0000209400 */
[----:B------:R-:W-:-:S06]  /*1f10*/  @P2 IADD3 R26, PT, PT, R26, 0x1, RZ ;  /* 0x000000011a1a2810 */ /* 0x000fcc0007ffe0ff */
[----:B------:R-:W-:Y:S01]  /*1f20*/  @!P4 IADD3 R26, PT, PT, -R26, RZ, RZ ;  /* 0x000000ff1a1ac210 */ /* 0x000fe20007ffe1ff */
[----:B-1----:R-:W1:Y:S03]  /*1f30*/  MUFU.RCP R3, R3 ;  /* 0x0000000300037308 */ /* 0x002e660000001000 */
[----:B------:R-:W-:-:S05]  /*1f40*/  SEL R17, R17, R26, !P1 ;  /* 0x0000001a11117207 */ /* 0x000fca0004800000 */
[----:B------:R-:W-:-:S04]  /*1f50*/  IMAD.MOV R24, RZ, RZ, -R17 ;  /* 0x000000ffff187224 */ /* 0x000fc800078e0a11 */
[----:B------:R-:W-:Y:S02]  /*1f60*/  IMAD R5, R29, R24, R5 ;  /* 0x000000181d057224 */ /* 0x000fe400078e0205 */
[----:B------:R-:W2:Y:S01]  /*1f70*/  LDC R29, c[0x0][0x4c8] ;  /* 0x00013200ff1d7b82 */ /* 0x000ea20000000800 */
[----:B-1----:R-:W-:-:S04]  /*1f80*/  VIADD R12, R3, 0xffffffe ;  /* 0x0ffffffe030c7836 */ /* 0x002fc80000000000 */
[----:B------:R1:W3:Y:S02]  /*1f90*/  F2I.FTZ.U32.TRUNC.NTZ R13, R12 ;  /* 0x0000000c000d7305 */ /* 0x0002e4000021f000 */
[----:B-1----:R-:W-:Y:S01]  /*1fa0*/  IMAD.MOV.U32 R12, RZ, RZ, RZ ;  /* 0x000000ffff0c7224 */ /* 0x002fe200078e00ff */
[----:B---3--:R-:W-:Y:S01]  /*1fb0*/  IADD3 R24, PT, PT, RZ, -R13, RZ ;  /* 0x8000000dff187210 */ /* 0x008fe20007ffe0ff */
[-C--:B--2---:R-:W-:Y:S02]  /*1fc0*/  IMAD R16, R16, R29.reuse, RZ ;  /* 0x0000001d10107224 */ /* 0x084fe400078e02ff */
[----:B------:R-:W-:Y:S02]  /*1fd0*/  IMAD R22, R22, R29, RZ ;  /* 0x0000001d16167224 */ /* 0x000fe400078e02ff */
[----:B------:R-:W-:Y:S02]  /*1fe0*/  IMAD R3, R24, R23, RZ ;  /* 0x0000001718037224 */ /* 0x000fe400078e02ff */
[----:B------:R-:W-:Y:S01]  /*1ff0*/  IMAD R24, R5, R29, RZ ;  /* 0x0000001d05187224 */ /* 0x000fe200078e02ff */
[----:B0-----:R-:W-:Y:S01]  /*2000*/  LOP3.LUT R29, RZ, UR8, RZ, 0x33, !PT ;  /* 0x00000008ff1d7c12 */ /* 0x001fe2000f8e33ff */
[----:B------:R-:W-:Y:S01]  /*2010*/  IMAD.HI.U32 R3, R13, R3, R12 ;  /* 0x000000030d037227 */ /* 0x000fe200078e000c */
[----:B------:R-:W0:Y:S05]  /*2020*/  LDCU UR8, c[0x0][0x370] ;  /* 0x00006e00ff0877ac */ /* 0x000e2a0008000800 */
[----:B------:R-:W-:-:S05]  /*2030*/  IMAD.HI.U32 R3, R3, R2, RZ ;  /* 0x0000000203037227 */ /* 0x000fca00078e00ff */
[----:B------:R-:W-:-:S05]  /*2040*/  IADD3 R5, PT, PT, -R3, RZ, RZ ;  /* 0x000000ff03057210 */ /* 0x000fca0007ffe1ff */
[C---:B------:R-:W-:Y:S02]  /*2050*/  IMAD R2, R23.reuse, R5, R2 ;  /* 0x0000000517027224 */ /* 0x040fe400078e0202 */
[----:B------:R-:W0:Y:S03]  /*2060*/  LDC R5, c[0x0][0x360] ;  /* 0x0000d800ff057b82 */ /* 0x000e260000000800 */
[----:B------:R-:W-:-:S13]  /*2070*/  ISETP.GT.U32.AND P2, PT, R23, R2, PT ;  /* 0x000000021700720c */ /* 0x000fda0003f44070 */
[----:B------:R-:W-:Y:S01]  /*2080*/  @!P2 IMAD.IADD R2, R2, 0x1, -R23 ;  /* 0x000000010202a824 */ /* 0x000fe200078e0a17 */
[----:B------:R-:W-:-:S04]  /*2090*/  @!P2 IADD3 R3, PT, PT, R3, 0x1, RZ ;  /* 0x000000010303a810 */ /* 0x000fc80007ffe0ff */
[----:B------:R-:W-:Y:S02]  /*20a0*/  ISETP.GE.U32.AND P1, PT, R2, R23, PT ;  /* 0x000000170200720c */ /* 0x000fe40003f26070 */
[----:B------:R-:W-:-:S04]  /*20b0*/  LOP3.LUT R2, R0, R4, RZ, 0x3c, !PT ;  /* 0x0000000400027212 */ /* 0x000fc800078e3cff */
[----:B------:R-:W-:-:S07]  /*20c0*/  ISETP.GE.AND P3, PT, R2, RZ, PT ;  /* 0x000000ff0200720c */ /* 0x000fce0003f66270 */
[----:B------:R-:W-:-:S05]  /*20d0*/  @P1 VIADD R3, R3, 0x1 ;  /* 0x0000000103031836 */ /* 0x000fca0000000000 */
[----:B------:R-:W-:Y:S02]  /*20e0*/  MOV R12, R3 ;  /* 0x00000003000c7202 */ /* 0x000fe40000000f00 */
[----:B------:R-:W1:Y:S03]  /*20f0*/  LDC.64 R2, c[0x0][0x890] ;  /* 0x00022400ff027b82 */ /* 0x000e660000000a00 */
[----:B------:R-:W-:-:S05]  /*2100*/  @!P3 IMAD.MOV R12, RZ, RZ, -R12 ;  /* 0x000000ffff0cb224 */ /* 0x000fca00078e0a0c */
[----:B------:R-:W-:Y:S02]  /*2110*/  SEL R12, R29, R12, !P0 ;  /* 0x0000000c1d0c7207 */ /* 0x000fe40004000000 */
[----:B------:R-:W2:Y:S02]  /*2120*/  LDC R29, c[0x0][0x4c4] ;  /* 0x00013100ff1d7b82 */ /* 0x000ea40000000800 */
[----:B------:R-:W-:-:S05]  /*2130*/  IADD3 R13, PT, PT, -R12, RZ, RZ ;  /* 0x000000ff0c0d7210 */ /* 0x000fca0007ffe1ff */
[--C-:B------:R-:W-:Y:S02]  /*2140*/  IMAD R4, R4, R13, R0.reuse ;  /* 0x0000000d04047224 */ /* 0x100fe400078e0200 */
[----:B0-----:R-:W-:Y:S02]  /*2150*/  IMAD R0, R5, UR8, R0 ;  /* 0x0000000805007c24 */ /* 0x001fe4000f8e0200 */
[----:B------:R-:W-:-:S03]  /*2160*/  IMAD R25, R4, UR21, RZ ;  /* 0x0000001504197c24 */ /* 0x000fc6000f8e02ff */
[----:B------:R-:W-:Y:S01]  /*2170*/  ISETP.GE.AND P1, PT, R0, UR23, PT ;  /* 0x0000001700007c0c */ /* 0x000fe2000bf26270 */
[----:B------:R-:W-:-:S04]  /*2180*/  IMAD R25, R12, UR22, R25 ;  /* 0x000000160c197c24 */ /* 0x000fc8000f8e0219 */
[----:B-1----:R-:W-:-:S04]  /*2190*/  IMAD.WIDE R2, R25, 0x8, R2 ;  /* 0x0000000819027825 */ /* 0x002fc800078e0202 */
[-C--:B--2---:R-:W-:Y:S02]  /*21a0*/  IMAD R13, R14, R29.reuse, R16 ;  /* 0x0000001d0e0d7224 */ /* 0x084fe400078e0210 */
[-C--:B------:R-:W-:Y:S02]  /*21b0*/  IMAD R23, R15, R29.reuse, R22 ;  /* 0x0000001d0f177224 */ /* 0x080fe400078e0216 */
[----:B------:R-:W-:Y:S02]  /*21c0*/  IMAD R17, R17, R29, R24 ;  /* 0x0000001d11117224 */ /* 0x000fe400078e0218 */
[----:B------:R-:W-:-:S04]  /*21d0*/  IMAD.WIDE R14, R13, 0x8, R10 ;  /* 0x000000080d0e7825 */ /* 0x000fc800078e020a */
[--C-:B------:R-:W-:Y:S01]  /*21e0*/  IMAD.WIDE R12, R23, 0x8, R10.reuse ;  /* 0x00000008170c7825 */ /* 0x100fe200078e020a */
[----:B------:R0:W-:Y:S03]  /*21f0*/  STG.E.64 desc[UR4][R14.64], R20 ;  /* 0x000000140e007986 */ /* 0x0001e6000c101b04 */
[----:B------:R-:W-:Y:S01]  /*2200*/  IMAD.WIDE R10, R17, 0x8, R10 ;  /* 0x00000008110a7825 */ /* 0x000fe200078e020a */
[----:B------:R0:W-:Y:S04]  /*2210*/  STG.E.64 desc[UR4][R12.64], R8 ;  /* 0x000000080c007986 */ /* 0x0001e8000c101b04 */
[----:B------:R0:W-:Y:S04]  /*2220*/  STG.E.64 desc[UR4][R10.64], R6 ;  /* 0x000000060a007986 */ /* 0x0001e8000c101b04 */
[----:B------:R0:W-:Y:S01]  /*2230*/  STG.E.64 desc[UR4][R2.64], R18 ;  /* 0x0000001202007986 */ /* 0x0001e2000c101b04 */
[----:B------:R-:W-:Y:S05]  /*2240*/  @!P1 BRA `(.L_x_925) ;  /* 0xffffffe000189947 */ /* 0x000fea000383ffff */
[----:B------:R-:W-:Y:S05]  /*2250*/  BSYNC.RECONVERGENT B0 ;  /* 0x0000000000007941 */ /* 0x000fea0003800200 */
.L_x_919:
[----:B------:R-:W-:Y:S05]  /*2260*/  EXIT ;  /* 0x000000000000794d */ /* 0x000fea0003800000 */
.L_x_926:
        /* <DEDUP_REMOVED lines=9> */
.L_x_1399:


//--------------------- .text._ZN2at6native38_GLOBAL__N__9a469cfd_6_RNN_cu_eca79a6d6kernel18lstm_cell_backwardIddiLi1EEEvNS_4cuda6detail10TensorInfoIT_T1_EES9_S9_S9_S9_S9_S9_S8_S8_ --------------------------
	.section	.text._ZN2at6native38_GLOBAL__N__9a469cfd_6_RNN_cu_eca79a6d6kernel18lstm_cell_backwardIddiLi1EEEvNS_4cuda6detail10TensorInfoIT_T1_EES9_S9_S9_S9_S9_S9_S8_S8_,"ax",@progbits
	.align	128
.text._ZN2at6native38_GLOBAL__N__9a469cfd_6_RNN_cu_eca79a6d6kernel18lstm_cell_backwardIddiLi1EEEvNS_4cuda6detail10TensorInfoIT_T1_EES9_S9_S9_S9_S9_S9_S8_S8_:
        .type           _ZN2at6native38_GLOBAL__N__9a469cfd_6_RNN_cu_eca79a6d6kernel18lstm_cell_backwardIddiLi1EEEvNS_4cuda6detail10TensorInfoIT_T1_EES9_S9_S9_S9_S9_S9_S8_S8_,@function
        .size           _ZN2at6native38_GLOBAL__N__9a469cfd_6_RNN_cu_eca79a6d6kernel18lstm_cell_backwardIddiLi1EEEvNS_4cuda6detail10TensorInfoIT_T1_EES9_S9_S9_S9_S9_S9_S8_S8_,(.L_x_1400 - _ZN2at6native38_GLOBAL__N__9a469cfd_6_RNN_cu_eca79a6d6kernel18lstm_cell_backwardIddiLi1EEEvNS_4cuda6detail10TensorInfoIT_T1_EES9_S9_S9_S9_S9_S9_S8_S8_)
        .other          _ZN2at6native38_GLOBAL__N__9a469cfd_6_RNN_cu_eca79a6d6kernel18lstm_cell_backwardIddiLi1EEEvNS_4cuda6detail10TensorInfoIT_T1_EES9_S9_S9_S9_S9_S9_S8_S8_,@"STO_CUDA_ENTRY STV_DEFAULT"
_ZN2at6native38_GLOBAL__N__9a469cfd_6_RNN_cu_eca79a6d6kernel18lstm_cell_backwardIddiLi1EEEvNS_4cuda6detail10TensorInfoIT_T1_EES9_S9_S9_S9_S9_S9_S8_S8_:
        /* <DEDUP_REMOVED lines=26> */
[----:B0-----:R-:W-:-:S04]  /*01a0*/  IABS R27, R2 ;  /* 0x00000002001b7213 */ /* 0x001fc80000000000 */
[----:B------:R-:W0:Y:S08]  /*01b0*/  I2F.RP R4, R27 ;  /* 0x0000001b00047306 */ /* 0x000e300000209400 */
[----:B0-----:R-:W0:Y:S02]  /*01c0*/  MUFU.RCP R4, R4 ;  /* 0x0000000400047308 */ /* 0x001e240000001000 */
[----:B0-----:R-:W-:-:S06]  /*01d0*/  IADD3 R2, PT, PT, R4, 0xffffffe, RZ ;  /* 0x0ffffffe04027810 */ /* 0x001fcc0007ffe0ff */
[----:B------:R0:W5:Y:S02]  /*01e0*/  F2I.FTZ.U32.TRUNC.NTZ R3, R2 ;  /* 0x0000000200037305 */ /* 0x000164000021f000 */
[----:B0-----:R-:W-:Y:S01]  /*01f0*/  HFMA2 R2, -RZ, RZ, 0, 0 ;  /* 0x00000000ff027431 */ /* 0x001fe200000001ff */
[----:B-----5:R-:W-:-:S05]  /*0200*/  IADD3 R6, PT, PT, RZ, -R3, RZ ;  /* 0x80000003ff067210 */ /* 0x020fca0007ffe0ff */
[----:B------:R-:W-:-:S04]  /*0210*/  IMAD R5, R6, R27, RZ ;  /* 0x0000001b06057224 */ /* 0x000fc800078e02ff */
[----:B-1234-:R-:W-:-:S07]  /*0220*/  IMAD.HI.U32 R26, R3, R5, R2 ;  /* 0x00000005031a7227 */ /* 0x01efce00078e0002 */
.L_x_932:
[----:B0-----:R-:W0:Y:S01]  /*0230*/  LDC R4, c[0x0][0x968] ;  /* 0x00025a00ff047b82 */ /* 0x001e220000000800 */
[----:B------:R-:W-:Y:S01]  /*0240*/  IABS R3, R0 ;  /* 0x0000000000037213 */ /* 0x000fe20000000000 */
[C---:B------:R-:W-:Y:S02]  /*0250*/  IMAD R19, R0.reuse, UR8, RZ ;  /* 0x0000000800137c24 */ /* 0x040fe4000f8e02ff */
[----:B------:R-:W-:Y:S02]  /*0260*/  IMAD R9, R0, UR7, RZ ;  /* 0x0000000700097c24 */ /* 0x000fe4000f8e02ff */
[----:B------:R-:W-:Y:S02]  /*0270*/  IMAD.HI.U32 R5, R26, R3, RZ ;  /* 0x000000031a057227 */ /* 0x000fe400078e00ff */
[----:B------:R-:W1:Y:S03]  /*0280*/  LDC.64 R16, c[0x0][0x530] ;  /* 0x00014c00ff107b82 */ /* 0x000e660000000a00 */
[----:B------:R-:W-:-:S05]  /*0290*/  IADD3 R2, PT, PT, -R5, RZ, RZ ;  /* 0x000000ff05027210 */ /* 0x000fca0007ffe1ff */
[----:B------:R-:W2:Y:S01]  /*02a0*/  LDC.64 R14, c[0x0][0x7b8] ;  /* 0x0001ee00ff0e7b82 */ /* 0x000ea20000000a00 */
[----:B0-----:R-:W-:Y:S01]  /*02b0*/  IABS R7, R4 ;  /* 0x0000000400077213 */ /* 0x001fe20000000000 */
[----:B------:R-:W-:-:S06]  /*02c0*/  IMAD R11, R0, UR9, RZ ;  /* 0x00000009000b7c24 */ /* 0x000fcc000f8e02ff */
[----:B------:R-:W0:Y:S01]  /*02d0*/  LDC R29, c[0x0][0x4c4] ;  /* 0x00013100ff1d7b82 */ /* 0x000e220000000800 */
[----:B------:R-:W-:-:S05]  /*02e0*/  IMAD R2, R7, R2, R3 ;  /* 0x0000000207027224 */ /* 0x000fca00078e0203 */
[----:B------:R-:W-:-:S13]  /*02f0*/  ISETP.GT.U32.AND P2, PT, R27, R2, PT ;  /* 0x000000021b00720c */ /* 0x000fda0003f44070 */
[----:B------:R-:W-:Y:S02]  /*0300*/  @!P2 IADD3 R2, PT, PT, R2, -R7, RZ ;  /* 0x800000070202a210 */ /* 0x000fe40007ffe0ff */
[----:B------:R-:W-:Y:S01]  /*0310*/  @!P2 IADD3 R5, PT, PT, R5, 0x1, RZ ;  /* 0x000000010505a810 */ /* 0x000fe20007ffe0ff */
[----:B------:R-:W3:Y:S01]  /*0320*/  LDC.64 R6, c[0x0][0x380] ;  /* 0x0000e000ff067b82 */ /* 0x000ee20000000a00 */
[----:B------:R-:W-:Y:S02]  /*0330*/  ISETP.GE.U32.AND P0, PT, R2, R27, PT ;  /* 0x0000001b0200720c */ /* 0x000fe40003f06070 */
[----:B------:R-:W-:Y:S02]  /*0340*/  LOP3.LUT R2, R0, R4, RZ, 0x3c, !PT ;  /* 0x0000000400027212 */ /* 0x000fe400078e3cff */
[----:B------:R-:W-:Y:S02]  /*0350*/  ISETP.NE.AND P2, PT, R4, RZ, PT ;  /* 0x000000ff0400720c */ /* 0x000fe40003f45270 */
[----:B------:R-:W-:-:S02]  /*0360*/  ISETP.GE.AND P1, PT, R2, RZ, PT ;  /* 0x000000ff0200720c */ /* 0x000fc40003f26270 */
[----:B------:R-:W4:Y:S05]  /*0370*/  LDC.64 R2, c[0x0][0x608] ;  /* 0x00018200ff027b82 */ /* 0x000f2a0000000a00 */
[----:B------:R-:W-:-:S06]  /*0380*/  @P0 IADD3 R5, PT, PT, R5, 0x1, RZ ;  /* 0x0000000105050810 */ /* 0x000fcc0007ffe0ff */
[----:B------:R-:W-:Y:S02]  /*0390*/  @!P1 IADD3 R5, PT, PT, -R5, RZ, RZ ;  /* 0x000000ff05059210 */ /* 0x000fe40007ffe1ff */
[----:B------:R-:W-:-:S05]  /*03a0*/  @!P2 LOP3.LUT R5, RZ, R4, RZ, 0x33, !PT ;  /* 0x00000004ff05a212 */ /* 0x000fca00078e33ff */
[----:B------:R-:W-:-:S05]  /*03b0*/  IMAD R5, R5, R4, RZ ;  /* 0x0000000405057224 */ /* 0x000fca00078e02ff */
[----:B------:R-:W-:Y:S01]  /*03c0*/  IADD3 R8, PT, PT, -R5, R0, RZ ;  /* 0x0000000005087210 */ /* 0x000fe20007ffe1ff */
[----:B----4-:R-:W-:-:S03]  /*03d0*/  IMAD.WIDE R18, R19, 0x8, R2 ;  /* 0x0000000813127825 */ /* 0x010fc600078e0202 */
[----:B------:R-:W-:-:S03]  /*03e0*/  LEA R5, R5, R8, 0x2 ;  /* 0x0000000805057211 */ /* 0x000fc600078e10ff */
[----:B------:R-:W4:Y:S02]  /*03f0*/  LDG.E.64 R18, desc[UR4][R18.64] ;  /* 0x0000000412127981 */ /* 0x000f24000c1e1b00 */
[----:B------:R-:W-:-:S05]  /*0400*/  IMAD.IADD R2, R5, 0x1, R4 ;  /* 0x0000000105027824 */ /* 0x000fca00078e0204 */
[----:B------:R-:W-:Y:S01]  /*0410*/  IADD3 R3, PT, PT, R2, R4, RZ ;  /* 0x0000000402037210 */ /* 0x000fe20007ffe0ff */
[----:B-1----:R-:W-:-:S03]  /*0420*/  IMAD.WIDE R16, R9, 0x8, R16 ;  /* 0x0000000809107825 */ /* 0x002fc600078e0210 */
[----:B------:R-:W-:Y:S01]  /*0430*/  IADD3 R4, PT, PT, R3, R4, RZ ;  /* 0x0000000403047210 */ /* 0x000fe20007ffe0ff */
[----:B--2---:R-:W-:Y:S02]  /*0440*/  IMAD.WIDE R14, R11, 0x8, R14 ;  /* 0x000000080b0e7825 */ /* 0x004fe400078e020e */
[----:B------:R-:W5:Y:S02]  /*0450*/  LDG.E.64 R16, desc[UR4][R16.64] ;  /* 0x0000000410107981 */ /* 0x000f64000c1e1b00 */
[----:B------:R-:W-:Y:S02]  /*0460*/  IMAD R13, R5, UR6, RZ ;  /* 0x00000006050d7c24 */ /* 0x000fe4000f8e02ff */
[----:B------:R-:W-:Y:S01]  /*0470*/  IMAD R11, R2, UR6, RZ ;  /* 0x00000006020b7c24 */ /* 0x000fe2000f8e02ff */
[----:B------:R-:W5:Y:S01]  /*0480*/  LDG.E.64 R14, desc[UR4][R14.64] ;  /* 0x000000040e0e7981 */ /* 0x000f62000c1e1b00 */
[----:B------:R-:W-:Y:S02]  /*0490*/  IMAD R9, R3, UR6, RZ ;  /* 0x0000000603097c24 */ /* 0x000fe4000f8e02ff */
[----:B------:R-:W-:-:S02]  /*04a0*/  IMAD R21, R4, UR6, RZ ;  /* 0x0000000604157c24 */ /* 0x000fc4000f8e02ff */
[----:B---3--:R-:W-:-:S04]  /*04b0*/  IMAD.WIDE R12, R13, 0x8, R6 ;  /* 0x000000080d0c7825 */ /* 0x008fc800078e0206 */
[--C-:B------:R-:W-:Y:S02]  /*04c0*/  IMAD.WIDE R10, R11, 0x8, R6.reuse ;  /* 0x000000080b0a7825 */ /* 0x100fe400078e0206 */
[----:B------:R-:W5:Y:S02]  /*04d0*/  LDG.E.64 R12, desc[UR4][R12.64] ;  /* 0x000000040c0c7981 */ /* 0x000f64000c1e1b00 */
[--C-:B------:R-:W-:Y:S02]  /*04e0*/  IMAD.WIDE R8, R9, 0x8, R6.reuse ;  /* 0x0000000809087825 */ /* 0x100fe400078e0206 */
[----:B------:R-:W5:Y:S02]  /*04f0*/  LDG.E.64 R10, desc[UR4][R10.64] ;  /* 0x000000040a0a7981 */ /* 0x000f64000c1e1b00 */
[----:B------:R-:W-:Y:S02]  /*0500*/  IMAD.WIDE R6, R21, 0x8, R6 ;  /* 0x0000000815067825 */ /* 0x000fe400078e0206 */
[----:B------:R-:W5:Y:S04]  /*0510*/  LDG.E.64 R8, desc[UR4][R8.64] ;  /* 0x0000000408087981 */ /* 0x000f68000c1e1b00 */
[----:B------:R-:W5:Y:S01]  /*0520*/  LDG.E.64 R6, desc[UR4][R6.64] ;  /* 0x0000000406067981 */ /* 0x000f62000c1e1b00 */
[----:B------:R-:W-:Y:S01]  /*0530*/  UMOV UR10, 0x24dd2f1a ;  /* 0x24dd2f1a000a7882 */ /* 0x000fe20000000000 */
[----:B------:R-:W-:Y:S01]  /*0540*/  UMOV UR11, 0x3fe4f922 ;  /* 0x3fe4f922000b7882 */ /* 0x000fe20000000000 */
[----:B------:R-:W-:Y:S01]  /*0550*/  BSSY.RECONVERGENT B0, `(.L_x_929) ;  /* 0x0000068000007945 */ /* 0x000fe20003800200 */
[----:B0-----:R-:W-:Y:S01]  /*0560*/  IMAD R5, R5, R29, RZ ;  /* 0x0000001d05057224 */ /* 0x001fe200078e02ff */
[----:B----4-:R-:W-:-:S02]  /*0570*/  LOP3.LUT R23, R19, 0x7fffffff, RZ, 0xc0, !PT ;  /* 0x7fffffff13177812 */ /* 0x010fc400078ec0ff */
[----:B------:R-:W-:-:S06]  /*0580*/  MOV R22, R18 ;  /* 0x0000001200167202 */ /* 0x000fcc0000000f00 */
[----:B------:R-:W-:-:S14]  /*0590*/  DSETP.GE.AND P0, PT, R22, UR10, PT ;  /* 0x0000000a16007e2a */ /* 0x000fdc000bf06000 */
        /* <DEDUP_REMOVED lines=19> */
[----:B------:R-:W-:Y:S01]  /*06d0*/  UMOV UR11, 0x3e5ae904 ;  /* 0x3e5ae904000b7882 */ /* 0x000fe20000000000 */
[----:B------:R-:W-:-:S06]  /*06e0*/  MOV R23, 0x3e928a27 ;  /* 0x3e928a2700177802 */ /* 0x000fcc0000000f00 */
        /* <DEDUP_REMOVED lines=36> */
[----:B------:R-:W-:Y:S02]  /*0930*/  MOV R20, 0x0 ;  /* 0x0000000000147802 */ /* 0x000fe40000000f00 */
[----:B------:R-:W-:-:S06]  /*0940*/  MOV R21, 0x40000000 ;  /* 0x4000000000157802 */ /* 0x000fcc0000000f00 */
[----:B------:R-:W-:-:S10]  /*0950*/  DFMA R22, R22, -R20, 1 ;  /* 0x3ff000001616742b */ /* 0x000fd40000000814 */
[----:B------:R-:W-:-:S04]  /*0960*/  FSEL R18, R23, 1.875, !P0 ;  /* 0x3ff0000017127808 */ /* 0x000fc80004000000 */
[----:B------:R-:W-:Y:S02]  /*0970*/  LOP3.LUT R19, R18, 0x80000000, R19, 0xb8, !PT ;  /* 0x8000000012137812 */ /* 0x000fe400078eb813 */
[----:B------:R-:W-:Y:S01]  /*0980*/  FSEL R18, R22, RZ, !P0 ;  /* 0x000000ff16127208 */ /* 0x000fe20004000000 */
[----:B------:R-:W-:Y:S06]  /*0990*/  BRA `(.L_x_931) ;  /* 0x00000000008c7947 */ /* 0x000fec0003800000 */
.L_x_930:
        /* <DEDUP_REMOVED lines=35> */
.L_x_931:
[----:B------:R-:W-:Y:S05]  /*0bd0*/  BSYNC.RECONVERGENT B0 ;  /* 0x0000000000007941 */ /* 0x000fea0003800200 */
.L_x_929:
[----:B------:R-:W-:Y:S01]  /*0be0*/  DFMA R20, -R18, R18, 1 ;  /* 0x3ff000001214742b */ /* 0x000fe20000000112 */
[-C--:B------:R-:W-:Y:S01]  /*0bf0*/  IMAD R2, R2, R29.reuse, RZ ;  /* 0x0000001d02027224 */ /* 0x080fe200078e02ff */
[----:B-----5:R-:W-:Y:S01]  /*0c00*/  DMUL R22, RZ, R6 ;  /* 0x00000006ff167228 */ /* 0x020fe20000000000 */
[-C--:B------:R-:W-:Y:S01]  /*0c10*/  IMAD R3, R3, R29.reuse, RZ ;  /* 0x0000001d03037224 */ /* 0x080fe200078e02ff */
[----:B------:R-:W-:Y:S01]  /*0c20*/  DMUL R18, RZ, R18 ;  /* 0x00000012ff127228 */ /* 0x000fe20000000000 */
[----:B------:R-:W-:-:S05]  /*0c30*/  IMAD R4, R4, R29, RZ ;  /* 0x0000001d04047224 */ /* 0x000fca00078e02ff */
[----:B------:R-:W-:Y:S02]  /*0c40*/  DFMA R14, R22, R20, R14 ;  /* 0x00000014160e722b */ /* 0x000fe4000000000e */
[----:B------:R-:W-:-:S06]  /*0c50*/  DADD R20, -R12, 1 ;  /* 0x3ff000000c147429 */ /* 0x000fcc0000000100 */
[C---:B------:R-:W-:Y:S02]  /*0c60*/  DMUL R22, R8.reuse, R14 ;  /* 0x0000000e08167228 */ /* 0x040fe40000000000 */
[----:B------:R-:W-:Y:S02]  /*0c70*/  DFMA R8, -R8, R8, 1 ;  /* 0x3ff000000808742b */ /* 0x000fe40000000108 */
[----:B------:R-:W-:-:S04]  /*0c80*/  DMUL R16, R16, R14 ;  /* 0x0000000e10107228 */ /* 0x000fc80000000000 */
[----:B------:R-:W-:Y:S02]  /*0c90*/  DMUL R20, R22, R20 ;  /* 0x0000001416147228 */ /* 0x000fe40000000000 */
[----:B------:R-:W-:-:S06]  /*0ca0*/  DADD R22, -R10, 1 ;  /* 0x3ff000000a167429 */ /* 0x000fcc0000000100 */
[C---:B------:R-:W-:Y:S02]  /*0cb0*/  DMUL R20, R12.reuse, R20 ;  /* 0x000000140c147228 */ /* 0x040fe40000000000 */
[----:B------:R-:W-:Y:S02]  /*0cc0*/  DMUL R12, R12, R14 ;  /* 0x0000000e0c0c7228 */ /* 0x000fe40000000000 */
[----:B------:R-:W-:Y:S02]  /*0cd0*/  DMUL R16, R16, R22 ;  /* 0x0000001610107228 */ /* 0x000fe40000000000 */
[----:B------:R-:W-:-:S04]  /*0ce0*/  DMUL R14, R10, R14 ;  /* 0x0000000e0a0e7228 */ /* 0x000fc80000000000 */
[----:B------:R-:W-:Y:S02]  /*0cf0*/  DMUL R8, R12, R8 ;  /* 0x000000080c087228 */ /* 0x000fe40000000000 */
[----:B------:R-:W-:Y:S02]  /*0d00*/  DADD R12, -R6, 1 ;  /* 0x3ff00000060c7429 */ /* 0x000fe40000000100 */
[----:B------:R-:W-:-:S06]  /*0d10*/  DMUL R16, R10, R16 ;  /* 0x000000100a107228 */ /* 0x000fcc0000000000 */
[----:B------:R-:W-:Y:S01]  /*0d20*/  DMUL R12, R18, R12 ;  /* 0x0000000c120c7228 */ /* 0x000fe20000000000 */
[----:B------:R-:W0:Y:S07]  /*0d30*/  LDC.64 R18, c[0x0][0x458] ;  /* 0x00011600ff127b82 */ /* 0x000e2e0000000a00 */
[----:B------:R-:W-:Y:S01]  /*0d40*/  DMUL R12, R6, R12 ;  /* 0x0000000c060c7228 */ /* 0x000fe20000000000 */
[----:B------:R-:W1:Y:S01]  /*0d50*/  LDC.64 R6, c[0x0][0x890] ;  /* 0x00022400ff067b82 */ /* 0x000e620000000a00 */
[----:B0-----:R-:W-:-:S04]  /*0d60*/  IMAD.WIDE R10, R5, 0x8, R18 ;  /* 0x00000008050a7825 */ /* 0x001fc800078e0212 */
[--C-:B------:R-:W-:Y:S01]  /*0d70*/  IMAD.WIDE R22, R2, 0x8, R18.reuse ;  /* 0x0000000802167825 */ /* 0x100fe200078e0212 */
[----:B------:R0:W-:Y:S03]  /*0d80*/  STG.E.64 desc[UR4][R10.64], R20 ;  /* 0x000000140a007986 */ /* 0x0001e6000c101b04 */
[--C-:B------:R-:W-:Y:S01]  /*0d90*/  IMAD.WIDE R2, R3, 0x8, R18.reuse ;  /* 0x0000000803027825 */ /* 0x100fe200078e0212 */
[----:B------:R0:W-:Y:S03]  /*0da0*/  STG.E.64 desc[UR4][R22.64], R16 ;  /* 0x0000001016007986 */ /* 0x0001e6000c101b04 */
[----:B------:R-:W-:Y:S01]  /*0db0*/  IMAD.WIDE R4, R4, 0x8, R18 ;  /* 0x0000000804047825 */ /* 0x000fe200078e0212 */
[----:B------:R0:W-:Y:S03]  /*0dc0*/  STG.E.64 desc[UR4][R2.64], R8 ;  /* 0x0000000802007986 */ /* 0x0001e6000c101b04 */
[----:B------:R-:W-:Y:S01]  /*0dd0*/  IMAD R19, R0, UR12, RZ ;  /* 0x0000000c00137c24 */ /* 0x000fe2000f8e02ff */
[----:B------:R0:W-:Y:S01]  /*0de0*/  STG.E.64 desc[UR4][R4.64], R12 ;  /* 0x0000000c04007986 */ /* 0x0001e2000c101b04 */
[----:B------:R-:W-:-:S02]  /*0df0*/  IADD3 R0, PT, PT, R28, R0, RZ ;  /* 0x000000001c007210 */ /* 0x000fc40007ffe0ff */
[----:B-1----:R-:W-:Y:S02]  /*0e00*/  IMAD.WIDE R6, R19, 0x8, R6 ;  /* 0x0000000813067825 */ /* 0x002fe400078e0206 */
[----:B------:R-:W-:-:S03]  /*0e10*/  ISETP.GE.AND P0, PT, R0, UR13, PT ;  /* 0x0000000d00007c0c */ /* 0x000fc6000bf06270 */
[----:B------:R0:W-:Y:S10]  /*0e20*/  STG.E.64 desc[UR4][R6.64], R14 ;  /* 0x0000000e06007986 */ /* 0x0001f4000c101b04 */
[----:B------:R-:W-:Y:S05]  /*0e30*/  @!P0 BRA `(.L_x_932) ;  /* 0xfffffff000fc8947 */ /* 0x000fea000383ffff */
[----:B------:R-:W-:Y:S05]  /*0e40*/  EXIT ;  /* 0x000000000000794d */ /* 0x000fea0003800000 */
.L_x_928:
[----:B------:R-:W0:Y:S01]  /*0e50*/  LDC R2, c[0x0][0x968] ;  /* 0x00025a00ff027b82 */ /* 0x000e220000000800 */
[----:B------:R-:W1:Y:S01]  /*0e60*/  LDCU UR12, c[0x0][0x96c] ;  /* 0x00012d80ff0c77ac */ /* 0x000e620008000800 */
[----:B------:R-:W2:Y:S01]  /*0e70*/  LDCU UR6, c[0x0][0x3ec] ;  /* 0x00007d80ff0677ac */ /* 0x000ea20008000800 */
[----:B------:R-:W3:Y:S01]  /*0e80*/  LDCU UR7, c[0x0][0x59c] ;  /* 0x0000b380ff0777ac */ /* 0x000ee20008000800 */
[----:B------:R-:W4:Y:S01]  /*0e90*/  LDCU UR8, c[0x0][0x674] ;  /* 0x0000ce80ff0877ac */ /* 0x000f220008000800 */
[----:B------:R-:W0:Y:S02]  /*0ea0*/  LDCU UR9, c[0x0][0x8fc] ;  /* 0x00011f80ff0977ac */ /* 0x000e240008000800 */
[----:B0-----:R-:W-:-:S04]  /*0eb0*/  IABS R25, R2 ;  /* 0x0000000200197213 */ /* 0x001fc80000000000 */
[----:B------:R-:W0:Y:S08]  /*0ec0*/  I2F.RP R4, R25 ;  /* 0x0000001900047306 */ /* 0x000e300000209400 */
[----:B0-----:R-:W0:Y:S02]  /*0ed0*/  MUFU.RCP R4, R4 ;  /* 0x0000000400047308 */ /* 0x001e240000001000 */
[----:B0-----:R-:W-:-:S06]  /*0ee0*/  IADD3 R2, PT, PT, R4, 0xffffffe, RZ ;  /* 0x0ffffffe04027810 */ /* 0x001fcc0007ffe0ff */
[----:B------:R0:W5:Y:S02]  /*0ef0*/  F2I.FTZ.U32.TRUNC.NTZ R3, R2 ;  /* 0x0000000200037305 */ /* 0x000164000021f000 */
[----:B0-----:R-:W-:Y:S02]  /*0f00*/  MOV R2, RZ ;  /* 0x000000ff00027202 */ /* 0x001fe40000000f00 */
[----:B-----5:R-:W-:-:S05]  /*0f10*/  IADD3 R6, PT, PT, RZ, -R3, RZ ;  /* 0x80000003ff067210 */ /* 0x020fca0007ffe0ff */
[----:B------:R-:W-:-:S04]  /*0f20*/  IMAD R5, R6, R25, RZ ;  /* 0x0000001906057224 */ /* 0x000fc800078e02ff */
[----:B-1234-:R-:W-:-:S07]  /*0f30*/  IMAD.HI.U32 R24, R3, R5, R2 ;  /* 0x0000000503187227 */ /* 0x01efce00078e0002 */
.L_x_936:
[----:B-1----:R-:W0:Y:S01]  /*0f40*/  LDC R4, c[0x0][0x968] ;  /* 0x00025a00ff047b82 */ /* 0x002e220000000800 */
[----:B------:R-:W-:-:S05]  /*0f50*/  IABS R3, R0 ;  /* 0x0000000000037213 */ /* 0x000fca0000000000 */
[----:B------:R-:W-:Y:S02]  /*0f60*/  IMAD.HI.U32 R2, R24, R3, RZ ;  /* 0x0000000318027227 */ /* 0x000fe400078e00ff */
[----:B------:R-:W1:Y:S03]  /*0f70*/  LDC.64 R8, c[0x0][0x530] ;  /* 0x00014c00ff087b82 */ /* 0x000e660000000a00 */
[----:B------:R-:W-:-:S05]  /*0f80*/  IADD3 R6, PT, PT, -R2, RZ, RZ ;  /* 0x000000ff02067210 */ /* 0x000fca0007ffe1ff */
[----:B------:R-:W2:Y:S01]  /*0f90*/  LDC.64 R16, c[0x0][0x380] ;  /* 0x0000e000ff107b82 */ /* 0x000ea20000000a00 */
[----:B0-----:R-:W-:Y:S01]  /*0fa0*/  IABS R5, R4 ;  /* 0x0000000400057213 */ /* 0x001fe20000000000 */
[----:B------:R-:W-:-:S06]  /*0fb0*/  IMAD R11, R0, UR7, RZ ;  /* 0x00000007000b7c24 */ /* 0x000fcc000f8e02ff */
[----:B------:R-:W0:Y:S01]  /*0fc0*/  LDC R26, c[0x0][0x4c4] ;  /* 0x00013100ff1a7b82 */ /* 0x000e220000000800 */
[----:B------:R-:W-:Y:S01]  /*0fd0*/  IMAD R6, R5, R6, R3 ;  /* 0x0000000605067224 */ /* 0x000fe200078e0203 */
[----:B------:R-:W-:-:S04]  /*0fe0*/  LOP3.LUT R3, R0, R4, RZ, 0x3c, !PT ;  /* 0x0000000400037212 */ /* 0x000fc800078e3cff */
[----:B------:R-:W-:Y:S02]  /*0ff0*/  ISETP.GT.U32.AND P2, PT, R25, R6, PT ;  /* 0x000000061900720c */ /* 0x000fe40003f44070 */
[----:B------:R-:W-:Y:S01]  /*1000*/  ISETP.GE.AND P0, PT, R3, RZ, PT ;  /* 0x000000ff0300720c */ /* 0x000fe20003f06270 */
[----:B------:R-:W-:-:S10]  /*1010*/  IMAD R3, R0, UR8, RZ ;  /* 0x0000000800037c24 */ /* 0x000fd4000f8e02ff */
[----:B------:R-:W-:Y:S02]  /*1020*/  @!P2 IADD3 R6, PT, PT, R6, -R5, RZ ;  /* 0x800000050606a210 */ /* 0x000fe40007ffe0ff */
[----:B------:R-:W-:Y:S02]  /*1030*/  @!P2 IADD3 R2, PT, PT, R2, 0x1, RZ ;  /* 0x000000010202a810 */ /* 0x000fe40007ffe0ff */
[----:B------:R-:W-:Y:S02]  /*1040*/  ISETP.GE.U32.AND P1, PT, R6, R25, PT ;  /* 0x000000190600720c */ /* 0x000fe40003f26070 */
[----:B------:R-:W3:Y:S01]  /*1050*/  LDC.64 R6, c[0x0][0x608] ;  /* 0x00018200ff067b82 */ /* 0x000ee20000000a00 */
[----:B------:R-:W-:-:S10]  /*1060*/  ISETP.NE.AND P2, PT, R4, RZ, PT ;  /* 0x000000ff0400720c */ /* 0x000fd40003f45270 */
[----:B------:R-:W-:-:S05]  /*1070*/  @P1 IADD3 R2, PT, PT, R2, 0x1, RZ ;  /* 0x0000000102021810 */ /* 0x000fca0007ffe0ff */
[----:B------:R-:W-:Y:S01]  /*1080*/  @!P0 IMAD.MOV R2, RZ, RZ, -R2 ;  /* 0x000000ffff028224 */ /* 0x000fe200078e0a02 */
[----:B------:R-:W-:-:S05]  /*1090*/  @!P2 LOP3.LUT R2, RZ, R4, RZ, 0x33, !PT ;  /* 0x00000004ff02a212 */ /* 0x000fca00078e33ff */
[----:B------:R-:W-:Y:S02]  /*10a0*/  IMAD R5, R2, R4, RZ ;  /* 0x0000000402057224 */ /* 0x000fe400078e02ff */
[----:B---3--:R-:W-:-:S03]  /*10b0*/  IMAD.WIDE R6, R3, 0x8, R6 ;  /* 0x0000000803067825 */ /* 0x008fc600078e0206 */
[----:B------:R-:W-:-:S03]  /*10c0*/  IADD3 R2, PT, PT, -R5, R0, RZ ;  /* 0x0000000005027210 */ /* 0x000fc60007ffe1ff */
[----:B------:R-:W3:Y:S01]  /*10d0*/  LDG.E.64 R6, desc[UR4][R6.64] ;  /* 0x0000000406067981 */ /* 0x000ee2000c1e1b00 */
[----:B------:R-:W-:-:S04]  /*10e0*/  LEA R5, R5, R2, 0x2 ;  /* 0x0000000205057211 */ /* 0x000fc800078e10ff */
[----:B------:R-:W-:-:S04]  /*10f0*/  IADD3 R2, PT, PT, R5, R4, RZ ;  /* 0x0000000405027210 */ /* 0x000fc80007ffe0ff */
[----:B------:R-:W-:Y:S01]  /*1100*/  IADD3 R3, PT, PT, R2, R4, RZ ;  /* 0x0000000402037210 */ /* 0x000fe20007ffe0ff */
[----:B-1----:R-:W-:-:S03]  /*1110*/  IMAD.WIDE R8, R11, 0x8, R8 ;  /* 0x000000080b087825 */ /* 0x002fc600078e0208 */
[----:B------:R-:W-:Y:S01]  /*1120*/  IADD3 R4, PT, PT, R3, R4, RZ ;  /* 0x0000000403047210 */ /* 0x000fe20007ffe0ff */
[----:B------:R-:W-:Y:S02]  /*1130*/  IMAD R11, R5, UR6, RZ ;  /* 0x00000006050b7c24 */ /* 0x000fe4000f8e02ff */
[----:B------:R-:W-:Y:S01]  /*1140*/  IMAD R13, R2, UR6, RZ ;  /* 0x00000006020d7c24 */ /* 0x000fe2000f8e02ff */
[----:B------:R-:W5:Y:S01]  /*1150*/  LDG.E.64 R8, desc[UR4][R8.64] ;  /* 0x0000000408087981 */ /* 0x000f62000c1e1b00 */
[----:B------:R-:W-:Y:S02]  /*1160*/  IMAD R15, R3, UR6, RZ ;  /* 0x00000006030f7c24 */ /* 0x000fe4000f8e02ff */
[----:B------:R-:W-:Y:S02]  /*1170*/  IMAD R19, R4, UR6, RZ ;  /* 0x0000000604137c24 */ /* 0x000fe4000f8e02ff */
[----:B--2---:R-:W-:-:S04]  /*1180*/  IMAD.WIDE R10, R11, 0x8, R16 ;  /* 0x000000080b0a7825 */ /* 0x004fc800078e0210 */
        /* <DEDUP_REMOVED lines=11> */
[----:B---3--:R-:W-:-:S02]  /*1240*/  LOP3.LUT R21, R7, 0x7fffffff, RZ, 0xc0, !PT ;  /* 0x7fffffff07157812 */ /* 0x008fc400078ec0ff */
[----:B------:R-:W-:-:S06]  /*1250*/  MOV R20, R6 ;  /* 0x0000000600147202 */ /* 0x000fcc0000000f00 */
        /* <DEDUP_REMOVED lines=65> */
.L_x_934:
[----:B------:R-:W-:Y:S01]  /*1670*/  DMUL R18, R6, R6 ;  /* 0x0000000606127228 */ /* 0x000fe20000000000 */
[----:B------:R-:W-:Y:S01]  /*1680*/  MOV R20, 0x420afc3d ;  /* 0x420afc3d00147802 */ /* 0x000fe20000000f00 */
[----:B------:R-:W-:Y:S01]  /*1690*/  UMOV UR10, 0xe2f5e964 ;  /* 0xe2f5e964000a7882 */ /* 0x000fe20000000000 */
[----:B------:R-:W-:Y:S01]  /*16a0*/  MOV R21, 0x3f14359f ;  /* 0x3f14359f00157802 */ /* 0x000fe20000000f00 */
[----:B------:R-:W-:-:S05]  /*16b0*/  UMOV UR11, 0x3ef0bc46 ;  /* 0x3ef0bc46000b7882 */ /* 0x000fca0000000000 */
        /* <DEDUP_REMOVED lines=30> */
.L_x_935:
[----:B------:R-:W-:Y:S05]  /*18a0*/  BSYNC.RECONVERGENT B0 ;  /* 0x0000000000007941 */ /* 0x000fea0003800200 */
.L_x_933:
[----:B------:R-:W-:Y:S01]  /*18b0*/  DFMA R18, -R6, R6, 1 ;  /* 0x3ff000000612742b */ /* 0x000fe20000000106 */
[-C--:B------:R-:W-:Y:S01]  /*18c0*/  IMAD R2, R2, R26.reuse, RZ ;  /* 0x0000001a02027224 */ /* 0x080fe200078e02ff */
[----:B-----5:R-:W-:Y:S01]  /*18d0*/  DMUL R20, RZ, R16 ;  /* 0x00000010ff147228 */ /* 0x020fe20000000000 */
[-C--:B------:R-:W-:Y:S01]  /*18e0*/  IMAD R3, R3, R26.reuse, RZ ;  /* 0x0000001a03037224 */ /* 0x080fe200078e02ff */
[----:B------:R-:W-:Y:S01]  /*18f0*/  DMUL R6, RZ, R6 ;  /* 0x00000006ff067228 */ /* 0x000fe20000000000 */
[----:B------:R-:W-:-:S05]  /*1900*/  IMAD R4, R4, R26, RZ ;  /* 0x0000001a04047224 */ /* 0x000fca00078e02ff */
[----:B------:R-:W-:Y:S02]  /*1910*/  DFMA R18, R20, R18, RZ ;  /* 0x000000121412722b */ /* 0x000fe400000000ff */
[----:B------:R-:W-:-:S06]  /*1920*/  DADD R20, -R10, 1 ;  /* 0x3ff000000a147429 */ /* 0x000fcc0000000100 */
[-C--:B------:R-:W-:Y:S02]  /*1930*/  DMUL R22, R14, R18.reuse ;  /* 0x000000120e167228 */ /* 0x080fe40000000000 */
[----:B------:R-:W-:Y:S02]  /*1940*/  DMUL R8, R8, R18 ;  /* 0x0000001208087228 */ /* 0x000fe40000000000 */
[----:B------:R-:W-:-:S04]  /*1950*/  DFMA R14, -R14, R14, 1 ;  /* 0x3ff000000e0e742b */ /* 0x000fc8000000010e */
[----:B------:R-:W-:Y:S02]  /*1960*/  DMUL R20, R22, R20 ;  /* 0x0000001416147228 */ /* 0x000fe40000000000 */
[----:B------:R-:W-:-:S06]  /*1970*/  DADD R22, -R12, 1 ;  /* 0x3ff000000c167429 */ /* 0x000fcc0000000100 */
[----:B------:R-:W-:Y:S02]  /*1980*/  DMUL R20, R10, R20 ;  /* 0x000000140a147228 */ /* 0x000fe40000000000 */
[----:B------:R-:W-:Y:S02]  /*1990*/  DMUL R8, R8, R22 ;  /* 0x0000001608087228 */ /* 0x000fe40000000000 */
[-C--:B------:R-:W-:Y:S02]  /*19a0*/  DMUL R22, R10, R18.reuse ;  /* 0x000000120a167228 */ /* 0x080fe40000000000 */
[----:B------:R-:W-:Y:S02]  /*19b0*/  DADD R10, -R16, 1 ;  /* 0x3ff00000100a7429 */ /* 0x000fe40000000100 */
[C---:B------:R-:W-:Y:S02]  /*19c0*/  DMUL R18, R12.reuse, R18 ;  /* 0x000000120c127228 */ /* 0x040fe40000000000 */
[----:B------:R-:W-:-:S02]  /*19d0*/  DMUL R8, R12, R8 ;  /* 0x000000080c087228 */ /* 0x000fc40000000000 */
[----:B------:R-:W-:Y:S02]  /*19e0*/  DMUL R14, R22, R14 ;  /* 0x0000000e160e7228 */ /* 0x000fe40000000000 */
[----:B------:R-:W-:Y:S01]  /*19f0*/  DMUL R6, R6, R10 ;  /* 0x0000000a06067228 */ /* 0x000fe20000000000 */
[----:B------:R-:W0:Y:S07]  /*1a00*/  LDC.64 R22, c[0x0][0x890] ;  /* 0x00022400ff167b82 */ /* 0x000e2e0000000a00 */
[----:B------:R-:W-:Y:S01]  /*1a10*/  DMUL R6, R16, R6 ;  /* 0x0000000610067228 */ /* 0x000fe20000000000 */
[----:B------:R-:W1:Y:S02]  /*1a20*/  LDC.64 R10, c[0x0][0x458] ;  /* 0x00011600ff0a7b82 */ /* 0x000e640000000a00 */
[----:B-1----:R-:W-:-:S04]  /*1a30*/  IMAD.WIDE R12, R5, 0x8, R10 ;  /* 0x00000008050c7825 */ /* 0x002fc800078e020a */
        /* <DEDUP_REMOVED lines=9> */
[----:B0-----:R-:W-:Y:S02]  /*1ad0*/  IMAD.WIDE R22, R11, 0x8, R22 ;  /* 0x000000080b167825 */ /* 0x001fe400078e0216 */
[----:B------:R-:W-:-:S03]  /*1ae0*/  ISETP.GE.AND P0, PT, R0, UR12, PT ;  /* 0x0000000c00007c0c */ /* 0x000fc6000bf06270 */
[----:B------:R1:W-:Y:S10]  /*1af0*/  STG.E.64 desc[UR4][R22.64], R18 ;  /* 0x0000001216007986 */ /* 0x0003f4000c101b04 */
[----:B------:R-:W-:Y:S05]  /*1b00*/  @!P0 BRA `(.L_x_936) ;  /* 0xfffffff4000c8947 */ /* 0x000fea000383ffff */
[----:B------:R-:W-:Y:S05]  /*1b10*/  EXIT ;  /* 0x000000000000794d */ /* 0x000fea0003800000 */
.L_x_927:
        /* <DEDUP_REMOVED lines=12> */
[----:B------:R-:W0:Y:S03]  /*1be0*/  LDCU UR6, c[0x0][0x74c] ;  /* 0x0000e980ff0677ac */ /* 0x000e260008000800 */
[----:B------:R-:W-:-:S04]  /*1bf0*/  MOV R5, R2 ;  /* 0x0000000200057202 */ /* 0x000fc80000000f00 */
[----:B------:R-:W5:Y:S08]  /*1c00*/  I2F.RP R4, R5 ;  /* 0x0000000500047306 */ /* 0x000f700000209400 */
[----:B-----5:R-:W5:Y:S02]  /*1c10*/  MUFU.RCP R4, R4 ;  /* 0x0000000400047308 */ /* 0x020f640000001000 */
[----:B-----5:R-:W-:-:S06]  /*1c20*/  IADD3 R2, PT, PT, R4, 0xffffffe, RZ ;  /* 0x0ffffffe04027810 */ /* 0x020fcc0007ffe0ff */
[----:B------:R5:W1:Y:S02]  /*1c30*/  F2I.FTZ.U32.TRUNC.NTZ R3, R2 ;  /* 0x0000000200037305 */ /* 0x000a64000021f000 */
[----:B-----5:R-:W-:Y:S01]  /*1c40*/  HFMA2 R2, -RZ, RZ, 0, 0 ;  /* 0x00000000ff027431 */ /* 0x020fe200000001ff */
[----:B-1----:R-:W-:-:S05]  /*1c50*/  IADD3 R29, PT, PT, RZ, -R3, RZ ;  /* 0x80000003ff1d7210 */ /* 0x002fca0007ffe0ff */
[----:B------:R-:W-:-:S04]  /*1c60*/  IMAD R29, R29, R5, RZ ;  /* 0x000000051d1d7224 */ /* 0x000fc800078e02ff */
[----:B0-234-:R-:W-:-:S07]  /*1c70*/  IMAD.HI.U32 R29, R3, R29, R2 ;  /* 0x0000001d031d7227 */ /* 0x01dfce00078e0002 */
.L_x_941:
[----:B0-----:R-:W0:Y:S01]  /*1c80*/  LDC R26, c[0x0][0x968] ;  /* 0x00025a00ff1a7b82 */ /* 0x001e220000000800 */
[----:B------:R-:W-:Y:S01]  /*1c90*/  IABS R2, R0 ;  /* 0x0000000000027213 */ /* 0x000fe20000000000 */
[C---:B------:R-:W-:Y:S02]  /*1ca0*/  IMAD R13, R0.reuse, UR8, RZ ;  /* 0x00000008000d7c24 */ /* 0x040fe4000f8e02ff */
[----:B------:R-:W-:Y:S02]  /*1cb0*/  IMAD R15, R0, UR6, RZ ;  /* 0x00000006000f7c24 */ /* 0x000fe4000f8e02ff */
[----:B------:R-:W-:Y:S02]  /*1cc0*/  IMAD.HI.U32 R4, R29, R2, RZ ;  /* 0x000000021d047227 */ /* 0x000fe400078e00ff */
[----:B------:R-:W1:Y:S03]  /*1cd0*/  LDC R6, c[0x0][0x968] ;  /* 0x00025a00ff067b82 */ /* 0x000e660000000800 */
[----:B------:R-:W-:-:S05]  /*1ce0*/  IADD3 R3, PT, PT, -R4, RZ, RZ ;  /* 0x000000ff04037210 */ /* 0x000fca0007ffe1ff */
[----:B------:R-:W2:Y:S01]  /*1cf0*/  LDC.64 R8, c[0x0][0x6e0] ;  /* 0x0001b800ff087b82 */ /* 0x000ea20000000a00 */
[----:B0-----:R-:W-:-:S07]  /*1d00*/  IABS R5, R26 ;  /* 0x0000001a00057213 */ /* 0x001fce0000000000 */
[----:B------:R-:W0:Y:S01]  /*1d10*/  LDC.64 R10, c[0x0][0x7b8] ;  /* 0x0001ee00ff0a7b82 */ /* 0x000e220000000a00 */
[----:B------:R-:W-:Y:S01]  /*1d20*/  IMAD R2, R5, R3, R2 ;  /* 0x0000000305027224 */ /* 0x000fe200078e0202 */
[----:B-1----:R-:W-:-:S06]  /*1d30*/  IABS R6, R6 ;  /* 0x0000000600067213 */ /* 0x002fcc0000000000 */
[----:B------:R-:W1:Y:S01]  /*1d40*/  LDC.64 R18, c[0x0][0x380] ;  /* 0x0000e000ff127b82 */ /* 0x000e620000000a00 */
[----:B------:R-:W-:Y:S01]  /*1d50*/  ISETP.GT.U32.AND P2, PT, R6, R2, PT ;  /* 0x000000020600720c */ /* 0x000fe20003f44070 */
[----:B------:R-:W-:-:S06]  /*1d60*/  IMAD R17, R0, UR10, RZ ;  /* 0x0000000a00117c24 */ /* 0x000fcc000f8e02ff */
[----:B------:R-:W3:Y:S06]  /*1d70*/  LDC R20, c[0x0][0x4c4] ;  /* 0x00013100ff147b82 */ /* 0x000eec0000000800 */
[----:B------:R-:W-:Y:S01]  /*1d80*/  @!P2 IMAD.IADD R2, R2, 0x1, -R5 ;  /* 0x000000010202a824 */ /* 0x000fe200078e0a05 */
[----:B------:R-:W-:Y:S01]  /*1d90*/  @!P2 IADD3 R4, PT, PT, R4, 0x1, RZ ;  /* 0x000000010404a810 */ /* 0x000fe20007ffe0ff */
[----:B------:R-:W-:Y:S01]  /*1da0*/  IMAD R5, R0, UR9, RZ ;  /* 0x0000000900057c24 */ /* 0x000fe2000f8e02ff */
[----:B------:R-:W-:Y:S02]  /*1db0*/  ISETP.NE.AND P2, PT, R26, RZ, PT ;  /* 0x000000ff1a00720c */ /* 0x000fe40003f45270 */
[----:B------:R-:W-:-:S02]  /*1dc0*/  ISETP.GE.U32.AND P1, PT, R2, R6, PT ;  /* 0x000000060200720c */ /* 0x000fc40003f26070 */
[----:B------:R-:W-:Y:S01]  /*1dd0*/  LOP3.LUT R2, R0, R26, RZ, 0x3c, !PT ;  /* 0x0000001a00027212 */ /* 0x000fe200078e3cff */
[----:B------:R-:W4:Y:S03]  /*1de0*/  LDC.64 R6, c[0x0][0x530] ;  /* 0x00014c00ff067b82 */ /* 0x000f260000000a00 */
[----:B------:R-:W-:-:S05]  /*1df0*/  ISETP.GE.AND P0, PT, R2, RZ, PT ;  /* 0x000000ff0200720c */ /* 0x000fca0003f06270 */
[----:B------:R-:W2:Y:S02]  /*1e00*/  LDC.64 R2, c[0x0][0x608] ;  /* 0x00018200ff027b82 */ /* 0x000ea40000000a00 */
[----:B------:R-:W-:-:S06]  /*1e10*/  @P1 IADD3 R4, PT, PT, R4, 0x1, RZ ;  /* 0x0000000104041810 */ /* 0x000fcc0007ffe0ff */
[----:B------:R-:W-:Y:S02]  /*1e20*/  @!P0 IADD3 R4, PT, PT, -R4, RZ, RZ ;  /* 0x000000ff04048210 */ /* 0x000fe40007ffe1ff */
[----:B------:R-:W-:-:S05]  /*1e30*/  @!P2 LOP3.LUT R4, RZ, R26, RZ, 0x33, !PT ;  /* 0x0000001aff04a212 */ /* 0x000fca00078e33ff */
[----:B------:R-:W-:-:S05]  /*1e40*/  IMAD R27, R4, R26, RZ ;  /* 0x0000001a041b7224 */ /* 0x000fca00078e02ff */
[----:B------:R-:W-:-:S04]  /*1e50*/  IADD3 R4, PT, PT, -R27, R0, RZ ;  /* 0x000000001b047210 */ /* 0x000fc80007ffe1ff */
[----:B------:R-:W-:Y:S01]  /*1e60*/  LEA R27, R27, R4, 0x2 ;  /* 0x000000041b1b7211 */ /* 0x000fe200078e10ff */
[----:B--2---:R-:W-:-:S03]  /*1e70*/  IMAD.WIDE R4, R5, 0x8, R2 ;  /* 0x0000000805047825 */ /* 0x004fc600078e0202 */
[----:B------:R-:W-:-:S03]  /*1e80*/  IADD3 R2, PT, PT, R27, R26, RZ ;  /* 0x0000001a1b027210 */ /* 0x000fc60007ffe0ff */
[----:B------:R-:W2:Y:S01]  /*1e90*/  LDG.E.64 R4, desc[UR4][R4.64] ;  /* 0x0000000404047981 */ /* 0x000ea2000c1e1b00 */
[----:B------:R-:W-:Y:S01]  /*1ea0*/  IADD3 R3, PT, PT, R2, R26, RZ ;  /* 0x0000001a02037210 */ /* 0x000fe20007ffe0ff */
[----:B----4-:R-:W-:-:S03]  /*1eb0*/  IMAD.WIDE R6, R13, 0x8, R6 ;  /* 0x000000080d067825 */ /* 0x010fc600078e0206 */
[----:B------:R-:W-:Y:S01]  /*1ec0*/  IADD3 R26, PT, PT, R3, R26, RZ ;  /* 0x0000001a031a7210 */ /* 0x000fe20007ffe0ff */
[----:B------:R-:W-:Y:S02]  /*1ed0*/  IMAD.WIDE R8, R15, 0x8, R8 ;  /* 0x000000080f087825 */ /* 0x000fe400078e0208 */
[----:B------:R-:W5:Y:S02]  /*1ee0*/  LDG.E.64 R6, desc[UR4][R6.64] ;  /* 0x0000000406067981 */ /* 0x000f64000c1e1b00 */
[----:B0-----:R-:W-:Y:S02]  /*1ef0*/  IMAD.WIDE R10, R17, 0x8, R10 ;  /* 0x00000008110a7825 */ /* 0x001fe400078e020a */
[----:B------:R-:W5:Y:S02]  /*1f00*/  LDG.E.64 R8, desc[UR4][R8.64] ;  /* 0x0000000408087981 */ /* 0x000f64000c1e1b00 */
[----:B------:R-:W-:Y:S02]  /*1f10*/  IMAD R13, R27, UR7, RZ ;  /* 0x000000071b0d7c24 */ /* 0x000fe4000f8e02ff */
[----:B------:R-:W-:Y:S01]  /*1f20*/  IMAD R15, R2, UR7, RZ ;  /* 0x00000007020f7c24 */ /* 0x000fe2000f8e02ff */
[----:B------:R-:W5:Y:S01]  /*1f30*/  LDG.E.64 R10, desc[UR4][R10.64] ;  /* 0x000000040a0a7981 */ /* 0x000f62000c1e1b00 */
[----:B------:R-:W-:-:S02]  /*1f40*/  IMAD R17, R3, UR7, RZ ;  /* 0x0000000703117c24 */ /* 0x000fc4000f8e02ff */
[----:B------:R-:W-:Y:S02]  /*1f50*/  IMAD R21, R26, UR7, RZ ;  /* 0x000000071a157c24 */ /* 0x000fe4000f8e02ff */
[----:B-1----:R-:W-:-:S04]  /*1f60*/  IMAD.WIDE R12, R13, 0x8, R18 ;  /* 0x000000080d0c7825 */ /* 0x002fc800078e0212 */
        /* <DEDUP_REMOVED lines=10> */
[----:B---3--:R-:W-:Y:S01]  /*2010*/  IMAD R27, R27, R20, RZ ;  /* 0x000000141b1b7224 */ /* 0x008fe200078e02ff */
[----:B--2---:R-:W-:-:S02]  /*2020*/  LOP3.LUT R23, R5, 0x7fffffff, RZ, 0xc0, !PT ;  /* 0x7fffffff05177812 */ /* 0x004fc400078ec0ff */
        /* <DEDUP_REMOVED lines=62> */
[----:B------:R-:W-:Y:S02]  /*2410*/  FSEL R21, R23, 1.875, !P0 ;  /* 0x3ff0000017157808 */ /* 0x000fe40004000000 */
[----:B------:R-:W-:Y:S02]  /*2420*/  FSEL R20, R22, RZ, !P0 ;  /* 0x000000ff16147208 */ /* 0x000fe40004000000 */
[----:B------:R-:W-:Y:S01]  /*2430*/  LOP3.LUT R21, R21, 0x80000000, R5, 0xb8, !PT ;  /* 0x8000000015157812 */ /* 0x000fe200078eb805 */
[----:B------:R-:W-:Y:S06]  /*2440*/  BRA `(.L_x_940) ;  /* 0x00000000008c7947 */ /* 0x000fec0003800000 */
.L_x_939:
        /* <DEDUP_REMOVED lines=35> */
.L_x_940:
[----:B------:R-:W-:Y:S05]  /*2680*/  BSYNC.RECONVERGENT B0 ;  /* 0x0000000000007941 */ /* 0x000fea0003800200 */
.L_x_938:
[----:B-----5:R-:W-:Y:S01]  /*2690*/  DMUL R4, R8, R20 ;  /* 0x0000001408047228 */ /* 0x020fe20000000000 */
[----:B------:R-:W0:Y:S01]  /*26a0*/  LDC R22, c[0x0][0x4c4] ;  /* 0x00013100ff167b82 */ /* 0x000e220000000800 */
[----:B------:R-:W-:Y:S02]  /*26b0*/  DMUL R8, R18, R8 ;  /* 0x0000000812087228 */ /* 0x000fe40000000000 */
[----:B------:R-:W-:-:S08]  /*26c0*/  DFMA R20, -R20, R20, 1 ;  /* 0x3ff000001414742b */ /* 0x000fd00000000114 */
[----:B------:R-:W-:Y:S02]  /*26d0*/  DFMA R8, R8, R20, R10 ;  /* 0x000000140808722b */ /* 0x000fe4000000000a */
[----:B------:R-:W-:-:S06]  /*26e0*/  DADD R10, -R12, 1 ;  /* 0x3ff000000c0a7429 */ /* 0x000fcc0000000100 */
[C---:B------:R-:W-:Y:S02]  /*26f0*/  DMUL R20, R16.reuse, R8 ;  /* 0x0000000810147228 */ /* 0x040fe40000000000 */
[----:B------:R-:W-:Y:S02]  /*2700*/  DFMA R16, -R16, R16, 1 ;  /* 0x3ff000001010742b */ /* 0x000fe40000000110 */
[----:B------:R-:W-:Y:S01]  /*2710*/  DMUL R6, R6, R8 ;  /* 0x0000000806067228 */ /* 0x000fe20000000000 */
[-C--:B0-----:R-:W-:Y:S02]  /*2720*/  IMAD R2, R2, R22.reuse, RZ ;  /* 0x0000001602027224 */ /* 0x081fe400078e02ff */
[-C--:B------:R-:W-:Y:S01]  /*2730*/  IMAD R3, R3, R22.reuse, RZ ;  /* 0x0000001603037224 */ /* 0x080fe200078e02ff */
[----:B------:R-:W-:Y:S01]  /*2740*/  DMUL R10, R20, R10 ;  /* 0x0000000a140a7228 */ /* 0x000fe20000000000 */
[----:B------:R-:W-:Y:S01]  /*2750*/  IMAD R26, R26, R22, RZ ;  /* 0x000000161a1a7224 */ /* 0x000fe200078e02ff */
        /* <DEDUP_REMOVED lines=8> */
[----:B------:R-:W-:Y:S02]  /*27e0*/  DMUL R4, R4, R16 ;  /* 0x0000001004047228 */ /* 0x000fe40000000000 */
[----:B------:R-:W0:Y:S06]  /*27f0*/  LDC.64 R16, c[0x0][0x458] ;  /* 0x00011600ff107b82 */ /* 0x000e2c0000000a00 */
[----:B------:R-:W-:Y:S02]  /*2800*/  DMUL R4, R18, R4 ;  /* 0x0000000412047228 */ /* 0x000fe40000000000 */
        /* <DEDUP_REMOVED lines=16> */
.L_x_937:
        /* <DEDUP_REMOVED lines=12> */
[----:B0-----:R-:W-:Y:S01]  /*29d0*/  IMAD.MOV.U32 R2, RZ, RZ, RZ ;  /* 0x000000ffff027224 */ /* 0x001fe200078e00ff */
[----:B-----5:R-:W-:-:S05]  /*29e0*/  IADD3 R6, PT, PT, RZ, -R3, RZ ;  /* 0x80000003ff067210 */ /* 0x020fca0007ffe0ff */
[----:B------:R-:W-:-:S04]  /*29f0*/  IMAD R5, R6, R27, RZ ;  /* 0x0000001b06057224 */ /* 0x000fc800078e02ff */
[----:B-1234-:R-:W-:-:S07]  /*2a00*/  IMAD.HI.U32 R26, R3, R5, R2 ;  /* 0x00000005031a7227 */ /* 0x01efce00078e0002 */
.L_x_945:
        /* <DEDUP_REMOVED lines=28> */
[----:B------:R-:W4:Y:S01]  /*2bd0*/  LDG.E.64 R18, desc[UR4][R18.64] ;  /* 0x0000000412127981 */ /* 0x000f22000c1e1b00 */
[----:B------:R-:W-:-:S04]  /*2be0*/  IADD3 R2, PT, PT, R5, R4, RZ ;  /* 0x0000000405027210 */ /* 0x000fc80007ffe0ff */
[----:B------:R-:W-:Y:S01]  /*2bf0*/  IADD3 R3, PT, PT, R2, R4, RZ ;  /* 0x0000000402037210 */ /* 0x000fe20007ffe0ff */
[----:B-1----:R-:W-:-:S04]  /*2c00*/  IMAD.WIDE R16, R9, 0x8, R16 ;  /* 0x0000000809107825 */ /* 0x002fc800078e0210 */
[----:B------:R-:W-:Y:S02]  /*2c10*/  IMAD.IADD R4, R3, 0x1, R4 ;  /* 0x0000000103047824 */ /* 0x000fe400078e0204 */
[----:B--2---:R-:W-:Y:S01]  /*2c20*/  IMAD.WIDE R14, R11, 0x8, R14 ;  /* 0x000000080b0e7825 */ /* 0x004fe200078e020e */
[----:B------:R-:W5:Y:S03]  /*2c30*/  LDG.E.64 R16, desc[UR4][R16.64] ;  /* 0x0000000410107981 */ /* 0x000f66000c1e1b00 */
[----:B------:R-:W-:Y:S02]  /*2c40*/  IMAD R13, R5, UR6, RZ ;  /* 0x00000006050d7c24 */ /* 0x000fe4000f8e02ff */
[----:B------:R-:W-:Y:S01]  /*2c50*/  IMAD R11, R2, UR6, RZ ;  /* 0x00000006020b7c24 */ /* 0x000fe2000f8e02ff */
[----:B------:R-:W5:Y:S01]  /*2c60*/  LDG.E.64 R14, desc[UR4][R14.64] ;  /* 0x000000040e0e7981 */ /* 0x000f62000c1e1b00 */
[----:B------:R-:W-:-:S02]  /*2c70*/  IMAD R9, R3, UR6, RZ ;  /* 0x0000000603097c24 */ /* 0x000fc4000f8e02ff */
[----:B------:R-:W-:Y:S02]  /*2c80*/  IMAD R21, R4, UR6, RZ ;  /* 0x0000000604157c24 */ /* 0x000fe4000f8e02ff */
        /* <DEDUP_REMOVED lines=79> */
.L_x_943:
        /* <DEDUP_REMOVED lines=35> */
.L_x_944:
[----:B------:R-:W-:Y:S05]  /*33b0*/  BSYNC.RECONVERGENT B0 ;  /* 0x0000000000007941 */ /* 0x000fea0003800200 */
.L_x_942:
[----:B-----5:R-:W-:Y:S01]  /*33c0*/  DMUL R18, R14, R20 ;  /* 0x000000140e127228 */ /* 0x020fe20000000000 */
[-C--:B------:R-:W-:Y:S01]  /*33d0*/  IMAD R2, R2, R29.reuse, RZ ;  /* 0x0000001d02027224 */ /* 0x080fe200078e02ff */
[----:B------:R-:W-:Y:S01]  /*33e0*/  DMUL R14, R6, R14 ;  /* 0x0000000e060e7228 */ /* 0x000fe20000000000 */
[-C--:B------:R-:W-:Y:S01]  /*33f0*/  IMAD R3, R3, R29.reuse, RZ ;  /* 0x0000001d03037224 */ /* 0x080fe200078e02ff */
[----:B------:R-:W-:Y:S01]  /*3400*/  DFMA R20, -R20, R20, 1 ;  /* 0x3ff000001414742b */ /* 0x000fe20000000114 */
[----:B------:R-:W-:-:S07]  /*3410*/  IMAD R4, R4, R29, RZ ;  /* 0x0000001d04047224 */ /* 0x000fce00078e02ff */
[----:B------:R-:W-:Y:S02]  /*3420*/  DFMA R14, R14, R20, RZ ;  /* 0x000000140e0e722b */ /* 0x000fe400000000ff */
        /* <DEDUP_REMOVED lines=32> */
.L_x_946:
        /* <DEDUP_REMOVED lines=13> */
.L_x_1400:


//--------------------- .text._ZN2at6native38_GLOBAL__N__9a469cfd_6_RNN_cu_eca79a6d6kernel17lstm_cell_forwardIN3c108BFloat16EflLi2EEEvNS_4cuda6detail10TensorInfoIT_T1_EESB_SB_SB_SB_SB_SB_SB_SA_SA_ --------------------------
	.section	.text._ZN2at6native38_GLOBAL__N__9a469cfd_6_RNN_cu_eca79a6d6kernel17lstm_cell_forwardIN3c108BFloat16EflLi2EEEvNS_4cuda6detail10TensorInfoIT_T1_EESB_SB_SB_SB_SB_SB_SB_SA_SA_,"ax",@progbits
	.align	128
.text._ZN2at6native38_GLOBAL__N__9a469cfd_6_RNN_cu_eca79a6d6kernel17lstm_cell_forwardIN3c108BFloat16EflLi2EEEvNS_4cuda6detail10TensorInfoIT_T1_EESB_SB_SB_SB_SB_SB_SB_SA_SA_:
        .type           _ZN2at6native38_GLOBAL__N__9a469cfd_6_RNN_cu_eca79a6d6kernel17lstm_cell_forwardIN3c108BFloat16EflLi2EEEvNS_4cuda6detail10TensorInfoIT_T1_EESB_SB_SB_SB_SB_SB_SB_SA_SA_,@function
        .size           _ZN2at6native38_GLOBAL__N__9a469cfd_6_RNN_cu_eca79a6d6kernel17lstm_cell_forwardIN3c108BFloat16EflLi2EEEvNS_4cuda6detail10TensorInfoIT_T1_EESB_SB_SB_SB_SB_SB_SB_SA_SA_,(.L_x_1401 - _ZN2at6native38_GLOBAL__N__9a469cfd_6_RNN_cu_eca79a6d6kernel17lstm_cell_forwardIN3c108BFloat16EflLi2EEEvNS_4cuda6detail10TensorInfoIT_T1_EESB_SB_SB_SB_SB_SB_SB_SA_SA_)
        .other          _ZN2at6native38_GLOBAL__N__9a469cfd_6_RNN_cu_eca79a6d6kernel17lstm_cell_forwardIN3c108BFloat16EflLi2EEEvNS_4cuda6detail10TensorInfoIT_T1_EESB_SB_SB_SB_SB_SB_SB_SA_SA_,@"STO_CUDA_ENTRY STV_DEFAULT"
_ZN2at6native38_GLOBAL__N__9a469cfd_6_RNN_cu_eca79a6d6kernel17lstm_cell_forwardIN3c108BFloat16EflLi2EEEvNS_4cuda6detail10TensorInfoIT_T1_EESB_SB_SB_SB_SB_SB_SB_SA_SA_:
[----:B------:R-:W0:Y:S01]  /*0000*/  LDC R1, c[0x0][0x37c] ;  /* 0x0000df00ff017b82 */ /* 0x000e220000000800 */
[----:B------:R-:W1:Y:S07]  /*0010*/  S2R R0, SR_TID.X ;  /* 0x0000000000007919 */ /* 0x000e6e0000002100 */
[----:B------:R-:W1:Y:S01]  /*0020*/  S2UR UR24, SR_CTAID.X ;  /* 0x00000000001879c3 */ /* 0x000e620000002500 */
[----:B------:R-:W2:Y:S01]  /*0030*/  LDCU.64 UR26, c[0x0][0x1088] ;  /* 0x00021100ff1a77ac */ /* 0x000ea20008000a00 */
[----:B0-----:R-:W-:Y:S01]  /*0040*/  VIADD R1, R1, 0xffffffc0 ;  /* 0xffffffc001017836 */ /* 0x001fe20000000000 */
        /* <DEDUP_REMOVED lines=42> */
.L_x_998:
        /* <DEDUP_REMOVED lines=17> */
[----:B------:R-:W-:-:S04]  /*0400*/  IMAD.MOV R7, RZ, RZ, -R6 ;  /* 0x000000ffff077224 */ /* 0x000fc800078e0a06 */
[----:B------:R-:W-:-:S05]  /*0410*/  IMAD R7, R4, R7, R3 ;  /* 0x0000000704077224 */ /* 0x000fca00078e0203 */
[----:B------:R-:W-:-:S13]  /*0420*/  ISETP.GE.U32.AND P0, PT, R7, R4, PT ;  /* 0x000000040700720c */ /* 0x000fda0003f06070 */
[----:B------:R-:W-:Y:S01]  /*0430*/  @P0 IADD3 R7, PT, PT, R7, -R4, RZ ;  /* 0x8000000407070210 */ /* 0x000fe20007ffe0ff */
[----:B------:R-:W-:-:S03]  /*0440*/  @P0 VIADD R6, R6, 0x1 ;  /* 0x0000000106060836 */ /* 0x000fc60000000000 */
[----:B------:R-:W-:Y:S01]  /*0450*/  ISETP.GE.U32.AND P1, PT, R7, R4, PT ;  /* 0x000000040700720c */ /* 0x000fe20003f26070 */
[----:B------:R-:W-:-:S12]  /*0460*/  IMAD.MOV.U32 R7, RZ, RZ, RZ ;  /* 0x000000ffff077224 */ /* 0x000fd800078e00ff */
[----:B------:R-:W-:Y:S01]  /*0470*/  @P1 VIADD R6, R6, 0x1 ;  /* 0x0000000106061836 */ /* 0x000fe20000000000 */
[----:B------:R-:W-:-:S04]  /*0480*/  @!P2 LOP3.LUT R6, RZ, R4, RZ, 0x33, !PT ;  /* 0x00000004ff06a212 */ /* 0x000fc800078e33ff */
[----:B------:R-:W-:-:S05]  /*0490*/  IADD3 R0, PT, PT, -R6, RZ, RZ ;  /* 0x000000ff06007210 */ /* 0x000fca0007ffe1ff */
[----:B------:R-:W-:Y:S01]  /*04a0*/  IMAD R0, R4, R0, R3 ;  /* 0x0000000004007224 */ /* 0x000fe200078e0203 */
[----:B------:R-:W-:Y:S06]  /*04b0*/  BRA `(.L_x_950) ;  /* 0x0000000000547947 */ /* 0x000fec0003800000 */
.L_x_949:
[----:B------:R-:W0:Y:S01]  /*04c0*/  LDCU.64 UR68, c[0x0][0x1080] ;  /* 0x00021000ff4477ac */ /* 0x000e220008000a00 */
[----:B------:R-:W-:Y:S02]  /*04d0*/  MOV R20, R3 ;  /* 0x0000000300147202 */ /* 0x000fe40000000f00 */
[----:B------:R-:W-:Y:S02]  /*04e0*/  MOV R7, R2 ;  /* 0x0000000200077202 */ /* 0x000fe40000000f00 */
[----:B------:R-:W-:Y:S01]  /*04f0*/  MOV R4, 0x530 ;  /* 0x0000053000047802 */ /* 0x000fe20000000f00 */
[----:B0-----:R-:W-:Y:S02]  /*0500*/  IMAD.U32 R5, RZ, RZ, UR68 ;  /* 0x00000044ff057e24 */ /* 0x001fe4000f8e00ff */
[----:B------:R-:W-:-:S07]  /*0510*/  IMAD.U32 R6, RZ, RZ, UR69 ;  /* 0x00000045ff067e24 */ /* 0x000fce000f8e00ff */
[----:B------:R-:W-:Y:S05]  /*0520*/  CALL.REL.NOINC `($__internal_31_$__cuda_sm20_div_s64) ;  /* 0x00000044008c7944 */ /* 0x000fea0003c00000 */
[----:B------:R-:W-:Y:S01]  /*0530*/  IADD3 R21, P0, PT, RZ, -R7, RZ ;  /* 0x80000007ff157210 */ /* 0x000fe20007f1e0ff */
[----:B------:R-:W-:Y:S01]  /*0540*/  IMAD.U32 R4, RZ, RZ, UR12 ;  /* 0x0000000cff047e24 */ /* 0x000fe2000f8e00ff */
[----:B------:R-:W-:Y:S01]  /*0550*/  MOV R5, UR13 ;  /* 0x0000000d00057c02 */ /* 0x000fe20008000f00 */
[----:B------:R-:W-:Y:S01]  /*0560*/  IMAD.MOV.U32 R8, RZ, RZ, R3 ;  /* 0x000000ffff087224 */ /* 0x000fe200078e0003 */
[----:B------:R-:W-:Y:S01]  /*0570*/  LOP3.LUT R7, R7, R6, RZ, 0x3c, !PT ;  /* 0x0000000607077212 */ /* 0x000fe200078e3cff */
[----:B------:R-:W-:-:S03]  /*0580*/  IMAD.X R9, RZ, RZ, ~R6, P0 ;  /* 0x000000ffff097224 */ /* 0x000fc600000e0e06 */
[----:B------:R-:W-:Y:S01]  /*0590*/  LOP3.LUT R6, R7, R6, RZ, 0x3c, !PT ;  /* 0x0000000607067212 */ /* 0x000fe200078e3cff */
[----:B------:R-:W-:Y:S02]  /*05a0*/  IMAD R0, R9, R4, RZ ;  /* 0x0000000409007224 */ /* 0x000fe400078e02ff */
[----:B------:R-:W-:Y:S01]  /*05b0*/  IMAD.MOV.U32 R9, RZ, RZ, R2 ;  /* 0x000000ffff097224 */ /* 0x000fe200078e0002 */
[----:B------:R-:W-:Y:S01]  /*05c0*/  LOP3.LUT R7, R7, R6, RZ, 0x3c, !PT ;  /* 0x0000000607077212 */ /* 0x000fe200078e3cff */
[----:B------:R-:W-:-:S04]  /*05d0*/  IMAD.WIDE.U32 R8, R21, R4, R8 ;  /* 0x0000000415087225 */ /* 0x000fc800078e0008 */
[----:B------:R-:W-:Y:S01]  /*05e0*/  IMAD R21, R21, R5, R0 ;  /* 0x0000000515157224 */ /* 0x000fe200078e0200 */
[----:B------:R-:W-:-:S03]  /*05f0*/  MOV R0, R8 ;  /* 0x0000000800007202 */ /* 0x000fc60000000f00 */
[----:B------:R-:W-:-:S07]  /*0600*/  IMAD.IADD R21, R9, 0x1, R21 ;  /* 0x0000000109157824 */ /* 0x000fce00078e0215 */
.L_x_950:
[----:B------:R-:W-:Y:S05]  /*0610*/  BSYNC.RECONVERGENT B1 ;  /* 0x0000000000017941 */ /* 0x000fea0003800200 */
.L_x_948:
[-C--:B------:R-:W-:Y:S01]  /*0620*/  IMAD R7, R7, R4.reuse, RZ ;  /* 0x0000000407077224 */ /* 0x080fe200078e02ff */
[----:B------:R-:W-:Y:S01]  /*0630*/  MOV R19, UR72 ;  /* 0x0000004800137c02 */ /* 0x000fe20008000f00 */
[C---:B------:R-:W-:Y:S01]  /*0640*/  IMAD.WIDE.U32 R10, R6.reuse, R4, RZ ;  /* 0x00000004060a7225 */ /* 0x040fe200078e00ff */
[----:B------:R-:W-:Y:S03]  /*0650*/  BSSY.RECONVERGENT B1, `(.L_x_951) ;  /* 0x0000033000017945 */ /* 0x000fe60003800200 */
[----:B------:R-:W-:Y:S01]  /*0660*/  IMAD R7, R6, R5, R7 ;  /* 0x0000000506077224 */ /* 0x000fe200078e0207 */
[----:B------:R-:W-:-:S03]  /*0670*/  LEA R8, P0, R10, R0, 0x2 ;  /* 0x000000000a087211 */ /* 0x000fc600078010ff */
[----:B------:R-:W-:-:S05]  /*0680*/  IMAD.IADD R4, R11, 0x1, R7 ;  /* 0x000000010b047824 */ /* 0x000fca00078e0207 */
[----:B------:R-:W-:-:S04]  /*0690*/  LEA.HI.X R9, R10, R21, R4, 0x2, P0 ;  /* 0x000000150a097211 */ /* 0x000fc800000f1404 */
[----:B------:R-:W-:-:S04]  /*06a0*/  LOP3.LUT R4, R9, R19, RZ, 0xfc, !PT ;  /* 0x0000001309047212 */ /* 0x000fc800078efcff */
[----:B------:R-:W-:-:S13]  /*06b0*/  ISETP.NE.U32.AND P0, PT, R4, RZ, PT ;  /* 0x000000ff0400720c */ /* 0x000fda0003f05070 */
[----:B------:R-:W-:Y:S05]  /*06c0*/  @P0 BRA `(.L_x_952) ;  /* 0x0000000000600947 */ /* 0x000fea0003800000 */
[----:B------:R-:W-:-:S04]  /*06d0*/  IMAD.U32 R17, RZ, RZ, UR11 ;  /* 0x0000000bff117e24 */ /* 0x000fc8000f8e00ff */
        /* <DEDUP_REMOVED lines=17> */
[----:B------:R-:W-:Y:S01]  /*07f0*/  @P1 VIADD R5, R5, 0x1 ;  /* 0x0000000105051836 */ /* 0x000fe20000000000 */
[----:B------:R-:W-:-:S04]  /*0800*/  @!P2 LOP3.LUT R5, RZ, R17, RZ, 0x33, !PT ;  /* 0x00000011ff05a212 */ /* 0x000fc800078e33ff */
[----:B------:R-:W-:Y:S01]  /*0810*/  IADD3 R10, PT, PT, -R5, RZ, RZ ;  /* 0x000000ff050a7210 */ /* 0x000fe20007ffe1ff */
[----:B------:R-:W-:-:S04]  /*0820*/  IMAD.MOV.U32 R6, RZ, RZ, R5 ;  /* 0x000000ffff067224 */ /* 0x000fc800078e0005 */
[----:B------:R-:W-:Y:S01]  /*0830*/  IMAD R10, R17, R10, R8 ;  /* 0x0000000a110a7224 */ /* 0x000fe200078e0208 */
[----:B------:R-:W-:Y:S06]  /*0840*/  BRA `(.L_x_953) ;  /* 0x00000000004c7947 */ /* 0x000fec0003800000 */
.L_x_952:
        /* <DEDUP_REMOVED lines=9> */
[----:B------:R-:W-:Y:S02]  /*08e0*/  MOV R19, UR15 ;  /* 0x0000000f00137c02 */ /* 0x000fe40008000f00 */
[-C--:B------:R-:W-:Y:S01]  /*08f0*/  LOP3.LUT R7, R7, R6.reuse, RZ, 0x3c, !PT ;  /* 0x0000000607077212 */ /* 0x080fe200078e3cff */
[----:B------:R-:W-:Y:S02]  /*0900*/  IMAD.X R10, RZ, RZ, ~R6, P0 ;  /* 0x000000ffff0a7224 */ /* 0x000fe400000e0e06 */
[----:B------:R-:W-:Y:S01]  /*0910*/  IMAD.WIDE.U32 R4, R11, R17, R8 ;  /* 0x000000110b047225 */ /* 0x000fe200078e0008 */
[----:B------:R-:W-:-:S03]  /*0920*/  LOP3.LUT R6, R7, R6, RZ, 0x3c, !PT ;  /* 0x0000000607067212 */ /* 0x000fc600078e3cff */
[----:B------:R-:W-:Y:S01]  /*0930*/  IMAD R10, R10, R17, RZ ;  /* 0x000000110a0a7224 */ /* 0x000fe200078e02ff */
[----:B------:R-:W-:-:S03]  /*0940*/  LOP3.LUT R7, R7, R6, RZ, 0x3c, !PT ;  /* 0x0000000607077212 */ /* 0x000fc600078e3cff */
[----:B------:R-:W-:Y:S02]  /*0950*/  IMAD R11, R11, R19, R10 ;  /* 0x000000130b0b7224 */ /* 0x000fe400078e020a */
[----:B------:R-:W-:Y:S02]  /*0960*/  IMAD.MOV.U32 R10, RZ, RZ, R4 ;  /* 0x000000ffff0a7224 */ /* 0x000fe400078e0004 */
[----:B------:R-:W-:-:S07]  /*0970*/  IMAD.IADD R4, R5, 0x1, R11 ;  /* 0x0000000105047824 */ /* 0x000fce00078e020b */
.L_x_953:
[----:B------:R-:W-:Y:S05]  /*0980*/  BSYNC.RECONVERGENT B1 ;  /* 0x0000000000017941 */ /* 0x000fea0003800200 */
.L_x_951:
        /* <DEDUP_REMOVED lines=23> */
[----:B-1----:R-:W0:Y:S02]  /*0b00*/  MUFU.RCP R7, R7 ;  /* 0x0000000700077308 */ /* 0x002e240000001000 */
[----:B0-----:R-:W-:Y:S02]  /*0b10*/  VIADD R5, R7, 0xffffffe ;  /* 0x0ffffffe07057836 */ /* 0x001fe40000000000 */
[----:B------:R-:W-:-:S04]  /*0b20*/  IMAD.MOV.U32 R7, RZ, RZ, RZ ;  /* 0x000000ffff077224 */ /* 0x000fc800078e00ff */
[----:B------:R-:W0:Y:S02]  /*0b30*/  F2I.FTZ.U32.TRUNC.NTZ R5, R5 ;  /* 0x0000000500057305 */ /* 0x000e24000021f000 */
[----:B0-----:R-:W-:-:S05]  /*0b40*/  IADD3 R4, PT, PT, RZ, -R5, RZ ;  /* 0x80000005ff047210 */ /* 0x001fca0007ffe0ff */
[----:B------:R-:W-:Y:S02]  /*0b50*/  IMAD R13, R4, R17, RZ ;  /* 0x00000011040d7224 */ /* 0x000fe400078e02ff */
[----:B------:R-:W-:-:S04]  /*0b60*/  IMAD.MOV.U32 R4, RZ, RZ, RZ ;  /* 0x000000ffff047224 */ /* 0x000fc800078e00ff */
        /* <DEDUP_REMOVED lines=14> */
.L_x_955:
        /* <DEDUP_REMOVED lines=10> */
[----:B------:R-:W-:Y:S01]  /*0cf0*/  LOP3.LUT R7, R7, R6, RZ, 0x3c, !PT ;  /* 0x0000000607077212 */ /* 0x000fe200078e3cff */
[----:B------:R-:W-:-:S03]  /*0d00*/  IMAD.X R4, RZ, RZ, ~R6, P0 ;  /* 0x000000ffff047224 */ /* 0x000fc600000e0e06 */
[C---:B------:R-:W-:Y:S01]  /*0d10*/  LOP3.LUT R6, R7.reuse, R6, RZ, 0x3c, !PT ;  /* 0x0000000607067212 */ /* 0x040fe200078e3cff */
[-C--:B------:R-:W-:Y:S02]  /*0d20*/  IMAD R13, R4, R17.reuse, RZ ;  /* 0x00000011040d7224 */ /* 0x080fe400078e02ff */
[----:B------:R-:W-:Y:S01]  /*0d30*/  IMAD.WIDE.U32 R4, R12, R17, R10 ;  /* 0x000000110c047225 */ /* 0x000fe200078e000a */
[----:B------:R-:W-:-:S03]  /*0d40*/  LOP3.LUT R7, R7, R6, RZ, 0x3c, !PT ;  /* 0x0000000607077212 */ /* 0x000fc600078e3cff */
[----:B------:R-:W-:Y:S02]  /*0d50*/  IMAD R13, R12, R19, R13 ;  /* 0x000000130c0d7224 */ /* 0x000fe400078e020d */
[----:B------:R-:W-:Y:S02]  /*0d60*/  IMAD.MOV.U32 R12, RZ, RZ, R4 ;  /* 0x000000ffff0c7224 */ /* 0x000fe400078e0004 */
[----:B------:R-:W-:-:S07]  /*0d70*/  IMAD.IADD R4, R13, 0x1, R5 ;  /* 0x000000010d047824 */ /* 0x000fce00078e0205 */
.L_x_956:
[----:B------:R-:W-:Y:S05]  /*0d80*/  BSYNC.RECONVERGENT B1 ;  /* 0x0000000000017941 */ /* 0x000fea0003800200 */
.L_x_954:
        /* <DEDUP_REMOVED lines=44> */
.L_x_958:
        /* <DEDUP_REMOVED lines=19> */
.L_x_959:
[----:B------:R-:W-:Y:S05]  /*1180*/  BSYNC.RECONVERGENT B1 ;  /* 0x0000000000017941 */ /* 0x000fea0003800200 */
.L_x_957:
        /* <DEDUP_REMOVED lines=44> */
.L_x_961:
[----:B------:R-:W0:Y:S01]  /*1450*/  LDCU.64 UR68, c[0x0][0x390] ;  /* 0x00007200ff4477ac */ /* 0x000e220008000a00 */
[----:B------:R-:W-:Y:S02]  /*1460*/  MOV R20, R14 ;  /* 0x0000000e00147202 */ /* 0x000fe40000000f00 */
[----:B------:R-:W-:Y:S02]  /*1470*/  MOV R7, R15 ;  /* 0x0000000f00077202 */ /* 0x000fe40000000f00 */
[----:B------:R-:W-:Y:S01]  /*1480*/  MOV R4, 0x14c0 ;  /* 0x000014c000047802 */ /* 0x000fe20000000f00 */
[----:B0-----:R-:W-:Y:S02]  /*1490*/  IMAD.U32 R5, RZ, RZ, UR68 ;  /* 0x00000044ff057e24 */ /* 0x001fe4000f8e00ff */
[----:B------:R-:W-:-:S07]  /*14a0*/  IMAD.U32 R6, RZ, RZ, UR69 ;  /* 0x00000045ff067e24 */ /* 0x000fce000f8e00ff */
[----:B------:R-:W-:Y:S05]  /*14b0*/  CALL.REL.NOINC `($__internal_31_$__cuda_sm20_div_s64) ;  /* 0x0000003400a87944 */ /* 0x000fea0003c00000 */
[----:B------:R-:W-:Y:S02]  /*14c0*/  IADD3 R17, P0, PT, RZ, -R7, RZ ;  /* 0x80000007ff117210 */ /* 0x000fe40007f1e0ff */
[----:B------:R-:W-:-:S03]  /*14d0*/  LOP3.LUT R7, R7, R6, RZ, 0x3c, !PT ;  /* 0x0000000607077212 */ /* 0x000fc600078e3cff */
[----:B------:R-:W-:Y:S01]  /*14e0*/  IMAD.X R4, RZ, RZ, ~R6, P0 ;  /* 0x000000ffff047224 */ /* 0x000fe200000e0e06 */
[----:B------:R-:W-:-:S03]  /*14f0*/  LOP3.LUT R6, R7, R6, RZ, 0x3c, !PT ;  /* 0x0000000607067212 */ /* 0x000fc600078e3cff */
[----:B------:R-:W-:Y:S01]  /*1500*/  IMAD R16, R4, UR14, RZ ;  /* 0x0000000e04107c24 */ /* 0x000fe2000f8e02ff */
[----:B------:R-:W-:Y:S01]  /*1510*/  LOP3.LUT R7, R7, R6, RZ, 0x3c, !PT ;  /* 0x0000000607077212 */ /* 0x000fe200078e3cff */
[----:B------:R-:W-:-:S04]  /*1520*/  IMAD.WIDE.U32 R4, R17, UR14, R14 ;  /* 0x0000000e11047c25 */ /* 0x000fc8000f8e000e */
[----:B------:R-:W-:Y:S02]  /*1530*/  IMAD R19, R17, UR15, R16 ;  /* 0x0000000f11137c24 */ /* 0x000fe4000f8e0210 */
[----:B------:R-:W-:-:S03]  /*1540*/  IMAD.MOV.U32 R17, RZ, RZ, R4 ;  /* 0x000000ffff117224 */ /* 0x000fc600078e0004 */
[----:B------:R-:W-:-:S07]  /*1550*/  IADD3 R4, PT, PT, R19, R5, RZ ;  /* 0x0000000513047210 */ /* 0x000fce0007ffe0ff */
.L_x_962:
[----:B------:R-:W-:Y:S05]  /*1560*/  BSYNC.RECONVERGENT B1 ;  /* 0x0000000000017941 */ /* 0x000fea0003800200 */
.L_x_960:
[----:B------:R-:W0:Y:S01]  /*1570*/  LDC.64 R18, c[0x0][0x358] ;  /* 0x0000d600ff127b82 */ /* 0x000e220000000a00 */
[----:B------:R-:W-:Y:S02]  /*1580*/  IMAD R16, R4, UR26, RZ ;  /* 0x0000001a04107c24 */ /* 0x000fe4000f8e02ff */
[----:B------:R-:W-:-:S04]  /*1590*/  IMAD.WIDE.U32 R4, R17, UR26, RZ ;  /* 0x0000001a11047c25 */ /* 0x000fc8000f8e00ff */
[----:B------:R-:W-:Y:S02]  /*15a0*/  IMAD R17, R17, UR27, R16 ;  /* 0x0000001b11117c24 */ /* 0x000fe4000f8e0210 */
[----:B------:R-:W-:Y:S02]  /*15b0*/  IMAD R7, R7, UR24, RZ ;  /* 0x0000001807077c24 */ /* 0x000fe4000f8e02ff */
[----:B------:R-:W-:Y:S02]  /*15c0*/  IMAD.IADD R5, R5, 0x1, R17 ;  /* 0x0000000105057824 */ /* 0x000fe400078e0211 */
        /* <DEDUP_REMOVED lines=8> */
[----:B------:R-:W-:Y:S01]  /*1650*/  MOV R5, UR4 ;  /* 0x0000000400057c02 */ /* 0x000fe20008000f00 */
[----:B------:R-:W-:Y:S03]  /*1660*/  BSSY.RECONVERGENT B1, `(.L_x_963) ;  /* 0x0000031000017945 */ /* 0x000fe60003800200 */
[----:B------:R-:W-:-:S04]  /*1670*/  LOP3.LUT R4, R9, R5, RZ, 0xfc, !PT ;  /* 0x0000000509047212 */ /* 0x000fc800078efcff */
[----:B------:R-:W-:Y:S01]  /*1680*/  ISETP.NE.U32.AND P0, PT, R4, RZ, PT ;  /* 0x000000ff0400720c */ /* 0x000fe20003f05070 */
[----:B--2---:R0:W-:-:S12]  /*1690*/  STL [R1+0x38], R6 ;  /* 0x0000380601007387 */ /* 0x0041d80000100800 */
        /* <DEDUP_REMOVED lines=25> */
.L_x_964:
[----:B------:R-:W1:Y:S01]  /*1830*/  LDCU.64 UR68, c[0x0][0x530] ;  /* 0x0000a600ff4477ac */ /* 0x000e620008000a00 */
[----:B------:R-:W-:Y:S01]  /*1840*/  MOV R20, R8 ;  /* 0x0000000800147202 */ /* 0x000fe20000000f00 */
[----:B------:R-:W-:Y:S01]  /*1850*/  IMAD.MOV.U32 R7, RZ, RZ, R9 ;  /* 0x000000ffff077224 */ /* 0x000fe200078e0009 */
[----:B------:R-:W-:Y:S01]  /*1860*/  MOV R4, 0x18a0 ;  /* 0x000018a000047802 */ /* 0x000fe20000000f00 */
[----:B-1----:R-:W-:Y:S01]  /*1870*/  IMAD.U32 R5, RZ, RZ, UR68 ;  /* 0x00000044ff057e24 */ /* 0x002fe2000f8e00ff */
[----:B0-----:R-:W-:-:S07]  /*1880*/  MOV R6, UR69 ;  /* 0x0000004500067c02 */ /* 0x001fce0008000f00 */
[----:B------:R-:W-:Y:S05]  /*1890*/  CALL.REL.NOINC `($__internal_31_$__cuda_sm20_div_s64) ;  /* 0x0000003000b07944 */ /* 0x000fea0003c00000 */
        /* <DEDUP_REMOVED lines=13> */
.L_x_965:
[----:B------:R-:W-:Y:S05]  /*1970*/  BSYNC.RECONVERGENT B1 ;  /* 0x0000000000017941 */ /* 0x000fea0003800200 */
.L_x_963:
[----:B------:R-:W0:Y:S01]  /*1980*/  LDC.64 R22, c[0x0][0x358] ;  /* 0x0000d600ff167b82 */ /* 0x000e220000000a00 */
[----:B------:R-:W-:Y:S02]  /*1990*/  IMAD R17, R17, UR30, RZ ;  /* 0x0000001e11117c24 */ /* 0x000fe4000f8e02ff */
[----:B------:R-:W-:Y:S02]  /*19a0*/  IMAD R7, R7, UR28, RZ ;  /* 0x0000001c07077c24 */ /* 0x000fe4000f8e02ff */
[C---:B------:R-:W-:Y:S02]  /*19b0*/  IMAD R19, R16.reuse, UR31, R17 ;  /* 0x0000001f10137c24 */ /* 0x040fe4000f8e0211 */
[----:B------:R-:W-:-:S05]  /*19c0*/  IMAD.WIDE.U32 R16, R16, UR30, RZ ;  /* 0x0000001e10107c25 */ /* 0x000fca000f8e00ff */
        /* <DEDUP_REMOVED lines=9> */
[----:B------:R-:W-:Y:S01]  /*1a60*/  LOP3.LUT R6, R11, R5, RZ, 0xfc, !PT ;  /* 0x000000050b067212 */ /* 0x000fe200078efcff */
[----:B------:R-:W-:Y:S03]  /*1a70*/  BSSY.RECONVERGENT B1, `(.L_x_966) ;  /* 0x000002f000017945 */ /* 0x000fe60003800200 */
[----:B------:R-:W-:Y:S01]  /*1a80*/  ISETP.NE.U32.AND P0, PT, R6, RZ, PT ;  /* 0x000000ff0600720c */ /* 0x000fe20003f05070 */
[----:B--2---:R0:W-:-:S12]  /*1a90*/  STL [R1+0x14], R7 ;  /* 0x0000140701007387 */ /* 0x0041d80000100800 */
[----:B------:R-:W-:Y:S05]  /*1aa0*/  @P0 BRA `(.L_x_967) ;  /* 0x00000000005c0947 */ /* 0x000fea0003800000 */
[----:B------:R-:W1:Y:S01]  /*1ab0*/  I2F.U32.RP R16, R4 ;  /* 0x0000000400107306 */ /* 0x000e620000209000 */
[----:B------:R-:W-:Y:S01]  /*1ac0*/  HFMA2 R6, -RZ, RZ, 0, 0 ;  /* 0x00000000ff067431 */ /* 0x000fe200000001ff */
[----:B------:R-:W-:-:S06]  /*1ad0*/  ISETP.NE.U32.AND P2, PT, R4, RZ, PT ;  /* 0x000000ff0400720c */ /* 0x000fcc0003f45070 */
[----:B-1----:R-:W1:Y:S02]  /*1ae0*/  MUFU.RCP R16, R16 ;  /* 0x0000001000107308 */ /* 0x002e640000001000 */
[----:B-1----:R-:W-:-:S06]  /*1af0*/  IADD3 R17, PT, PT, R16, 0xffffffe, RZ ;  /* 0x0ffffffe10117810 */ /* 0x002fcc0007ffe0ff */
[----:B0-----:R0:W1:Y:S02]  /*1b00*/  F2I.FTZ.U32.TRUNC.NTZ R7, R17 ;  /* 0x0000001100077305 */ /* 0x001064000021f000 */
[----:B0-----:R-:W-:Y:S01]  /*1b10*/  MOV R17, RZ ;  /* 0x000000ff00117202 */ /* 0x001fe20000000f00 */
        /* <DEDUP_REMOVED lines=16> */
.L_x_967:
[----:B------:R-:W1:Y:S01]  /*1c20*/  LDCU.64 UR68, c[0x0][0x530] ;  /* 0x0000a600ff4477ac */ /* 0x000e620008000a00 */
[----:B------:R-:W-:Y:S01]  /*1c30*/  MOV R20, R10 ;  /* 0x0000000a00147202 */ /* 0x000fe20000000f00 */
[----:B0-----:R-:W-:Y:S01]  /*1c40*/  IMAD.MOV.U32 R7, RZ, RZ, R11 ;  /* 0x000000ffff077224 */ /* 0x001fe200078e000b */
[----:B------:R-:W-:Y:S01]  /*1c50*/  MOV R4, 0x1c90 ;  /* 0x00001c9000047802 */ /* 0x000fe20000000f00 */
[----:B-1----:R-:W-:Y:S01]  /*1c60*/  IMAD.U32 R5, RZ, RZ, UR68 ;  /* 0x00000044ff057e24 */ /* 0x002fe2000f8e00ff */
[----:B------:R-:W-:-:S07]  /*1c70*/  MOV R6, UR69 ;  /* 0x0000004500067c02 */ /* 0x000fce0008000f00 */
[----:B------:R-:W-:Y:S05]  /*1c80*/  CALL.REL.NOINC `($__internal_31_$__cuda_sm20_div_s64) ;  /* 0x0000002c00b47944 */ /* 0x000fea0003c00000 */
[----:B------:R-:W-:Y:S02]  /*1c90*/  IADD3 R19, P0, PT, RZ, -R7, RZ ;  /* 0x80000007ff137210 */ /* 0x000fe40007f1e0ff */
[----:B------:R-:W-:Y:S02]  /*1ca0*/  MOV R4, UR18 ;  /* 0x0000001200047c02 */ /* 0x000fe40008000f00 */
[----:B------:R-:W-:Y:S01]  /*1cb0*/  MOV R5, UR19 ;  /* 0x0000001300057c02 */ /* 0x000fe20008000f00 */
[----:B------:R-:W-:Y:S01]  /*1cc0*/  IMAD.X R17, RZ, RZ, ~R6, P0 ;  /* 0x000000ffff117224 */ /* 0x000fe200000e0e06 */
[----:B------:R-:W-:-:S03]  /*1cd0*/  LOP3.LUT R7, R7, R6, RZ, 0x3c, !PT ;  /* 0x0000000607077212 */ /* 0x000fc600078e3cff */
[----:B------:R-:W-:Y:S01]  /*1ce0*/  IMAD R16, R17, R4, RZ ;  /* 0x0000000411107224 */ /* 0x000fe200078e02ff */
[----:B------:R-:W-:Y:S02]  /*1cf0*/  MOV R17, R11 ;  /* 0x0000000b00117202 */ /* 0x000fe40000000f00 */
[----:B------:R-:W-:Y:S01]  /*1d00*/  LOP3.LUT R6, R7, R6, RZ, 0x3c, !PT ;  /* 0x0000000607067212 */ /* 0x000fe200078e3cff */
[----:B------:R-:W-:Y:S02]  /*1d10*/  IMAD R23, R19, R5, R16 ;  /* 0x0000000513177224 */ /* 0x000fe400078e0210 */
[----:B------:R-:W-:Y:S01]  /*1d20*/  IMAD.MOV.U32 R16, RZ, RZ, R10 ;  /* 0x000000ffff107224 */ /* 0x000fe200078e000a */
[----:B------:R-:W-:-:S03]  /*1d30*/  LOP3.LUT R7, R7, R6, RZ, 0x3c, !PT ;  /* 0x0000000607077212 */ /* 0x000fc600078e3cff */
[----:B------:R-:W-:-:S04]  /*1d40*/  IMAD.WIDE.U32 R16, R19, R4, R16 ;  /* 0x0000000413107225 */ /* 0x000fc800078e0010 */
[----:B------:R-:W-:-:S07]  /*1d50*/  IMAD.IADD R17, R23, 0x1, R17 ;  /* 0x0000000117117824 */ /* 0x000fce00078e0211 */
.L_x_968:
[----:B------:R-:W-:Y:S05]  /*1d60*/  BSYNC.RECONVERGENT B1 ;  /* 0x0000000000017941 */ /* 0x000fea0003800200 */
.L_x_966:
        /* <DEDUP_REMOVED lines=42> */
.L_x_970:
        /* <DEDUP_REMOVED lines=9> */
[----:B------:R-:W-:Y:S01]  /*20a0*/  MOV R17, R13 ;  /* 0x0000000d00117202 */ /* 0x000fe20000000f00 */
[----:B------:R-:W-:Y:S01]  /*20b0*/  IMAD.X R5, RZ, RZ, ~R6, P0 ;  /* 0x000000ffff057224 */ /* 0x000fe200000e0e06 */
[----:B------:R-:W-:-:S03]  /*20c0*/  LOP3.LUT R7, R7, R6, RZ, 0x3c, !PT ;  /* 0x0000000607077212 */ /* 0x000fc600078e3cff */
[----:B------:R-:W-:Y:S01]  /*20d0*/  IMAD R16, R5, R4, RZ ;  /* 0x0000000405107224 */ /* 0x000fe200078e02ff */
[----:B------:R-:W-:Y:S02]  /*20e0*/  MOV R5, UR19 ;  /* 0x0000001300057c02 */ /* 0x000fe40008000f00 */
[----:B------:R-:W-:-:S03]  /*20f0*/  LOP3.LUT R6, R7, R6, RZ, 0x3c, !PT ;  /* 0x0000000607067212 */ /* 0x000fc600078e3cff */
[----:B------:R-:W-:Y:S01]  /*2100*/  IMAD R19, R23, R5, R16 ;  /* 0x0000000517137224 */ /* 0x000fe200078e0210 */
[----:B------:R-:W-:Y:S01]  /*2110*/  LOP3.LUT R7, R7, R6, RZ, 0x3c, !PT ;  /* 0x0000000607077212 */ /* 0x000fe200078e3cff */
[----:B------:R-:W-:-:S04]  /*2120*/  IMAD.MOV.U32 R16, RZ, RZ, R12 ;  /* 0x000000ffff107224 */ /* 0x000fc800078e000c */
[----:B------:R-:W-:-:S04]  /*2130*/  IMAD.WIDE.U32 R16, R23, R4, R16 ;  /* 0x0000000417107225 */ /* 0x000fc800078e0010 */
[----:B------:R-:W-:-:S07]  /*2140*/  IMAD.IADD R17, R19, 0x1, R17 ;  /* 0x0000000113117824 */ /* 0x000fce00078e0211 */
.L_x_971:
[----:B------:R-:W-:Y:S05]  /*2150*/  BSYNC.RECONVERGENT B1 ;  /* 0x0000000000017941 */ /* 0x000fea0003800200 */
.L_x_969:
[----:B------:R-:W0:Y:S01]  /*2160*/  LDC.64 R22, c[0x0][0x358] ;  /* 0x0000d600ff167b82 */ /* 0x000e220000000a00 */
[----:B------:R-:W-:Y:S02]  /*2170*/  IMAD R17, R17, UR30, RZ ;  /* 0x0000001e11117c24 */ /* 0x000fe4000f8e02ff */
[----:B------:R-:W-:Y:S02]  /*2180*/  IMAD R7, R7, UR28, RZ ;  /* 0x0000001c07077c24 */ /* 0x000fe4000f8e02ff */
[C---:B------:R-:W-:Y:S02]  /*2190*/  IMAD R19, R16.reuse, UR31, R17 ;  /* 0x0000001f10137c24 */ /* 0x040fe4000f8e0211 */
[----:B------:R-:W-:-:S04]  /*21a0*/  IMAD.WIDE.U32 R16, R16, UR30, RZ ;  /* 0x0000001e10107c25 */ /* 0x000fc8000f8e00ff */
[----:B------:R-:W-:Y:S01]  /*21b0*/  IMAD R7, R6, UR29, R7 ;  /* 0x0000001d06077c24 */ /* 0x000fe2000f8e0207 */
[----:B------:R-:W-:-:S03]  /*21c0*/  IADD3 R17, PT, PT, R17, R19, RZ ;  /* 0x0000001311117210 */ /* 0x000fc60007ffe0ff */
        /* <DEDUP_REMOVED lines=34> */
[----:B------:R-:W-:Y:S06]  /*23f0*/  BRA `(.L_x_974) ;  /* 0x0000000000487947 */ /* 0x000fec0003800000 */
.L_x_973:
        /* <DEDUP_REMOVED lines=8> */
[----:B------:R-:W-:Y:S02]  /*2480*/  MOV R5, R15 ;  /* 0x0000000f00057202 */ /* 0x000fe40000000f00 */
[-C--:B------:R-:W-:Y:S02]  /*2490*/  IADD3.X R4, PT, PT, RZ, ~R6.reuse, RZ, P0, !PT ;  /* 0x80000006ff047210 */ /* 0x080fe400007fe4ff */
[----:B------:R-:W-:-:S03]  /*24a0*/  LOP3.LUT R7, R7, R6, RZ, 0x3c, !PT ;  /* 0x0000000607077212 */ /* 0x000fc600078e3cff */
[----:B------:R-:W-:Y:S01]  /*24b0*/  IMAD R4, R4, UR18, RZ ;  /* 0x0000001204047c24 */ /* 0x000fe2000f8e02ff */
[----:B------:R-:W-:-:S03]  /*24c0*/  LOP3.LUT R6, R7, R6, RZ, 0x3c, !PT ;  /* 0x0000000607067212 */ /* 0x000fc600078e3cff */
[----:B------:R-:W-:Y:S01]  /*24d0*/  IMAD R19, R17, UR19, R4 ;  /* 0x0000001311137c24 */ /* 0x000fe2000f8e0204 */
[----:B------:R-:W-:Y:S01]  /*24e0*/  LOP3.LUT R7, R7, R6, RZ, 0x3c, !PT ;  /* 0x0000000607077212 */ /* 0x000fe200078e3cff */
[----:B------:R-:W-:-:S04]  /*24f0*/  IMAD.MOV.U32 R4, RZ, RZ, R14 ;  /* 0x000000ffff047224 */ /* 0x000fc800078e000e */
[----:B------:R-:W-:-:S04]  /*2500*/  IMAD.WIDE.U32 R4, R17, UR18, R4 ;  /* 0x0000001211047c25 */ /* 0x000fc8000f8e0004 */
[----:B------:R-:W-:-:S07]  /*2510*/  IMAD.IADD R5, R19, 0x1, R5 ;  /* 0x0000000113057824 */ /* 0x000fce00078e0205 */
.L_x_974:
[----:B------:R-:W-:Y:S05]  /*2520*/  BSYNC.RECONVERGENT B1 ;  /* 0x0000000000017941 */ /* 0x000fea0003800200 */
.L_x_972:
        /* <DEDUP_REMOVED lines=24> */
[----:B0-----:R-:W-:Y:S02]  /*26b0*/  IADD3 R7, PT, PT, R9, 0xffffffe, RZ ;  /* 0x0ffffffe09077810 */ /* 0x001fe40007ffe0ff */
[----:B------:R-:W-:-:S04]  /*26c0*/  MOV R9, RZ ;  /* 0x000000ff00097202 */ /* 0x000fc80000000f00 */
[----:B------:R-:W0:Y:S02]  /*26d0*/  F2I.FTZ.U32.TRUNC.NTZ R7, R7 ;  /* 0x0000000700077305 */ /* 0x000e24000021f000 */
[----:B0-----:R-:W-:-:S04]  /*26e0*/  IMAD R6, R7, R4, RZ ;  /* 0x0000000407067224 */ /* 0x001fc800078e02ff */
[----:B------:R-:W-:Y:S02]  /*26f0*/  IMAD.MOV R17, RZ, RZ, -R6 ;  /* 0x000000ffff117224 */ /* 0x000fe400078e0a06 */
        /* <DEDUP_REMOVED lines=15> */
.L_x_976:
        /* <DEDUP_REMOVED lines=16> */
[----:B------:R-:W-:-:S04]  /*28f0*/  IMAD R17, R16, R5, R17 ;  /* 0x0000000510117224 */ /* 0x000fc800078e0211 */
[----:B------:R-:W-:-:S07]  /*2900*/  IMAD.IADD R9, R9, 0x1, R17 ;  /* 0x0000000109097824 */ /* 0x000fce00078e0211 */
.L_x_977:
[----:B------:R-:W-:Y:S05]  /*2910*/  BSYNC.RECONVERGENT B1 ;  /* 0x0000000000017941 */ /* 0x000fea0003800200 */
.L_x_975:
[----:B------:R-:W-:Y:S01]  /*2920*/  IMAD R9, R9, UR34, RZ ;  /* 0x0000002209097c24 */ /* 0x000fe2000f8e02ff */
[----:B------:R-:W-:Y:S01]  /*2930*/  BSSY.RECONVERGENT B1, `(.L_x_978) ;  /* 0x0000035000017945 */ /* 0x000fe20003800200 */
[----:B------:R-:W-:Y:S02]  /*2940*/  IMAD R7, R7, UR32, RZ ;  /* 0x0000002007077c24 */ /* 0x000fe4000f8e02ff */
[C---:B------:R-:W-:Y:S02]  /*2950*/  IMAD R17, R8.reuse, UR35, R9 ;  /* 0x0000002308117c24 */ /* 0x040fe4000f8e0209 */
[----:B------:R-:W-:-:S04]  /*2960*/  IMAD.WIDE.U32 R8, R8, UR34, RZ ;  /* 0x0000002208087c25 */ /* 0x000fc8000f8e00ff */
[----:B------:R-:W-:Y:S01]  /*2970*/  IMAD R7, R6, UR33, R7 ;  /* 0x0000002106077c24 */ /* 0x000fe2000f8e0207 */
[----:B------:R-:W-:-:S03]  /*2980*/  IADD3 R9, PT, PT, R9, R17, RZ ;  /* 0x0000001109097210 */ /* 0x000fc60007ffe0ff */
[----:B------:R-:W-:Y:S01]  /*2990*/  IMAD.WIDE.U32 R28, R6, UR32, R8 ;  /* 0x00000020061c7c25 */ /* 0x000fe2000f8e0008 */
[----:B------:R-:W-:-:S03]  /*29a0*/  LOP3.LUT R6, R11, R5, RZ, 0xfc, !PT ;  /* 0x000000050b067212 */ /* 0x000fc600078efcff */
[----:B------:R-:W-:Y:S01]  /*29b0*/  IMAD.IADD R7, R29, 0x1, R7 ;  /* 0x000000011d077824 */ /* 0x000fe200078e0207 */
[----:B------:R-:W-:-:S04]  /*29c0*/  ISETP.NE.U32.AND P0, PT, R6, RZ, PT ;  /* 0x000000ff0600720c */ /* 0x000fc80003f05070 */
[----:B------:R0:W-:Y:S09]  /*29d0*/  STL [R1+0x24], R7 ;  /* 0x0000240701007387 */ /* 0x0001f20000100800 */
[----:B------:R-:W-:Y:S05]  /*29e0*/  @P0 BRA `(.L_x_979) ;  /* 0x00000000005c0947 */ /* 0x000fea0003800000 */
[----:B------:R-:W1:Y:S01]  /*29f0*/  I2F.U32.RP R8, R4 ;  /* 0x0000000400087306 */ /* 0x000e620000209000 */
[----:B------:R-:W-:Y:S01]  /*2a00*/  HFMA2 R6, -RZ, RZ, 0, 0 ;  /* 0x00000000ff067431 */ /* 0x000fe200000001ff */
[----:B------:R-:W-:-:S06]  /*2a10*/  ISETP.NE.U32.AND P2, PT, R4, RZ, PT ;  /* 0x000000ff0400720c */ /* 0x000fcc0003f45070 */
[----:B-1----:R-:W1:Y:S02]  /*2a20*/  MUFU.RCP R8, R8 ;  /* 0x0000000800087308 */ /* 0x002e640000001000 */
[----:B-1----:R-:W-:Y:S02]  /*2a30*/  IADD3 R9, PT, PT, R8, 0xffffffe, RZ ;  /* 0x0ffffffe08097810 */ /* 0x002fe40007ffe0ff */
[----:B------:R-:W-:-:S04]  /*2a40*/  MOV R8, RZ ;  /* 0x000000ff00087202 */ /* 0x000fc80000000f00 */
[----:B0-----:R-:W0:Y:S02]  /*2a50*/  F2I.FTZ.U32.TRUNC.NTZ R7, R9 ;  /* 0x0000000900077305 */ /* 0x001e24000021f000 */
        /* <DEDUP_REMOVED lines=16> */
.L_x_979:
        /* <DEDUP_REMOVED lines=18> */
.L_x_980:
[----:B------:R-:W-:Y:S05]  /*2c80*/  BSYNC.RECONVERGENT B1 ;  /* 0x0000000000017941 */ /* 0x000fea0003800200 */
.L_x_978:
        /* <DEDUP_REMOVED lines=36> */
.L_x_982:
        /* <DEDUP_REMOVED lines=18> */
.L_x_983:
[----:B------:R-:W-:Y:S05]  /*2ff0*/  BSYNC.RECONVERGENT B1 ;  /* 0x0000000000017941 */ /* 0x000fea0003800200 */
.L_x_981:
[----:B------:R-:W-:Y:S01]  /*3000*/  IMAD R9, R8, UR34, RZ ;  /* 0x0000002208097c24 */ /* 0x000fe2000f8e02ff */
[----:B------:R-:W-:Y:S01]  /*3010*/  LOP3.LUT R5, R15, R5, RZ, 0xfc, !PT ;  /* 0x000000050f057212 */ /* 0x000fe200078efcff */
[----:B------:R-:W-:Y:S01]  /*3020*/  IMAD R7, R7, UR32, RZ ;  /* 0x0000002007077c24 */ /* 0x000fe2000f8e02ff */
[----:B------:R-:W-:Y:S01]  /*3030*/  BSSY.RECONVERGENT B1, `(.L_x_984) ;  /* 0x0000031000017945 */ /* 0x000fe20003800200 */
[C---:B------:R-:W-:Y:S01]  /*3040*/  IMAD R10, R12.reuse, UR35, R9 ;  /* 0x000000230c0a7c24 */ /* 0x040fe2000f8e0209 */
[----:B------:R-:W-:Y:S01]  /*3050*/  ISETP.NE.U32.AND P0, PT, R5, RZ, PT ;  /* 0x000000ff0500720c */ /* 0x000fe20003f05070 */
[----:B------:R-:W-:-:S04]  /*3060*/  IMAD.WIDE.U32 R8, R12, UR34, RZ ;  /* 0x000000220c087c25 */ /* 0x000fc8000f8e00ff */
[----:B------:R-:W-:Y:S01]  /*3070*/  IMAD R7, R6, UR33, R7 ;  /* 0x0000002106077c24 */ /* 0x000fe2000f8e0207 */
[----:B------:R-:W-:-:S03]  /*3080*/  IADD3 R9, PT, PT, R9, R10, RZ ;  /* 0x0000000a09097210 */ /* 0x000fc60007ffe0ff */
[----:B------:R-:W-:-:S04]  /*3090*/  IMAD.WIDE.U32 R8, R6, UR32, R8 ;  /* 0x0000002006087c25 */ /* 0x000fc8000f8e0008 */
[----:B------:R-:W-:-:S05]  /*30a0*/  IMAD.IADD R5, R9, 0x1, R7 ;  /* 0x0000000109057824 */ /* 0x000fca00078e0207 */
[----:B------:R0:W-:Y:S01]  /*30b0*/  STL [R1+0x10], R5 ;  /* 0x0000100501007387 */ /* 0x0001e20000100800 */
[----:B------:R-:W-:Y:S05]  /*30c0*/  @P0 BRA `(.L_x_985) ;  /* 0x00000000005c0947 */ /* 0x000fea0003800000 */
[----:B------:R-:W1:Y:S01]  /*30d0*/  I2F.U32.RP R10, R4 ;  /* 0x00000004000a7306 */ /* 0x000e620000209000 */
[----:B------:R-:W-:Y:S01]  /*30e0*/  HFMA2 R6, -RZ, RZ, 0, 0 ;  /* 0x00000000ff067431 */ /* 0x000fe200000001ff */
[----:B------:R-:W-:-:S06]  /*30f0*/  ISETP.NE.U32.AND P2, PT, R4, RZ, PT ;  /* 0x000000ff0400720c */ /* 0x000fcc0003f45070 */
[----:B-1----:R-:W1:Y:S02]  /*3100*/  MUFU.RCP R10, R10 ;  /* 0x0000000a000a7308 */ /* 0x002e640000001000 */
[----:B-1----:R-:W-:-:S06]  /*3110*/  IADD3 R7, PT, PT, R10, 0xffffffe, RZ ;  /* 0x0ffffffe0a077810 */ /* 0x002fcc0007ffe0ff */
        /* <DEDUP_REMOVED lines=18> */
.L_x_985:
[----:B------:R-:W0:Y:S01]  /*3240*/  LDCU.64 UR68, c[0x0][0xef0] ;  /* 0x0001de00ff4477ac */ /* 0x000e220008000a00 */
[----:B------:R-:W-:Y:S01]  /*3250*/  MOV R20, R14 ;  /* 0x0000000e00147202 */ /* 0x000fe20000000f00 */
[----:B------:R-:W-:Y:S01]  /*3260*/  IMAD.MOV.U32 R7, RZ, RZ, R15 ;  /* 0x000000ffff077224 */ /* 0x000fe200078e000f */
[----:B------:R-:W-:Y:S01]  /*3270*/  MOV R4, 0x32b0 ;  /* 0x000032b000047802 */ /* 0x000fe20000000f00 */
[----:B0-----:R-:W-:Y:S01]  /*3280*/  IMAD.U32 R5, RZ, RZ, UR68 ;  /* 0x00000044ff057e24 */ /* 0x001fe2000f8e00ff */
[----:B------:R-:W-:-:S07]  /*3290*/  MOV R6, UR69 ;  /* 0x0000004500067c02 */ /* 0x000fce0008000f00 */
[----:B------:R-:W-:Y:S05]  /*32a0*/  CALL.REL.NOINC `($__internal_31_$__cuda_sm20_div_s64) ;  /* 0x00000018002c7944 */ /* 0x000fea0003c00000 */
[----:B------:R-:W-:Y:S02]  /*32b0*/  IADD3 R4, P0, PT, RZ, -R7, RZ ;  /* 0x80000007ff047210 */ /* 0x000fe40007f1e0ff */
[-C--:B------:R-:W-:Y:S02]  /*32c0*/  LOP3.LUT R7, R7, R6.reuse, RZ, 0x3c, !PT ;  /* 0x0000000607077212 */ /* 0x080fe400078e3cff */
[-C--:B------:R-:W-:Y:S01]  /*32d0*/  IADD3.X R5, PT, PT, RZ, ~R6.reuse, RZ, P0, !PT ;  /* 0x80000006ff057210 */ /* 0x080fe200007fe4ff */
[----:B------:R-:W-:Y:S01]  /*32e0*/  IMAD.WIDE.U32 R14, R4, UR22, R14 ;  /* 0x00000016040e7c25 */ /* 0x000fe2000f8e000e */
[----:B------:R-:W-:-:S03]  /*32f0*/  LOP3.LUT R6, R7, R6, RZ, 0x3c, !PT ;  /* 0x0000000607067212 */ /* 0x000fc600078e3cff */
[----:B------:R-:W-:Y:S01]  /*3300*/  IMAD R5, R5, UR22, RZ ;  /* 0x0000001605057c24 */ /* 0x000fe2000f8e02ff */
[----:B------:R-:W-:-:S03]  /*3310*/  LOP3.LUT R7, R7, R6, RZ, 0x3c, !PT ;  /* 0x0000000607077212 */ /* 0x000fc600078e3cff */
[----:B------:R-:W-:-:S04]  /*3320*/  IMAD R5, R4, UR23, R5 ;  /* 0x0000001704057c24 */ /* 0x000fc8000f8e0205 */
[----:B------:R-:W-:-:S07]  /*3330*/  IMAD.IADD R4, R5, 0x1, R15 ;  /* 0x0000000105047824 */ /* 0x000fce00078e020f */
.L_x_986:
[----:B------:R-:W-:Y:S05]  /*3340*/  BSYNC.RECONVERGENT B1 ;  /* 0x0000000000017941 */ /* 0x000fea0003800200 */
.L_x_984:
[----:B------:R-:W0:Y:S01]  /*3350*/  LDCU UR68, c[0x0][0xa14] ;  /* 0x00014280ff4477ac */ /* 0x000e220008000800 */
        /* <DEDUP_REMOVED lines=8> */
[----:B0-----:R-:W-:-:S04]  /*33e0*/  LOP3.LUT R4, R2, UR68, RZ, 0xfc, !PT ;  /* 0x0000004402047c12 */ /* 0x001fc8000f8efcff */
[----:B------:R-:W-:Y:S01]  /*33f0*/  ISETP.NE.U32.AND P0, PT, R4, RZ, PT ;  /* 0x000000ff0400720c */ /* 0x000fe20003f05070 */
[----:B------:R-:W-:-:S05]  /*3400*/  IMAD.IADD R4, R11, 0x1, R7 ;  /* 0x000000010b047824 */ /* 0x000fca00078e0207 */
[----:B------:R0:W-:Y:S07]  /*3410*/  STL [R1+0xc], R4 ;  /* 0x00000c0401007387 */ /* 0x0001ee0000100800 */
[----:B------:R-:W-:Y:S05]  /*3420*/  @P0 BRA `(.L_x_988) ;  /* 0x00000000005c0947 */ /* 0x000fea0003800000 */
[----:B------:R-:W1:Y:S01]  /*3430*/  I2F.U32.RP R7, UR8 ;  /* 0x0000000800077d06 */ /* 0x000e620008209000 */
[----:B------:R-:W-:-:S07]  /*3440*/  ISETP.NE.U32.AND P2, PT, RZ, UR8, PT ;  /* 0x00000008ff007c0c */ /* 0x000fce000bf45070 */
[----:B-1----:R-:W0:Y:S02]  /*3450*/  MUFU.RCP R7, R7 ;  /* 0x0000000700077308 */ /* 0x002e240000001000 */
[----:B0-----:R-:W-:Y:S01]  /*3460*/  IADD3 R4, PT, PT, R7, 0xffffffe, RZ ;  /* 0x0ffffffe07047810 */ /* 0x001fe20007ffe0ff */
[----:B------:R-:W-:-:S05]  /*3470*/  IMAD.MOV.U32 R7, RZ, RZ, RZ ;  /* 0x000000ffff077224 */ /* 0x000fca00078e00ff */
        /* <DEDUP_REMOVED lines=11> */
[----:B------:R-:W-:Y:S02]  /*3530*/  ISETP.GE.U32.AND P1, PT, R5, UR8, PT ;  /* 0x0000000805007c0c */ /* 0x000fe4000bf26070 */
[----:B------:R-:W-:-:S11]  /*3540*/  MOV R5, RZ ;  /* 0x000000ff00057202 */ /* 0x000fd60000000f00 */
[----:B------:R-:W-:Y:S02]  /*3550*/  @P1 IADD3 R6, PT, PT, R6, 0x1, RZ ;  /* 0x0000000106061810 */ /* 0x000fe40007ffe0ff */
[----:B------:R-:W-:-:S05]  /*3560*/  @!P2 LOP3.LUT R6, RZ, UR8, RZ, 0x33, !PT ;  /* 0x00000008ff06ac12 */ /* 0x000fca000f8e33ff */
[----:B------:R-:W-:-:S04]  /*3570*/  IMAD.MOV R4, RZ, RZ, -R6 ;  /* 0x000000ffff047224 */ /* 0x000fc800078e0a06 */
[----:B------:R-:W-:Y:S01]  /*3580*/  IMAD R4, R4, UR8, R3 ;  /* 0x0000000804047c24 */ /* 0x000fe2000f8e0203 */
[----:B------:R-:W-:Y:S06]  /*3590*/  BRA `(.L_x_989) ;  /* 0x0000000000487947 */ /* 0x000fec0003800000 */
.L_x_988:
[----:B------:R-:W1:Y:S01]  /*35a0*/  LDCU.64 UR68, c[0x0][0xa10] ;  /* 0x00014200ff4477ac */ /* 0x000e620008000a00 */
[----:B------:R-:W-:Y:S01]  /*35b0*/  MOV R20, R3 ;  /* 0x0000000300147202 */ /* 0x000fe20000000f00 */
[----:B------:R-:W-:Y:S01]  /*35c0*/  IMAD.MOV.U32 R7, RZ, RZ, R2 ;  /* 0x000000ffff077224 */ /* 0x000fe200078e0002 */
[----:B0-----:R-:W-:Y:S01]  /*35d0*/  MOV R4, 0x3610 ;  /* 0x0000361000047802 */ /* 0x001fe20000000f00 */
        /* <DEDUP_REMOVED lines=14> */
.L_x_989:
[----:B------:R-:W-:Y:S05]  /*36c0*/  BSYNC.RECONVERGENT B1 ;  /* 0x0000000000017941 */ /* 0x000fea0003800200 */
.L_x_987:
        /* <DEDUP_REMOVED lines=14> */
[----:B------:R-:W-:Y:S01]  /*37b0*/  LOP3.LUT R4, R2, UR77, RZ, 0xfc, !PT ;  /* 0x0000004d02047c12 */ /* 0x000fe2000f8efcff */
[----:B------:R-:W-:Y:S03]  /*37c0*/  BSSY.RECONVERGENT B1, `(.L_x_990) ;  /* 0x000002d000017945 */ /* 0x000fe60003800200 */
[----:B------:R-:W-:Y:S01]  /*37d0*/  ISETP.NE.U32.AND P0, PT, R4, RZ, PT ;  /* 0x000000ff0400720c */ /* 0x000fe20003f05070 */
[----:B--2---:R0:W-:-:S12]  /*37e0*/  STL [R1+0x8], R5 ;  /* 0x0000080501007387 */ /* 0x0041d80000100800 */
[----:B------:R-:W-:Y:S05]  /*37f0*/  @P0 BRA `(.L_x_991) ;  /* 0x00000000005c0947 */ /* 0x000fea0003800000 */
[----:B------:R-:W1:Y:S01]  /*3800*/  I2F.U32.RP R7, UR9 ;  /* 0x0000000900077d06 */ /* 0x000e620008209000 */
[----:B------:R-:W-:-:S07]  /*3810*/  ISETP.NE.U32.AND P2, PT, RZ, UR9, PT ;  /* 0x00000009ff007c0c */ /* 0x000fce000bf45070 */
[----:B-1----:R-:W0:Y:S02]  /*3820*/  MUFU.RCP R7, R7 ;  /* 0x0000000700077308 */ /* 0x002e240000001000 */
[----:B0-----:R-:W-:Y:S01]  /*3830*/  IADD3 R5, PT, PT, R7, 0xffffffe, RZ ;  /* 0x0ffffffe07057810 */ /* 0x001fe20007ffe0ff */
[----:B------:R-:W-:-:S05]  /*3840*/  IMAD.MOV.U32 R7, RZ, RZ, RZ ;  /* 0x000000ffff077224 */ /* 0x000fca00078e00ff */
[----:B------:R-:W0:Y:S02]  /*3850*/  F2I.FTZ.U32.TRUNC.NTZ R5, R5 ;  /* 0x0000000500057305 */ /* 0x000e24000021f000 */
[----:B0-----:R-:W-:-:S04]  /*3860*/  IMAD.MOV R4, RZ, RZ, -R5 ;  /* 0x000000ffff047224 */ /* 0x001fc800078e0a05 */
[----:B------:R-:W-:Y:S02]  /*3870*/  IMAD R6, R4, UR9, RZ ;  /* 0x0000000904067c24 */ /* 0x000fe4000f8e02ff */
[----:B------:R-:W-:-:S05]  /*3880*/  HFMA2 R4, -RZ, RZ, 0, 0 ;  /* 0x00000000ff047431 */ /* 0x000fca00000001ff */
        /* <DEDUP_REMOVED lines=14> */
.L_x_991:
        /* <DEDUP_REMOVED lines=18> */
.L_x_992:
[----:B------:R-:W-:Y:S05]  /*3a90*/  BSYNC.RECONVERGENT B1 ;  /* 0x0000000000017941 */ /* 0x000fea0003800200 */
.L_x_990:
        /* <DEDUP_REMOVED lines=8> */
[----:B------:R-:W-:-:S04]  /*3b20*/  LOP3.LUT R4, R2, UR76, RZ, 0xfc, !PT ;  /* 0x0000004c02047c12 */ /* 0x000fc8000f8efcff */
[----:B------:R-:W-:Y:S01]  /*3b30*/  ISETP.NE.U32.AND P0, PT, R4, RZ, PT ;  /* 0x000000ff0400720c */ /* 0x000fe20003f05070 */
[----:B------:R-:W-:-:S05]  /*3b40*/  IMAD.IADD R4, R13, 0x1, R7 ;  /* 0x000000010d047824 */ /* 0x000fca00078e0207 */
[----:B------:R0:W-:Y:S07]  /*3b50*/  STL [R1+0x4], R4 ;  /* 0x0000040401007387 */ /* 0x0001ee0000100800 */
[----:B------:R-:W-:Y:S05]  /*3b60*/  @P0 BRA `(.L_x_994) ;  /* 0x00000000005c0947 */ /* 0x000fea0003800000 */
[----:B0-----:R-:W0:Y:S01]  /*3b70*/  I2F.U32.RP R4, UR10 ;  /* 0x0000000a00047d06 */ /* 0x001e220008209000 */
[----:B------:R-:W-:Y:S01]  /*3b80*/  ISETP.NE.U32.AND P2, PT, RZ, UR10, PT ;  /* 0x0000000aff007c0c */ /* 0x000fe2000bf45070 */
[----:B------:R-:W-:-:S06]  /*3b90*/  IMAD.MOV.U32 R7, RZ, RZ, RZ ;  /* 0x000000ffff077224 */ /* 0x000fcc00078e00ff */
[----:B0-----:R-:W0:Y:S02]  /*3ba0*/  MUFU.RCP R4, R4 ;  /* 0x0000000400047308 */ /* 0x001e240000001000 */
[----:B0-----:R-:W-:-:S06]  /*3bb0*/  IADD3 R4, PT, PT, R4, 0xffffffe, RZ ;  /* 0x0ffffffe04047810 */ /* 0x001fcc0007ffe0ff */
        /* <DEDUP_REMOVED lines=18> */
.L_x_994:
        /* <DEDUP_REMOVED lines=18> */
.L_x_995:
[----:B------:R-:W-:Y:S05]  /*3e00*/  BSYNC.RECONVERGENT B1 ;  /* 0x0000000000017941 */ /* 0x000fea0003800200 */
.L_x_993:
[----:B------:R-:W-:Y:S01]  /*3e10*/  IMAD R5, R5, UR46, RZ ;  /* 0x0000002e05057c24 */ /* 0x000fe2000f8e02ff */
[----:B------:R-:W-:Y:S01]  /*3e20*/  UISETP.NE.U32.AND UP0, UPT, UR58, URZ, UPT ;  /* 0x000000ff3a00728c */ /* 0x000fe2000bf05070 */
[----:B------:R-:W-:Y:S02]  /*3e30*/  IMAD R7, R7, UR44, RZ ;  /* 0x0000002c07077c24 */ /* 0x000fe4000f8e02ff */
[C---:B------:R-:W-:Y:S01]  /*3e40*/  IMAD R14, R4.reuse, UR47, R5 ;  /* 0x0000002f040e7c24 */ /* 0x040fe2000f8e0205 */
[----:B------:R-:W-:Y:S01]  /*3e50*/  UISETP.NE.AND.EX UP0, UPT, UR59, URZ, UPT, UP0 ;  /* 0x000000ff3b00728c */ /* 0x000fe2000bf05300 */
[----:B------:R-:W-:-:S04]  /*3e60*/  IMAD.WIDE.U32 R4, R4, UR46, RZ ;  /* 0x0000002e04047c25 */ /* 0x000fc8000f8e00ff */
[----:B------:R-:W-:Y:S01]  /*3e70*/  IMAD R7, R6, UR45, R7 ;  /* 0x0000002d06077c24 */ /* 0x000fe2000f8e0207 */
[----:B------:R-:W-:-:S03]  /*3e80*/  IADD3 R5, PT, PT, R5, R14, RZ ;  /* 0x0000000e05057210 */ /* 0x000fc60007ffe0ff */
[----:B------:R-:W-:-:S04]  /*3e90*/  IMAD.WIDE.U32 R14, R6, UR44, R4 ;  /* 0x0000002c060e7c25 */ /* 0x000fc8000f8e0004 */
[----:B------:R-:W-:-:S05]  /*3ea0*/  IMAD.IADD R4, R15, 0x1, R7 ;  /* 0x000000010f047824 */ /* 0x000fca00078e0207 */
[----:B------:R0:W-:Y:S01]  /*3eb0*/  STL [R1], R4 ;  /* 0x0000000401007387 */ /* 0x0001e20000100800 */
[----:B------:R-:W-:Y:S05]  /*3ec0*/  BRA.U !UP0, `(.L_x_996) ;  /* 0x0000000508547547 */ /* 0x000fea000b800000 */
[----:B------:R-:W1:Y:S01]  /*3ed0*/  LDC.64 R24, c[0x0][0x358] ;  /* 0x0000d600ff187b82 */ /* 0x000e620000000a00 */
[C---:B------:R-:W-:Y:S01]  /*3ee0*/  IMAD R19, R21.reuse, UR60, RZ ;  /* 0x0000003c15137c24 */ /* 0x040fe2000f8e02ff */
[C---:B------:R-:W-:Y:S01]  /*3ef0*/  IADD3 R18, P1, PT, R0.reuse, UR12, RZ ;  /* 0x0000000c00127c10 */ /* 0x040fe2000ff3e0ff */
[C---:B------:R-:W-:Y:S02]  /*3f00*/  IMAD R17, R21.reuse, UR62, RZ ;  /* 0x0000003e15117c24 */ /* 0x040fe4000f8e02ff */
[----:B0-----:R-:W-:Y:S01]  /*3f10*/  IMAD.WIDE.U32 R4, R0, UR60, RZ ;  /* 0x0000003c00047c25 */ /* 0x001fe2000f8e00ff */
[----:B------:R-:W-:-:S03]  /*3f20*/  IADD3.X R21, PT, PT, R21, UR13, RZ, P1, !PT ;  /* 0x0000000d15157c10 */ /* 0x000fc60008ffe4ff */
[----:B------:R-:W-:Y:S01]  /*3f30*/  IMAD R19, R0, UR61, R19 ;  /* 0x0000003d00137c24 */ /* 0x000fe2000f8e0213 */
[----:B------:R-:W-:Y:S01]  /*3f40*/  LEA R22, P0, R4, UR58, 0x1 ;  /* 0x0000003a04167c11 */ /* 0x000fe2000f8008ff */
[----:B------:R-:W-:-:S04]  /*3f50*/  IMAD.WIDE.U32 R6, R0, UR62, RZ ;  /* 0x0000003e00067c25 */ /* 0x000fc8000f8e00ff */
[----:B------:R-:W-:Y:S01]  /*3f60*/  IMAD R17, R0, UR63, R17 ;  /* 0x0000003f00117c24 */ /* 0x000fe2000f8e0211 */
[----:B------:R-:W-:Y:S02]  /*3f70*/  IADD3 R0, PT, PT, R5, R19, RZ ;  /* 0x0000001305007210 */ /* 0x000fe40007ffe0ff */
[----:B------:R-:W-:Y:S01]  /*3f80*/  LEA R16, P2, R6, UR64, 0x1 ;  /* 0x0000004006107c11 */ /* 0x000fe2000f8408ff */
[----:B------:R-:W-:Y:S01]  /*3f90*/  IMAD.IADD R17, R7, 0x1, R17 ;  /* 0x0000000107117824 */ /* 0x000fe200078e0211 */
[----:B------:R-:W-:Y:S01]  /*3fa0*/  LEA.HI.X R23, R4, UR59, R0, 0x1, P0 ;  /* 0x0000003b04177c11 */ /* 0x000fe200080f0c00 */
[C---:B------:R-:W-:Y:S02]  /*3fb0*/  IMAD R7, R21.reuse, UR60, RZ ;  /* 0x0000003c15077c24 */ /* 0x040fe4000f8e02ff */
[----:B------:R-:W-:Y:S01]  /*3fc0*/  IMAD R0, R21, UR62, RZ ;  /* 0x0000003e15007c24 */ /* 0x000fe2000f8e02ff */
[----:B-1----:R-:W-:Y:S01]  /*3fd0*/  R2UR UR68, R24 ;  /* 0x00000000184472ca */ /* 0x002fe200000e0000 */
[----:B------:R-:W-:Y:S01]  /*3fe0*/  IMAD.WIDE.U32 R4, R18, UR60, RZ ;  /* 0x0000003c12047c25 */ /* 0x000fe2000f8e00ff */
[----:B------:R-:W-:-:S02]  /*3ff0*/  R2UR UR69, R25 ;  /* 0x00000000194572ca */ /* 0x000fc400000e0000 */
[----:B------:R-:W-:Y:S01]  /*4000*/  R2UR UR70, R24 ;  /* 0x00000000184672ca */ /* 0x000fe200000e0000 */
[C---:B------:R-:W-:Y:S01]  /*4010*/  IMAD R7, R18.reuse, UR61, R7 ;  /* 0x0000003d12077c24 */ /* 0x040fe2000f8e0207 */
[----:B------:R-:W-:Y:S01]  /*4020*/  R2UR UR71, R25 ;  /* 0x00000000194772ca */ /* 0x000fe200000e0000 */
[----:B------:R-:W-:Y:S01]  /*4030*/  IMAD.WIDE.U32 R24, R18, UR62, RZ ;  /* 0x0000003e12187c25 */ /* 0x000fe2000f8e00ff */
[----:B------:R-:W-:Y:S02]  /*4040*/  LEA.HI.X R17, R6, UR65, R17, 0x1, P2 ;  /* 0x0000004106117c11 */ /* 0x000fe400090f0c11 */
[C---:B------:R-:W-:Y:S01]  /*4050*/  IADD3 R6, P1, PT, R18.reuse, UR12, RZ ;  /* 0x0000000c12067c10 */ /* 0x040fe2000ff3e0ff */
[----:B------:R-:W-:Y:S01]  /*4060*/  IMAD R0, R18, UR63, R0 ;  /* 0x0000003f12007c24 */ /* 0x000fe2000f8e0200 */
[----:B------:R-:W-:Y:S02]  /*4070*/  LEA R18, P0, R4, UR58, 0x1 ;  /* 0x0000003a04127c11 */ /* 0x000fe4000f8008ff */
[----:B------:R-:W-:Y:S01]  /*4080*/  IADD3 R5, PT, PT, R5, R7, RZ ;  /* 0x0000000705057210 */ /* 0x000fe20007ffe0ff */
[----:B------:R-:W-:Y:S01]  /*4090*/  IMAD.IADD R0, R25, 0x1, R0 ;  /* 0x0000000119007824 */ /* 0x000fe200078e0200 */
[----:B------:R-:W-:-:S02]  /*40a0*/  LEA R20, P2, R24, UR64, 0x1 ;  /* 0x0000004018147c11 */ /* 0x000fc4000f8408ff */
[----:B------:R-:W-:Y:S01]  /*40b0*/  LEA.HI.X R19, R4, UR59, R5, 0x1, P0 ;  /* 0x0000003b04137c11 */ /* 0x000fe200080f0c05 */
[----:B------:R0:W5:Y:S01]  /*40c0*/  LDG.E.U16 R7, desc[UR70][R16.64] ;  /* 0x0000004610077981 */ /* 0x000162000c1e1500 */
[----:B------:R-:W-:Y:S02]  /*40d0*/  IADD3.X R4, PT, PT, R21, UR13, RZ, P1, !PT ;  /* 0x0000000d15047c10 */ /* 0x000fe40008ffe4ff */
[----:B------:R-:W-:Y:S02]  /*40e0*/  LEA.HI.X R21, R24, UR65, R0, 0x1, P2 ;  /* 0x0000004118157c11 */ /* 0x000fe400090f0c00 */
[----:B------:R-:W1:Y:S01]  /*40f0*/  LDC.64 R24, c[0x0][0x358] ;  /* 0x0000d600ff187b82 */ /* 0x000e620000000a00 */
[----:B------:R2:W5:Y:S01]  /*4100*/  LDG.E.U16 R0, desc[UR68][R22.64] ;  /* 0x0000004416007981 */ /* 0x000562000c1e1500 */
[----:B------:R-:W-:-:S06]  /*4110*/  IADD3 R5, P1, PT, R6, UR12, RZ ;  /* 0x0000000c06057c10 */ /* 0x000fcc000ff3e0ff */
[----:B0-----:R-:W0:Y:S01]  /*4120*/  LDC.64 R16, c[0x0][0x358] ;  /* 0x0000d600ff107b82 */ /* 0x001e220000000a00 */
[----:B--2---:R-:W-:Y:S01]  /*4130*/  IMAD.WIDE.U32 R22, R6, UR60, RZ ;  /* 0x0000003c06167c25 */ /* 0x004fe2000f8e00ff */
[----:B-1----:R-:W-:-:S03]  /*4140*/  R2UR UR69, R25 ;  /* 0x00000000194572ca */ /* 0x002fc600000e0000 */
[----:B------:R-:W-:Y:S01]  /*4150*/  IMAD R25, R4, UR60, RZ ;  /* 0x0000003c04197c24 */ /* 0x000fe2000f8e02ff */
[----:B------:R-:W-:-:S03]  /*4160*/  R2UR UR68, R24 ;  /* 0x00000000184472ca */ /* 0x000fc600000e0000 */
[----:B------:R-:W-:Y:S01]  /*4170*/  IMAD R25, R6, UR61, R25 ;  /* 0x0000003d06197c24 */ /* 0x000fe2000f8e0219 */
[----:B0-----:R-:W-:Y:S02]  /*4180*/  R2UR UR70, R16 ;  /* 0x00000000104672ca */ /* 0x001fe400000e0000 */
[----:B------:R-:W-:Y:S02]  /*4190*/  R2UR UR71, R17 ;  /* 0x00000000114772ca */ /* 0x000fe400000e0000 */
[----:B------:R-:W-:Y:S02]  /*41a0*/  LEA R16, P0, R22, UR58, 0x1 ;  /* 0x0000003a16107c11 */ /* 0x000fe4000f8008ff */
[----:B------:R-:W-:-:S04]  /*41b0*/  IADD3 R25, PT, PT, R23, R25, RZ ;  /* 0x0000001917197210 */ /* 0x000fc80007ffe0ff */
[----:B------:R-:W-:Y:S02]  /*41c0*/  LEA.HI.X R17, R22, UR59, R25, 0x1, P0 ;  /* 0x0000003b16117c11 */ /* 0x000fe400080f0c19 */
[----:B------:R0:W5:Y:S04]  /*41d0*/  LDG.E.U16 R22, desc[UR68][R18.64] ;  /* 0x0000004412167981 */ /* 0x000168000c1e1500 */
[----:B------:R1:W5:Y:S01]  /*41e0*/  LDG.E.U16 R23, desc[UR70][R20.64] ;  /* 0x0000004614177981 */ /* 0x000362000c1e1500 */
[----:B0-----:R-:W0:Y:S08]  /*41f0*/  LDC.64 R18, c[0x0][0x358] ;  /* 0x0000d600ff127b82 */ /* 0x001e300000000a00 */
[----:B-1----:R-:W1:Y:S01]  /*4200*/  LDC.64 R20, c[0x0][0x358] ;  /* 0x0000d600ff147b82 */ /* 0x002e620000000a00 */
[----:B------:R-:W-:-:S05]  /*4210*/  IADD3.X R24, PT, PT, R4, UR13, RZ, P1, !PT ;  /* 0x0000000d04187c10 */ /* 0x000fca0008ffe4ff */
[----:B------:R-:W-:-:S04]  /*4220*/  IMAD R25, R24, UR60, RZ ;  /* 0x0000003c18197c24 */ /* 0x000fc8000f8e02ff */
[----:B------:R-:W-:Y:S01]  /*4230*/  IMAD R25, R5, UR61, R25 ;  /* 0x0000003d05197c24 */ /* 0x000fe2000f8e0219 */
[----:B0-----:R-:W-:Y:S02]  /*4240*/  R2UR UR68, R18 ;  /* 0x00000000124472ca */ /* 0x001fe400000e0000 */
[----:B------:R-:W-:Y:S01]  /*4250*/  R2UR UR69, R19 ;  /* 0x00000000134572ca */ /* 0x000fe200000e0000 */
[----:B------:R-:W-:Y:S01]  /*4260*/  IMAD.WIDE.U32 R18, R5, UR60, RZ ;  /* 0x0000003c05127c25 */ /* 0x000fe2000f8e00ff */
[----:B-1----:R-:W-:Y:S02]  /*4270*/  R2UR UR70, R20 ;  /* 0x00000000144672ca */ /* 0x002fe400000e0000 */
[----:B------:R-:W-:Y:S01]  /*4280*/  R2UR UR71, R21 ;  /* 0x00000000154772ca */ /* 0x000fe200000e0000 */
[----:B------:R-:W-:Y:S01]  /*4290*/  IMAD.IADD R25, R19, 0x1, R25 ;  /* 0x0000000113197824 */ /* 0x000fe200078e0219 */
[----:B------:R-:W-:Y:S01]  /*42a0*/  LEA R20, P0, R18, UR58, 0x1 ;  /* 0x0000003a12147c11 */ /* 0x000fe2000f8008ff */
[----:B------:R-:W-:-:S03]  /*42b0*/  IMAD R19, R4, UR62, RZ ;  /* 0x0000003e04137c24 */ /* 0x000fc6000f8e02ff */
[----:B------:R-:W-:Y:S01]  /*42c0*/  LEA.HI.X R21, R18, UR59, R25, 0x1, P0 ;  /* 0x0000003b12157c11 */ /* 0x000fe200080f0c19 */
[----:B------:R-:W-:Y:S02]  /*42d0*/  IMAD R4, R24, UR62, RZ ;  /* 0x0000003e18047c24 */ /* 0x000fe4000f8e02ff */
[----:B------:R-:W5:Y:S04]  /*42e0*/  LDG.E.U16 R25, desc[UR68][R16.64] ;  /* 0x0000004410197981 */ /* 0x000f68000c1e1500 */
[----:B------:R0:W5:Y:S02]  /*42f0*/  LDG.E.U16 R24, desc[UR70][R20.64] ;  /* 0x0000004614187981 */ /* 0x000164000c1e1500 */
[----:B0-----:R-:W0:Y:S01]  /*4300*/  LDC.64 R20, c[0x0][0x358] ;  /* 0x0000d600ff147b82 */ /* 0x001e220000000a00 */
[----:B------:R-:W-:-:S02]  /*4310*/  IMAD R19, R6, UR63, R19 ;  /* 0x0000003f06137c24 */ /* 0x000fc4000f8e0213 */
[----:B------:R-:W-:-:S04]  /*4320*/  IMAD.WIDE.U32 R16, R6, UR62, RZ ;  /* 0x0000003e06107c25 */ /* 0x000fc8000f8e00ff */
[C---:B------:R-:W-:Y:S02]  /*4330*/  IMAD R6, R5.reuse, UR63, R4 ;  /* 0x0000003f05067c24 */ /* 0x040fe4000f8e0204 */
[----:B------:R-:W-:Y:S01]  /*4340*/  IMAD.WIDE.U32 R4, R5, UR62, RZ ;  /* 0x0000003e05047c25 */ /* 0x000fe2000f8e00ff */
[----:B------:R-:W-:Y:S02]  /*4350*/  LEA R18, P0, R16, UR64, 0x1 ;  /* 0x0000004010127c11 */ /* 0x000fe4000f8008ff */
[----:B------:R-:W-:Y:S01]  /*4360*/  IADD3 R19, PT, PT, R17, R19, RZ ;  /* 0x0000001311137210 */ /* 0x000fe20007ffe0ff */
[----:B------:R-:W-:-:S03]  /*4370*/  IMAD.IADD R6, R5, 0x1, R6 ;  /* 0x0000000105067824 */ /* 0x000fc600078e0206 */
[----:B------:R-:W-:Y:S02]  /*4380*/  LEA.HI.X R19, R16, UR65, R19, 0x1, P0 ;  /* 0x0000004110137c11 */ /* 0x000fe400080f0c13 */
[C---:B0-----:R-:W-:Y:S02]  /*4390*/  R2UR UR68, R20.reuse ;  /* 0x00000000144472ca */ /* 0x041fe400000e0000 */
[C---:B------:R-:W-:Y:S02]  /*43a0*/  R2UR UR69, R21.reuse ;  /* 0x00000000154572ca */ /* 0x040fe400000e0000 */
[----:B------:R-:W-:Y:S02]  /*43b0*/  R2UR UR70, R20 ;  /* 0x00000000144672ca */ /* 0x000fe400000e0000 */
[----:B------:R-:W-:Y:S02]  /*43c0*/  R2UR UR71, R21 ;  /* 0x00000000154772ca */ /* 0x000fe400000e0000 */
[----:B------:R-:W-:-:S04]  /*43d0*/  LEA R20, P1, R4, UR64, 0x1 ;  /* 0x0000004004147c11 */ /* 0x000fc8000f8208ff */
[----:B------:R-:W-:-:S03]  /*43e0*/  LEA.HI.X R21, R4, UR65, R6, 0x1, P1 ;  /* 0x0000004104157c11 */ /* 0x000fc600088f0c06 */
[----:B------:R0:W5:Y:S04]  /*43f0*/  LDG.E.U16 R18, desc[UR68][R18.64] ;  /* 0x0000004412127981 */ /* 0x000168000c1e1500 */
[----:B------:R0:W5:Y:S01]  /*4400*/  LDG.E.U16 R20, desc[UR70][R20.64] ;  /* 0x0000004614147981 */ /* 0x000162000c1e1500 */
[----:B------:R-:W-:Y:S05]  /*4410*/  BRA `(.L_x_997) ;  /* 0x0000000000207947 */ /* 0x000fea0003800000 */
.L_x_996:
[----:B------:R-:W-:Y:S02]  /*4420*/  PRMT R18, RZ, 0x7610, R18 ;  /* 0x00007610ff127816 */ /* 0x000fe40000000012 */
[----:B------:R-:W-:Y:S02]  /*4430*/  PRMT R23, RZ, 0x7610, R23 ;  /* 0x00007610ff177816 */ /* 0x000fe40000000017 */
[----:B------:R-:W-:Y:S02]  /*4440*/  PRMT R7, RZ, 0x7610, R7 ;  /* 0x00007610ff077816 */ /* 0x000fe40000000007 */
[----:B------:R-:W-:Y:S02]  /*4450*/  PRMT R24, RZ, 0x7610, R24 ;  /* 0x00007610ff187816 */ /* 0x000fe40000000018 */
[----:B------:R-:W-:Y:S02]  /*4460*/  PRMT R25, RZ, 0x7610, R25 ;  /* 0x00007610ff197816 */ /* 0x000fe40000000019 */
[----:B------:R-:W-:-:S02]  /*4470*/  PRMT R22, RZ, 0x7610, R22 ;  /* 0x00007610ff167816 */ /* 0x000fc40000000016 */
[----:B------:R-:W-:Y:S02]  /*4480*/  PRMT R0, RZ, 0x7610, R0 ;  /* 0x00007610ff007816 */ /* 0x000fe40000000000 */
[----:B------:R-:W-:-:S07]  /*4490*/  PRMT R20, RZ, 0x7610, R20 ;  /* 0x00007610ff147816 */ /* 0x000fce0000000014 */
.L_x_997:
[----:B0-----:R-:W2:Y:S01]  /*44a0*/  LDL.LU R4, [R1+0x18] ;  /* 0x0000180001047983 */ /* 0x001ea20000300800 */
[----:B-----5:R-:W-:Y:S01]  /*44b0*/  SHF.L.U32 R0, R0, 0x10, RZ ;  /* 0x0000001000007819 */ /* 0x020fe200000006ff */
[----:B------:R-:W-:Y:S01]  /*44c0*/  IMAD.U32 R7, R7, 0x10000, RZ ;  /* 0x0001000007077824 */ /* 0x000fe200078e00ff */
[----:B------:R-:W-:Y:S01]  /*44d0*/  SHF.L.U32 R22, R22, 0x10, RZ ;  /* 0x0000001016167819 */ /* 0x000fe200000006ff */
[----:B------:R-:W3:Y:S01]  /*44e0*/  LDL.LU R5, [R1+0x14] ;  /* 0x0000140001057983 */ /* 0x000ee20000300800 */
[----:B------:R-:W-:Y:S01]  /*44f0*/  IMAD.U32 R9, R23, 0x10000, RZ ;  /* 0x0001000017097824 */ /* 0x000fe200078e00ff */
[----:B------:R-:W-:Y:S01]  /*4500*/  SHF.L.U32 R25, R25, 0x10, RZ ;  /* 0x0000001019197819 */ /* 0x000fe200000006ff */
[----:B------:R-:W-:Y:S01]  /*4510*/  IMAD.U32 R24, R24, 0x10000, RZ ;  /* 0x0001000018187824 */ /* 0x000fe200078e00ff */
[----:B------:R-:W4:Y:S01]  /*4520*/  LDL.LU R19, [R1+0x30] ;  /* 0x0000300001137983 */ /* 0x000f220000300800 */
[----:B------:R-:W-:Y:S01]  /*4530*/  IMAD.U32 R20, R20, 0x10000, RZ ;  /* 0x0001000014147824 */ /* 0x000fe200078e00ff */
[----:B------:R-:W-:Y:S01]  /*4540*/  SHF.L.U32 R18, R18, 0x10, RZ ;  /* 0x0000001012127819 */ /* 0x000fe200000006ff */
[----:B------:R-:W0:Y:S01]  /*4550*/  LDCU.64 UR68, c[0x0][0xd40] ;  /* 0x0001a800ff4477ac */ /* 0x000e220008000a00 */
[----:B------:R-:W4:Y:S04]  /*4560*/  LDL.LU R17, [R1+0x2c] ;  /* 0x00002c0001117983 */ /* 0x000f280000300800 */
[----:B------:R-:W4:Y:S04]  /*4570*/  LDL.LU R15, [R1+0x34] ;  /* 0x00003400010f7983 */ /* 0x000f280000300800 */
[----:B------:R-:W4:Y:S04]  /*4580*/  LDL.LU R13, [R1+0x20] ;  /* 0x00002000010d7983 */ /* 0x000f280000300800 */
[----:B------:R-:W4:Y:S04]  /*4590*/  LDL.LU R6, [R1+0x38] ;  /* 0x0000380001067983 */ /* 0x000f280000300800 */
[----:B------:R-:W4:Y:S01]  /*45a0*/  LDL.LU R11, [R1+0x28] ;  /* 0x00002800010b7983 */ /* 0x000f220000300800 */
[----:B--2---:R-:W-:Y:S01]  /*45b0*/  SHF.L.U32 R4, R4, 0x10, RZ ;  /* 0x0000001004047819 */ /* 0x004fe200000006ff */
[----:B---3--:R-:W-:-:S04]  /*45c0*/  IMAD.U32 R5, R5, 0x10000, RZ ;  /* 0x0001000005057824 */ /* 0x008fc800078e00ff */
[----:B------:R-:W-:-:S04]  /*45d0*/  FADD.FTZ R4, R4, R5 ;  /* 0x0000000504047221 */ /* 0x000fc80000010000 */
[----:B------:R-:W-:-:S04]  /*45e0*/  FADD.FTZ R0, R4, R0 ;  /* 0x0000000004007221 */ /* 0x000fc80000010000 */
[----:B------:R-:W-:Y:S01]  /*45f0*/  FADD.FTZ R0, R0, R7 ;  /* 0x0000000700007221 */ /* 0x000fe20000010000 */
[----:B----4-:R-:W-:Y:S02]  /*4600*/  SHF.L.U32 R7, R15, 0x10, RZ ;  /* 0x000000100f077819 */ /* 0x010fe400000006ff */
[----:B------:R-:W2:Y:S01]  /*4610*/  LDL.LU R15, [R1+0x8] ;  /* 0x00000800010f7983 */ /* 0x000ea20000300800 */
[----:B------:R-:W-:Y:S01]  /*4620*/  SHF.L.U32 R4, R19, 0x10, RZ ;  /* 0x0000001013047819 */ /* 0x000fe200000006ff */
[----:B------:R-:W-:Y:S02]  /*4630*/  IMAD.U32 R5, R17, 0x10000, RZ ;  /* 0x0001000011057824 */ /* 0x000fe400078e00ff */
[----:B------:R-:W3:Y:S02]  /*4640*/  LDL.LU R21, [R1] ;  /* 0x0000000001157983 */ /* 0x000ee40000300800 */
[----:B------:R-:W-:Y:S02]  /*4650*/  FADD.FTZ R4, R4, R5 ;  /* 0x0000000504047221 */ /* 0x000fe40000010000 */
[----:B------:R-:W4:Y:S02]  /*4660*/  LDL.LU R17, [R1+0x24] ;  /* 0x0000240001117983 */ /* 0x000f240000300800 */
[----:B------:R-:W-:-:S04]  /*4670*/  FADD.FTZ R4, R4, R22 ;  /* 0x0000001604047221 */ /* 0x000fc80000010000 */
[----:B------:R-:W-:Y:S01]  /*4680*/  FADD.FTZ R9, R4, R9 ;  /* 0x0000000904097221 */ /* 0x000fe20000010000 */
[----:B------:R-:W-:-:S04]  /*4690*/  IMAD.U32 R4, R13, 0x10000, RZ ;  /* 0x000100000d047824 */ /* 0x000fc800078e00ff */
[----:B------:R-:W-:-:S04]  /*46a0*/  FADD.FTZ R4, R7, R4 ;  /* 0x0000000407047221 */ /* 0x000fc80000010000 */
[----:B------:R-:W-:Y:S02]  /*46b0*/  FADD.FTZ R4, R4, R25 ;  /* 0x0000001904047221 */ /* 0x000fe40000010000 */
[----:B------:R-:W3:Y:S01]  /*46c0*/  LDL.LU R25, [R1+0x4] ;  /* 0x0000040001197983 */ /* 0x000ee20000300800 */
[----:B------:R-:W-:Y:S01]  /*46d0*/  SHF.L.U32 R6, R6, 0x10, RZ ;  /* 0x0000001006067819 */ /* 0x000fe200000006ff */
[----:B------:R-:W-:-:S04]  /*46e0*/  IMAD.U32 R5, R11, 0x10000, RZ ;  /* 0x000100000b057824 */ /* 0x000fc800078e00ff */
[----:B------:R-:W-:-:S04]  /*46f0*/  FADD.FTZ R5, R6, R5 ;  /* 0x0000000506057221 */ /* 0x000fc80000010000 */
[----:B------:R-:W-:-:S04]  /*4700*/  FADD.FTZ R5, R5, R24 ;  /* 0x0000001805057221 */ /* 0x000fc80000010000 */
[----:B------:R-:W-:Y:S02]  /*4710*/  FADD.FTZ R5, R5, R20 ;  /* 0x0000001405057221 */ /* 0x000fe40000010000 */
[----:B------:R-:W4:Y:S04]  /*4720*/  LDL.LU R20, [R1+0x1c] ;  /* 0x00001c0001147983 */ /* 0x000f280000300800 */
[----:B------:R-:W4:Y:S01]  /*4730*/  LDL.LU R19, [R1+0x10] ;  /* 0x0000100001137983 */ /* 0x000f220000300800 */
[----:B------:R-:W-:-:S03]  /*4740*/  FADD.FTZ R11, R4, R18 ;  /* 0x00000012040b7221 */ /* 0x000fc60000010000 */
[----:B------:R-:W4:Y:S01]  /*4750*/  LDL.LU R18, [R1+0xc] ;  /* 0x00000c0001127983 */ /* 0x000f220000300800 */
[----:B------:R-:W-:Y:S01]  /*4760*/  FMUL.FTZ R9, R9, -1.4426950216293334961 ;  /* 0xbfb8aa3b09097820 */ /* 0x000fe20000410000 */
[----:B------:R-:W-:-:S05]  /*4770*/  FMUL.FTZ R0, R0, -1.4426950216293334961 ;  /* 0xbfb8aa3b00007820 */ /* 0x000fca0000410000 */
[----:B------:R-:W1:Y:S08]  /*4780*/  MUFU.EX2 R9, R9 ;  /* 0x0000000900097308 */ /* 0x000e700000000800 */
[----:B------:R-:W0:Y:S01]  /*4790*/  MUFU.EX2 R0, R0 ;  /* 0x0000000000007308 */ /* 0x000e220000000800 */
[----:B------:R-:W-:Y:S01]  /*47a0*/  FMUL.FTZ R4, R5, -1.4426950216293334961 ;  /* 0xbfb8aa3b05047820 */ /* 0x000fe20000410000 */
[----:B-1----:R-:W-:-:S06]  /*47b0*/  FADD.FTZ R9, R9, 1 ;  /* 0x3f80000009097421 */ /* 0x002fcc0000010000 */
[----:B------:R-:W1:Y:S01]  /*47c0*/  MUFU.EX2 R4, R4 ;  /* 0x0000000400047308 */ /* 0x000e620000000800 */
[----:B0-----:R-:W-:-:S07]  /*47d0*/  FADD.FTZ R13, R0, 1 ;  /* 0x3f800000000d7421 */ /* 0x001fce0000010000 */
[----:B------:R-:W0:Y:S08]  /*47e0*/  MUFU.RCP R9, R9 ;  /* 0x0000000900097308 */ /* 0x000e300000001000 */
[----:B------:R-:W-:Y:S08]  /*47f0*/  MUFU.TANH R11, R11 ;  /* 0x0000000b000b7308 */ /* 0x000ff00000002400 */
[----:B------:R-:W0:Y:S01]  /*4800*/  MUFU.RCP R13, R13 ;  /* 0x0000000d000d7308 */ /* 0x000e220000001000 */
[----:B------:R-:W1:Y:S01]  /*4810*/  LDC.64 R22, c[0x0][0x358] ;  /* 0x0000d600ff167b82 */ /* 0x000e620000000a00 */
[----:B------:R-:W4:Y:S01]  /*4820*/  LDCU UR75, c[0x0][0x370] ;  /* 0x00006e00ff4b77ac */ /* 0x000f220008000800 */
[----:B-1----:R-:W-:-:S02]  /*4830*/  R2UR UR70, R22 ;  /* 0x00000000164672ca */ /* 0x002fc400000e0000 */
[----:B------:R-:W-:Y:S02]  /*4840*/  R2UR UR71, R23 ;  /* 0x00000000174772ca */ /* 0x000fe400000e0000 */
[----:B--2---:R-:W-:Y:S01]  /*4850*/  SHF.L.U32 R0, R15, 0x10, RZ ;  /* 0x000000100f007819 */ /* 0x004fe200000006ff */
[----:B------:R-:W-:-:S04]  /*4860*/  FADD.FTZ R15, R4, 1 ;  /* 0x3f800000040f7421 */ /* 0x000fc80000010000 */
[----:B0-----:R-:W-:-:S04]  /*4870*/  FMUL.FTZ R0, R0, R9 ;  /* 0x0000000900007220 */ /* 0x001fc80000410000 */
[----:B------:R-:W-:Y:S01]  /*4880*/  FFMA.FTZ R0, R11, R13, R0 ;  /* 0x0000000d0b007223 */ /* 0x000fe20000010000 */
[----:B------:R-:W-:Y:S08]  /*4890*/  MUFU.RCP R15, R15 ;  /* 0x0000000f000f7308 */ /* 0x000ff00000001000 */
[----:B------:R-:W0:Y:S01]  /*48a0*/  MUFU.TANH R6, R0 ;  /* 0x0000000000067308 */ /* 0x000e220000002400 */
[----:B------:R-:W-:Y:S01]  /*48b0*/  LEA R4, P0, R12, UR66, 0x1 ;  /* 0x000000420c047c11 */ /* 0x000fe2000f8008ff */
[----:B0-----:R-:W-:-:S05]  /*48c0*/  FMUL.FTZ R5, R6, R15 ;  /* 0x0000000f06057220 */ /* 0x001fca0000410000 */
[----:B------:R-:W-:Y:S02]  /*48d0*/  F2FP.BF16.F32.PACK_AB R0, R0, R5 ;  /* 0x000000050000723e */ /* 0x000fe400000010ff */
[----:B---3--:R-:W-:Y:S02]  /*48e0*/  LEA.HI.X R5, R12, UR67, R25, 0x1, P0 ;  /* 0x000000430c057c11 */ /* 0x008fe400080f0c19 */
[----:B------:R-:W-:-:S05]  /*48f0*/  PRMT R16, R0, 0x7610, R16 ;  /* 0x0000761000107816 */ /* 0x000fca0000000010 */
[----:B------:R0:W-:Y:S01]  /*4900*/  STG.E.U16 desc[UR70][R4.64], R16 ;  /* 0x0000001004007986 */ /* 0x0001e2000c101546 */
[----:B------:R-:W1:Y:S01]  /*4910*/  LDCU.64 UR70, c[0x0][0xee0] ;  /* 0x0001dc00ff4677ac */ /* 0x000e620008000a00 */
[----:B------:R-:W-:Y:S02]  /*4920*/  LEA R6, P1, R14, UR68, 0x1 ;  /* 0x000000440e067c11 */ /* 0x000fe4000f8208ff */
[----:B0-----:R-:W-:Y:S01]  /*4930*/  PRMT R5, R0, 0x7632, R5 ;  /* 0x0000763200057816 */ /* 0x001fe20000000005 */
[----:B------:R-:W-:Y:S02]  /*4940*/  FADD.FTZ R0, R9, -RZ ;  /* 0x800000ff09007221 */ /* 0x000fe40000010000 */
[----:B------:R-:W0:Y:S01]  /*4950*/  LDC R9, c[0x0][0x360] ;  /* 0x0000d800ff097b82 */ /* 0x000e220000000800 */
[----:B------:R-:W-:Y:S02]  /*4960*/  LEA.HI.X R7, R14, UR69, R21, 0x1, P1 ;  /* 0x000000450e077c11 */ /* 0x000fe400088f0c15 */
[----:B------:R-:W-:-:S02]  /*4970*/  R2UR UR68, R22 ;  /* 0x00000000164472ca */ /* 0x000fc400000e0000 */
[----:B------:R-:W-:Y:S01]  /*4980*/  R2UR UR69, R23 ;  /* 0x00000000174572ca */ /* 0x000fe200000e0000 */
[----:B------:R-:W-:Y:S01]  /*4990*/  FADD.FTZ R13, R13, -RZ ;  /* 0x800000ff0d0d7221 */ /* 0x000fe20000010000 */
[----:B-1----:R-:W-:Y:S02]  /*49a0*/  LEA R12, P0, R28, UR70, 0x1 ;  /* 0x000000461c0c7c11 */ /* 0x002fe4000f8008ff */
[----:B------:R-:W-:Y:S02]  /*49b0*/  LEA R4, P1, R8, UR70, 0x1 ;  /* 0x0000004608047c11 */ /* 0x000fe4000f8208ff */
[----:B------:R-:W-:Y:S02]  /*49c0*/  F2FP.BF16.F32.PACK_AB R0, R0, R13 ;  /* 0x0000000d0000723e */ /* 0x000fe400000010ff */
[----:B----4-:R-:W-:Y:S02]  /*49d0*/  LEA.HI.X R13, R28, UR71, R17, 0x1, P0 ;  /* 0x000000471c0d7c11 */ /* 0x010fe400080f0c11 */
[----:B------:R-:W-:-:S03]  /*49e0*/  LEA R16, P0, R26, UR70, 0x1 ;  /* 0x000000461a107c11 */ /* 0x000fc6000f8008ff */
[----:B------:R1:W-:Y:S01]  /*49f0*/  STG.E.U16 desc[UR68][R6.64], R5 ;  /* 0x0000000506007986 */ /* 0x0003e2000c101544 */
[----:B------:R-:W-:Y:S02]  /*4a00*/  LEA.HI.X R17, R26, UR71, R20, 0x1, P0 ;  /* 0x000000471a117c11 */ /* 0x000fe400080f0c14 */
[----:B-1----:R-:W-:Y:S01]  /*4a10*/  LEA.HI.X R5, R8, UR71, R19, 0x1, P1 ;  /* 0x0000004708057c11 */ /* 0x002fe200088f0c13 */
[----:B0-----:R-:W-:Y:S01]  /*4a20*/  IMAD R8, R9, UR75, RZ ;  /* 0x0000004b09087c24 */ /* 0x001fe2000f8e02ff */
[----:B------:R-:W-:-:S04]  /*4a30*/  LEA R6, P2, R10, UR70, 0x1 ;  /* 0x000000460a067c11 */ /* 0x000fc8000f8408ff */
[----:B------:R-:W-:Y:S01]  /*4a40*/  IADD3 R3, P0, PT, R8, R3, RZ ;  /* 0x0000000308037210 */ /* 0x000fe20007f1e0ff */
[----:B------:R0:W-:Y:S01]  /*4a50*/  STG.E.U16 desc[UR68][R12.64], R0 ;  /* 0x000000000c007986 */ /* 0x0001e2000c101544 */
[----:B------:R-:W-:-:S03]  /*4a60*/  LEA.HI.X R7, R10, UR71, R18, 0x1, P2 ;  /* 0x000000470a077c11 */ /* 0x000fc600090f0c12 */
[----:B------:R-:W-:Y:S01]  /*4a70*/  IMAD.X R2, RZ, RZ, R2, P0 ;  /* 0x000000ffff027224 */ /* 0x000fe200000e0602 */
[----:B------:R-:W-:Y:S02]  /*4a80*/  ISETP.GE.U32.AND P0, PT, R3, UR48, PT ;  /* 0x0000003003007c0c */ /* 0x000fe4000bf06070 */
[----:B------:R-:W-:Y:S02]  /*4a90*/  R2UR UR70, R22 ;  /* 0x00000000164672ca */ /* 0x000fe400000e0000 */
[----:B------:R-:W-:Y:S02]  /*4aa0*/  R2UR UR71, R23 ;  /* 0x00000000174772ca */ /* 0x000fe400000e0000 */
[----:B0-----:R-:W-:Y:S01]  /*4ab0*/  PRMT R13, R0, 0x7632, R13 ;  /* 0x00007632000d7816 */ /* 0x001fe2000000000d */
[----:B------:R-:W-:Y:S01]  /*4ac0*/  FADD.FTZ R0, R15, -RZ ;  /* 0x800000ff0f007221 */ /* 0x000fe20000010000 */
[----:B------:R-:W-:-:S04]  /*4ad0*/  ISETP.GE.AND.EX P0, PT, R2, UR49, PT, P0 ;  /* 0x0000003102007c0c */ /* 0x000fc8000bf06300 */
[----:B------:R-:W-:Y:S01]  /*4ae0*/  F2FP.BF16.F32.PACK_AB R0, R0, R11 ;  /* 0x0000000b0000723e */ /* 0x000fe200000010ff */
[----:B------:R0:W-:Y:S03]  /*4af0*/  STG.E.U16 desc[UR68][R16.64], R13 ;  /* 0x0000000d10007986 */ /* 0x0001e6000c101544 */
[----:B------:R-:W-:Y:S01]  /*4b00*/  PRMT R9, R0, 0x7632, R9 ;  /* 0x0000763200097816 */ /* 0x000fe20000000009 */
[----:B------:R0:W-:Y:S04]  /*4b10*/  STG.E.U16 desc[UR68][R4.64], R0 ;  /* 0x0000000004007986 */ /* 0x0001e8000c101544 */
[----:B------:R0:W-:Y:S01]  /*4b20*/  STG.E.U16 desc[UR70][R6.64], R9 ;  /* 0x0000000906007986 */ /* 0x0001e2000c101546 */
[----:B------:R-:W-:Y:S05]  /*4b30*/  @!P0 BRA `(.L_x_998) ;  /* 0xffffffb400ec8947 */ /* 0x000fea000383ffff */
[----:B------:R-:W-:Y:S05]  /*4b40*/  BSYNC.RECONVERGENT B0 ;  /* 0x0000000000007941 */ /* 0x000fea0003800200 */
.L_x_947:
[----:B------:R-:W-:Y:S05]  /*4b50*/  EXIT ;  /* 0x000000000000794d */ /* 0x000fea0003800000 */
        .weak           $__internal_31_$__cuda_sm20_div_s64
        .type           $__internal_31_$__cuda_sm20_div_s64,@function
        .size           $__internal_31_$__cuda_sm20_div_s64,(.L_x_1401 - $__internal_31_$__cuda_sm20_div_s64)
$__internal_31_$__cuda_sm20_div_s64:
        /* <DEDUP_REMOVED lines=11> */
[----:B------:R-:W-:Y:S01]  /*4c10*/  IMAD R23, R18, R17, R23 ;  /* 0x0000001112177224 */ /* 0x000fe200078e0217 */
[----:B------:R-:W-:-:S03]  /*4c20*/  IADD3 R25, P0, PT, RZ, -R22, RZ ;  /* 0x80000016ff197210 */ /* 0x000fc60007f1e0ff */
[----:B------:R-:W-:Y:S02]  /*4c30*/  IMAD R23, R19, R16, R23 ;  /* 0x0000001013177224 */ /* 0x000fe400078e0217 */
[----:B------:R-:W-:-:S03]  /*4c40*/  IMAD.HI.U32 R22, R18, R25, RZ ;  /* 0x0000001912167227 */ /* 0x000fc600078e00ff */
[----:B------:R-:W-:Y:S01]  /*4c50*/  IADD3.X R24, PT, PT, RZ, ~R23, RZ, P0, !PT ;  /* 0x80000017ff187210 */ /* 0x000fe200007fe4ff */
[----:B------:R-:W-:-:S04]  /*4c60*/  IMAD.MOV.U32 R23, RZ, RZ, R18 ;  /* 0x000000ffff177224 */ /* 0x000fc800078e0012 */
        /* <DEDUP_REMOVED lines=14> */
[----:B------:R-:W-:-:S04]  /*4d50*/  IMAD.HI.U32 R25, R22, R23, RZ ;  /* 0x0000001716197227 */ /* 0x000fc800078e00ff */
[----:B------:R-:W-:Y:S01]  /*4d60*/  IMAD.HI.U32 R18, P0, R22, R24, R18 ;  /* 0x0000001816127227 */ /* 0x000fe20007800012 */
[----:B------:R-:W-:-:S03]  /*4d70*/  IADD3.X R25, PT, PT, R25, R22, RZ, P1, !PT ;  /* 0x0000001619197210 */ /* 0x000fc60000ffe4ff */
[----:B------:R-:W-:Y:S01]  /*4d80*/  HFMA2 R19, -RZ, RZ, 0, 0 ;  /* 0x00000000ff137431 */ /* 0x000fe200000001ff */
[----:B------:R-:W-:Y:S01]  /*4d90*/  IADD3 R24, P3, PT, RZ, -R20, RZ ;  /* 0x80000014ff187210 */ /* 0x000fe20007f7e0ff */
[----:B------:R-:W-:-:S03]  /*4da0*/  IMAD R22, R22, R23, RZ ;  /* 0x0000001716167224 */ /* 0x000fc600078e02ff */
[----:B------:R-:W-:Y:S01]  /*4db0*/  SEL R24, R24, R20, !P2 ;  /* 0x0000001418187207 */ /* 0x000fe20005000000 */
[----:B------:R-:W-:Y:S01]  /*4dc0*/  IMAD.X R20, RZ, RZ, ~R7, P3 ;  /* 0x000000ffff147224 */ /* 0x000fe200018e0e07 */
[----:B------:R-:W-:-:S04]  /*4dd0*/  IADD3 R22, P1, PT, R22, R18, RZ ;  /* 0x0000001216167210 */ /* 0x000fc80007f3e0ff */
[-C--:B------:R-:W-:Y:S01]  /*4de0*/  SEL R20, R20, R7.reuse, !P2 ;  /* 0x0000000714147207 */ /* 0x080fe20005000000 */
[----:B------:R-:W-:Y:S01]  /*4df0*/  IMAD.HI.U32 R18, R22, R24, RZ ;  /* 0x0000001816127227 */ /* 0x000fe200078e00ff */
[----:B------:R-:W-:-:S03]  /*4e00*/  LOP3.LUT R7, R6, R7, RZ, 0x3c, !PT ;  /* 0x0000000706077212 */ /* 0x000fc600078e3cff */
        /* <DEDUP_REMOVED lines=12> */
[----:B------:R-:W-:-:S03]  /*4ed0*/  ISETP.GE.U32.AND P0, PT, R18, R16, PT ;  /* 0x000000101200720c */ /* 0x000fc60003f06070 */
        /* <DEDUP_REMOVED lines=9> */
[----:B------:R-:W-:Y:S01]  /*4f70*/  SEL R23, R16, R23, P0 ;  /* 0x0000001710177207 */ /* 0x000fe20000000000 */
[----:B------:R-:W-:-:S03]  /*4f80*/  IMAD.X R16, RZ, RZ, R22, P2 ;  /* 0x000000ffff107224 */ /* 0x000fc600010e0616 */
[----:B------:R-:W-:Y:S02]  /*4f90*/  IADD3 R17, P2, PT, R23, 0x1, RZ ;  /* 0x0000000117117810 */ /* 0x000fe40007f5e0ff */
[----:B------:R-:W-:Y:S02]  /*4fa0*/  SEL R16, R16, R22, P0 ;  /* 0x0000001610107207 */ /* 0x000fe40000000000 */
[----:B------:R-:W-:Y:S02]  /*4fb0*/  SEL R17, R17, R23, P1 ;  /* 0x0000001711117207 */ /* 0x000fe40000800000 */
[-C--:B------:R-:W-:Y:S02]  /*4fc0*/  IADD3.X R18, PT, PT, RZ, R16.reuse, RZ, P2, !PT ;  /* 0x00000010ff127210 */ /* 0x080fe400017fe4ff */
[----:B------:R-:W-:Y:S02]  /*4fd0*/  ISETP.NE.U32.AND P0, PT, R5, RZ, PT ;  /* 0x000000ff0500720c */ /* 0x000fe40003f05070 */
[----:B------:R-:W-:-:S02]  /*4fe0*/  SEL R18, R18, R16, P1 ;  /* 0x0000001012127207 */ /* 0x000fc40000800000 */
[-C--:B------:R-:W-:Y:S02]  /*4ff0*/  IADD3 R16, P2, PT, RZ, -R17.reuse, RZ ;  /* 0x80000011ff107210 */ /* 0x080fe40007f5e0ff */
[----:B------:R-:W-:Y:S02]  /*5000*/  ISETP.GE.AND P1, PT, R7, RZ, PT ;  /* 0x000000ff0700720c */ /* 0x000fe40003f26270 */
[----:B------:R-:W-:Y:S01]  /*5010*/  ISETP.NE.AND.EX P0, PT, R6, RZ, PT, P0 ;  /* 0x000000ff0600720c */ /* 0x000fe20003f05300 */
[----:B------:R-:W-:Y:S01]  /*5020*/  IMAD.X R5, RZ, RZ, ~R18, P2 ;  /* 0x000000ffff057224 */ /* 0x000fe200010e0e12 */
[----:B------:R-:W-:-:S04]  /*5030*/  SEL R7, R16, R17, !P1 ;  /* 0x0000001110077207 */ /* 0x000fc80004800000 */
[----:B------:R-:W-:Y:S02]  /*5040*/  SEL R5, R5, R18, !P1 ;  /* 0x0000001205057207 */ /* 0x000fe40004800000 */
[----:B------:R-:W-:Y:S02]  /*5050*/  SEL R7, R7, 0xffffffff, P0 ;  /* 0xffffffff07077807 */ /* 0x000fe40000000000 */
[----:B------:R-:W-:Y:S02]  /*5060*/  SEL R6, R5, 0xffffffff, P0 ;  /* 0xffffffff05067807 */ /* 0x000fe40000000000 */
[----:B------:R-:W-:-:S04]  /*5070*/  MOV R5, 0x0 ;  /* 0x0000000000057802 */ /* 0x000fc80000000f00 */
[----:B------:R-:W-:Y:S05]  /*5080*/  RET.REL.NODEC R4 `(_ZN2at6native38_GLOBAL__N__9a469cfd_6_RNN_cu_eca79a6d6kernel17lstm_cell_forwardIN3c108BFloat16EflLi2EEEvNS_4cuda6detail10TensorInfoIT_T1_EESB_SB_SB_SB_SB_SB_SB_SA_SA_) ;  /* 0xffffffac04dc7950 */ /* 0x000fea0003c3ffff */
.L_x_999:
        /* <DEDUP_REMOVED lines=15> */
.L_x_1401:


//--------------------- .text._ZN2at6native38_GLOBAL__N__9a469cfd_6_RNN_cu_eca79a6d6kernel17lstm_cell_forwardIN3c108BFloat16EflLi1EEEvNS_4cuda6detail10TensorInfoIT_T1_EESB_SB_SB_SB_SB_SB_SB_SA_SA_ --------------------------
	.section	.text._ZN2at6native38_GLOBAL__N__9a469cfd_6_RNN_cu_eca79a6d6kernel17lstm_cell_forwardIN3c108BFloat16EflLi1EEEvNS_4cuda6detail10TensorInfoIT_T1_EESB_SB_SB_SB_SB_SB_SB_SA_SA_,"ax",@progbits
	.align	128
.text._ZN2at6native38_GLOBAL__N__9a469cfd_6_RNN_cu_eca79a6d6kernel17lstm_cell_forwardIN3c108BFloat16EflLi1EEEvNS_4cuda6detail10TensorInfoIT_T1_EESB_SB_SB_SB_SB_SB_SB_SA_SA_:
        .type           _ZN2at6native38_GLOBAL__N__9a469cfd_6_RNN_cu_eca79a6d6kernel17lstm_cell_forwardIN3c108BFloat16EflLi1EEEvNS_4cuda6detail10TensorInfoIT_T1_EESB_SB_SB_SB_SB_SB_SB_SA_SA_,@function
        .size           _ZN2at6native38_GLOBAL__N__9a469cfd_6_RNN_cu_eca79a6d6kernel17lstm_cell_forwardIN3c108BFloat16EflLi1EEEvNS_4cuda6detail10TensorInfoIT_T1_EESB_SB_SB_SB_SB_SB_SB_SA_SA_,(.L_x_1403 - _ZN2at6native38_GLOBAL__N__9a469cfd_6_RNN_cu_eca79a6d6kernel17lstm_cell_forwardIN3c108BFloat16EflLi1EEEvNS_4cuda6detail10TensorInfoIT_T1_EESB_SB_SB_SB_SB_SB_SB_SA_SA_)
        .other          _ZN2at6native38_GLOBAL__N__9a469cfd_6_RNN_cu_eca79a6d6kernel17lstm_cell_forwardIN3c108BFloat16EflLi1EEEvNS_4cuda6detail10TensorInfoIT_T1_EESB_SB_SB_SB_SB_SB_SB_SA_SA_,@"STO_CUDA_ENTRY STV_DEFAULT"
_ZN2at6native38_GLOBAL__N__9a469cfd_6_RNN_cu_eca79a6d6kernel17lstm_cell_forwardIN3c108BFloat16EflLi1EEEvNS_4cuda6detail10TensorInfoIT_T1_EESB_SB_SB_SB_SB_SB_SB_SA_SA_:
        /* <DEDUP_REMOVED lines=28> */
[----:B-1----:R-:W-:Y:S01]  /*01c0*/  IMAD R4, R0, UR14, RZ ;  /* 0x0000000e00047c24 */ /* 0x002fe2000f8e02ff */
[----:B------:R-:W1:Y:S01]  /*01d0*/  LDCU UR46, c[0x0][0x1084] ;  /* 0x00021080ff2e77ac */ /* 0x000e620008000800 */
[C---:B------:R-:W-:Y:S01]  /*01e0*/  IMAD.WIDE.U32 R8, R3.reuse, UR14, RZ ;  /* 0x0000000e03087c25 */ /* 0x040fe2000f8e00ff */
[----:B---3--:R-:W-:Y:S01]  /*01f0*/  LEA R14, P0, R6, UR12, 0x1 ;  /* 0x0000000c060e7c11 */ /* 0x008fe2000f8008ff */
[----:B------:R-:W3:Y:S02]  /*0200*/  LDCU UR47, c[0x0][0x1080] ;  /* 0x00021000ff2f77ac */ /* 0x000ee40008000800 */
[C---:B------:R-:W-:Y:S01]  /*0210*/  IMAD R13, R3.reuse, UR15, R4 ;  /* 0x0000000f030d7c24 */ /* 0x040fe2000f8e0204 */
[----:B----4-:R-:W-:Y:S01]  /*0220*/  LEA R12, P1, R8, UR16, 0x1 ;  /* 0x00000010080c7c11 */ /* 0x010fe2000f8208ff */
[----:B--2---:R-:W-:Y:S01]  /*0230*/  IMAD R10, R0, UR18, RZ ;  /* 0x00000012000a7c24 */ /* 0x004fe2000f8e02ff */
[----:B------:R-:W-:Y:S01]  /*0240*/  STL [R1+0x10], R14 ;  /* 0x0000100e01007387 */ /* 0x000fe20000100800 */
[C---:B------:R-:W-:Y:S01]  /*0250*/  IMAD.WIDE.U32 R4, R3.reuse, UR18, RZ ;  /* 0x0000001203047c25 */ /* 0x040fe2000f8e00ff */
[----:B------:R-:W2:Y:S02]  /*0260*/  LDCU.64 UR38, c[0x0][0xe10] ;  /* 0x0001c200ff2677ac */ /* 0x000ea40008000a00 */
[----:B------:R-:W-:Y:S01]  /*0270*/  STL [R1+0x18], R12 ;  /* 0x0000180c01007387 */ /* 0x000fe20000100800 */
[----:B------:R-:W-:Y:S01]  /*0280*/  IMAD R15, R3, UR19, R10 ;  /* 0x00000013030f7c24 */ /* 0x000fe2000f8e020a */
[----:B0-----:R-:W-:Y:S01]  /*0290*/  LEA R10, P2, R4, UR20, 0x1 ;  /* 0x00000014040a7c11 */ /* 0x001fe2000f8408ff */
[----:B------:R-:W-:Y:S01]  /*02a0*/  IMAD.IADD R11, R7, 0x1, R11 ;  /* 0x00000001070b7824 */ /* 0x000fe200078e020b */
[----:B------:R-:W-:Y:S01]  /*02b0*/  IADD3 R7, PT, PT, R9, R13, RZ ;  /* 0x0000000d09077210 */ /* 0x000fe20007ffe0ff */
[----:B------:R-:W-:Y:S01]  /*02c0*/  IMAD.IADD R5, R5, 0x1, R15 ;  /* 0x0000000105057824 */ /* 0x000fe200078e020f */
[----:B------:R-:W0:Y:S01]  /*02d0*/  LDCU.64 UR40, c[0x0][0xc70] ;  /* 0x00018e00ff2877ac */ /* 0x000e220008000a00 */
[----:B------:R4:W-:Y:S01]  /*02e0*/  STL [R1+0x20], R10 ;  /* 0x0000200a01007387 */ /* 0x0009e20000100800 */
[----:B-----5:R-:W-:-:S02]  /*02f0*/  IMAD R2, R2, UR4, RZ ;  /* 0x0000000402027c24 */ /* 0x020fc4000f8e02ff */
[----:B------:R-:W-:Y:S01]  /*0300*/  LEA.HI.X R4, R4, UR21, R5, 0x1, P2 ;  /* 0x0000001504047c11 */ /* 0x000fe200090f0c05 */
[----:B------:R-:W0:Y:S01]  /*0310*/  LDCU.64 UR42, c[0x0][0xad0] ;  /* 0x00015a00ff2a77ac */ /* 0x000e220008000a00 */
[----:B------:R-:W0:Y:S01]  /*0320*/  LDCU.64 UR44, c[0x0][0x1088] ;  /* 0x00021100ff2c77ac */ /* 0x000e220008000a00 */
[----:B----4-:R-:W-:Y:S02]  /*0330*/  LEA.HI.X R10, R6, UR13, R11, 0x1, P0 ;  /* 0x0000000d060a7c11 */ /* 0x010fe400080f0c0b */
[----:B------:R-:W-:Y:S01]  /*0340*/  LEA.HI.X R6, R8, UR17, R7, 0x1, P1 ;  /* 0x0000001108067c11 */ /* 0x000fe200088f0c07 */
[----:B------:R-:W4:Y:S02]  /*0350*/  LDCU.64 UR48, c[0x0][0x1080] ;  /* 0x00021000ff3077ac */ /* 0x000f240008000a00 */
[----:B------:R0:W-:Y:S01]  /*0360*/  STL [R1+0x8], R10 ;  /* 0x0000080a01007387 */ /* 0x0001e20000100800 */
[----:B------:R-:W0:Y:S03]  /*0370*/  LDCU.64 UR22, c[0x0][0x450] ;  /* 0x00008a00ff1677ac */ /* 0x000e260008000a00 */
[----:B------:R0:W-:Y:S01]  /*0380*/  STL [R1+0x14], R6 ;  /* 0x0000140601007387 */ /* 0x0001e20000100800 */
[----:B------:R-:W0:Y:S03]  /*0390*/  LDCU.64 UR24, c[0x0][0x380] ;  /* 0x00007000ff1877ac */ /* 0x000e260008000a00 */
[----:B------:R0:W-:Y:S01]  /*03a0*/  STL [R1+0x1c], R4 ;  /* 0x00001c0401007387 */ /* 0x0001e20000100800 */
[----:B------:R-:W0:Y:S01]  /*03b0*/  LDCU.64 UR26, c[0x0][0x5f0] ;  /* 0x0000be00ff1a77ac */ /* 0x000e220008000a00 */
[----:B------:R-:W0:Y:S01]  /*03c0*/  LDCU.64 UR28, c[0x0][0x520] ;  /* 0x0000a400ff1c77ac */ /* 0x000e220008000a00 */
[----:B------:R-:W0:Y:S01]  /*03d0*/  LDCU.64 UR30, c[0x0][0xfb0] ;  /* 0x0001f600ff1e77ac */ /* 0x000e220008000a00 */
[----:B------:R-:W0:Y:S01]  /*03e0*/  LDCU.64 UR32, c[0x0][0xee0] ;  /* 0x0001dc00ff2077ac */ /* 0x000e220008000a00 */
[----:B------:R-:W0:Y:S01]  /*03f0*/  LDCU.64 UR36, c[0x0][0x6c0] ;  /* 0x0000d800ff2477ac */ /* 0x000e220008000a00 */
[----:B------:R-:W0:Y:S01]  /*0400*/  LDCU.64 UR34, c[0x0][0x790] ;  /* 0x0000f200ff2277ac */ /* 0x000e220008000a00 */
[----:B------:R-:W0:Y:S01]  /*0410*/  LDCU.64 UR10, c[0x0][0x930] ;  /* 0x00012600ff0a77ac */ /* 0x000e220008000a00 */
[----:B-1234-:R-:W0:Y:S02]  /*0420*/  LDCU.64 UR14, c[0x0][0x860] ;  /* 0x00010c00ff0e77ac */ /* 0x01ee240008000a00 */
.L_x_1005:
[----:B------:R-:W-:Y:S01]  /*0430*/  MOV R5, UR46 ;  /* 0x0000002e00057c02 */ /* 0x000fe20008000f00 */
[----:B------:R-:W-:Y:S03]  /*0440*/  BSSY.RECONVERGENT B1, `(.L_x_1002) ;  /* 0x000002b000017945 */ /* 0x000fe60003800200 */
[----:B0-----:R-:W-:-:S04]  /*0450*/  LOP3.LUT R4, R0, R5, RZ, 0xfc, !PT ;  /* 0x0000000500047212 */ /* 0x001fc800078efcff */
[----:B------:R-:W-:-:S13]  /*0460*/  ISETP.NE.U32.AND P0, PT, R4, RZ, PT ;  /* 0x000000ff0400720c */ /* 0x000fda0003f05070 */
[----:B-1----:R-:W-:Y:S05]  /*0470*/  @P0 BRA `(.L_x_1003) ;  /* 0x0000000000600947 */ /* 0x002fea0003800000 */
        /* <DEDUP_REMOVED lines=24> */
.L_x_1003:
[----:B------:R-:W-:-:S07]  /*0600*/  MOV R5, 0x620 ;  /* 0x0000062000057802 */ /* 0x000fce0000000f00 */
[----:B------:R-:W-:Y:S05]  /*0610*/  CALL.REL.NOINC `($__internal_32_$__cuda_sm20_div_s64) ;  /* 0x0000002000907944 */ /* 0x000fea0003c00000 */
[----:B------:R-:W-:Y:S02]  /*0620*/  IADD3 R11, P0, PT, RZ, -R8, RZ ;  /* 0x80000008ff0b7210 */ /* 0x000fe40007f1e0ff */
[----:B------:R-:W-:Y:S02]  /*0630*/  MOV R24, UR48 ;  /* 0x0000003000187c02 */ /* 0x000fe40008000f00 */
[----:B------:R-:W-:Y:S01]  /*0640*/  MOV R6, R3 ;  /* 0x0000000300067202 */ /* 0x000fe20000000f00 */
[----:B------:R-:W-:Y:S01]  /*0650*/  IMAD.X R7, RZ, RZ, ~R9, P0 ;  /* 0x000000ffff077224 */ /* 0x000fe200000e0e09 */
[----:B------:R-:W-:-:S03]  /*0660*/  MOV R5, UR49 ;  /* 0x0000003100057c02 */ /* 0x000fc60008000f00 */
[-C--:B------:R-:W-:Y:S02]  /*0670*/  IMAD R4, R7, R24.reuse, RZ ;  /* 0x0000001807047224 */ /* 0x080fe400078e02ff */
[----:B------:R-:W-:Y:S02]  /*0680*/  IMAD.MOV.U32 R7, RZ, RZ, R0 ;  /* 0x000000ffff077224 */ /* 0x000fe400078e0000 */
[----:B------:R-:W-:-:S04]  /*0690*/  IMAD.WIDE.U32 R6, R11, R24, R6 ;  /* 0x000000180b067225 */ /* 0x000fc800078e0006 */
[----:B------:R-:W-:Y:S01]  /*06a0*/  IMAD R11, R11, R5, R4 ;  /* 0x000000050b0b7224 */ /* 0x000fe200078e0204 */
[----:B------:R-:W-:Y:S01]  /*06b0*/  MOV R25, R6 ;  /* 0x0000000600197202 */ /* 0x000fe20000000f00 */
[----:B------:R-:W-:-:S03]  /*06c0*/  IMAD.MOV.U32 R6, RZ, RZ, R8 ;  /* 0x000000ffff067224 */ /* 0x000fc600078e0008 */
[----:B------:R-:W-:Y:S02]  /*06d0*/  IADD3 R4, PT, PT, R7, R11, RZ ;  /* 0x0000000b07047210 */ /* 0x000fe40007ffe0ff */
[----:B------:R-:W-:-:S07]  /*06e0*/  MOV R7, R9 ;  /* 0x0000000900077202 */ /* 0x000fce0000000f00 */
.L_x_1004:
[----:B------:R-:W-:Y:S05]  /*06f0*/  BSYNC.RECONVERGENT B1 ;  /* 0x0000000000017941 */ /* 0x000fea0003800200 */
.L_x_1002:
[-C--:B------:R-:W-:Y:S01]  /*0700*/  IMAD R17, R7, R24.reuse, RZ ;  /* 0x0000001807117224 */ /* 0x080fe200078e02ff */
[CC--:B------:R-:W-:Y:S01]  /*0710*/  IADD3 R18, P1, PT, R25.reuse, R24.reuse, RZ ;  /* 0x0000001819127210 */ /* 0x0c0fe20007f3e0ff */
[----:B------:R-:W-:Y:S01]  /*0720*/  IMAD.WIDE.U32 R14, R6, R24, RZ ;  /* 0x00000018060e7225 */ /* 0x000fe200078e00ff */
[----:B------:R-:W-:Y:S02]  /*0730*/  STL [R1+0x2c], R2 ;  /* 0x00002c0201007387 */ /* 0x000fe40000100800 */
[-C--:B------:R-:W-:Y:S01]  /*0740*/  IADD3.X R19, PT, PT, R4, R5.reuse, RZ, P1, !PT ;  /* 0x0000000504137210 */ /* 0x080fe20000ffe4ff */
[----:B------:R-:W-:Y:S01]  /*0750*/  IMAD R17, R6, R5, R17 ;  /* 0x0000000506117224 */ /* 0x000fe200078e0211 */
[----:B------:R-:W-:Y:S01]  /*0760*/  STL [R1+0x28], R3 ;  /* 0x0000280301007387 */ /* 0x000fe20000100800 */
[C---:B------:R-:W-:Y:S02]  /*0770*/  IMAD R6, R4.reuse, UR34, RZ ;  /* 0x0000002204067c24 */ /* 0x040fe4000f8e02ff */
[----:B------:R-:W-:Y:S01]  /*0780*/  IMAD R8, R4, UR10, RZ ;  /* 0x0000000a04087c24 */ /* 0x000fe2000f8e02ff */
[----:B------:R0:W-:Y:S01]  /*0790*/  STL [R1+0x24], R0 ;  /* 0x0000240001007387 */ /* 0x0001e20000100800 */
[----:B------:R-:W-:-:S04]  /*07a0*/  IMAD.WIDE.U32 R10, R25, UR34, RZ ;  /* 0x00000022190a7c25 */ /* 0x000fc8000f8e00ff */
[C---:B------:R-:W-:Y:S01]  /*07b0*/  IMAD R9, R25.reuse, UR35, R6 ;  /* 0x0000002319097c24 */ /* 0x040fe2000f8e0206 */
[----:B------:R-:W-:Y:S01]  /*07c0*/  LEA R6, P1, R10, UR36, 0x1 ;  /* 0x000000240a067c11 */ /* 0x000fe2000f8208ff */
[----:B------:R-:W-:-:S03]  /*07d0*/  IMAD.WIDE.U32 R12, R25, UR10, RZ ;  /* 0x0000000a190c7c25 */ /* 0x000fc6000f8e00ff */
[----:B------:R-:W-:Y:S01]  /*07e0*/  IADD3 R9, PT, PT, R11, R9, RZ ;  /* 0x000000090b097210 */ /* 0x000fe20007ffe0ff */
[----:B------:R-:W-:Y:S01]  /*07f0*/  IMAD R7, R25, UR11, R8 ;  /* 0x0000000b19077c24 */ /* 0x000fe2000f8e0208 */
[----:B------:R-:W-:Y:S01]  /*0800*/  LEA R8, P2, R12, UR14, 0x1 ;  /* 0x0000000e0c087c11 */ /* 0x000fe2000f8408ff */
[----:B------:R-:W-:Y:S01]  /*0810*/  IMAD.IADD R15, R15, 0x1, R17 ;  /* 0x000000010f0f7824 */ /* 0x000fe200078e0211 */
[----:B------:R-:W-:Y:S01]  /*0820*/  LEA R25, P0, R14, R25, 0x2 ;  /* 0x000000190e197211 */ /* 0x000fe200078010ff */
[----:B------:R-:W-:Y:S01]  /*0830*/  IMAD.WIDE.U32 R16, R18, UR10, RZ ;  /* 0x0000000a12107c25 */ /* 0x000fe2000f8e00ff */
[----:B------:R-:W-:Y:S02]  /*0840*/  IADD3 R11, PT, PT, R13, R7, RZ ;  /* 0x000000070d0b7210 */ /* 0x000fe40007ffe0ff */
[----:B------:R-:W-:Y:S01]  /*0850*/  LEA.HI.X R7, R10, UR37, R9, 0x1, P1 ;  /* 0x000000250a077c11 */ /* 0x000fe200088f0c09 */
[C---:B------:R-:W-:Y:S01]  /*0860*/  IMAD R13, R19.reuse, UR34, RZ ;  /* 0x00000022130d7c24 */ /* 0x040fe2000f8e02ff */
[----:B------:R-:W-:Y:S01]  /*0870*/  LEA.HI.X R9, R12, UR15, R11, 0x1, P2 ;  /* 0x0000000f0c097c11 */ /* 0x000fe200090f0c0b */
[----:B------:R-:W-:Y:S01]  /*0880*/  IMAD R11, R19, UR10, RZ ;  /* 0x0000000a130b7c24 */ /* 0x000fe2000f8e02ff */
[----:B0-----:R-:W-:Y:S01]  /*0890*/  LEA.HI.X R0, R14, R4, R15, 0x2, P0 ;  /* 0x000000040e007211 */ /* 0x001fe200000f140f */
[C---:B------:R-:W-:Y:S01]  /*08a0*/  IMAD.WIDE.U32 R14, R18.reuse, UR34, RZ ;  /* 0x00000022120e7c25 */ /* 0x040fe2000f8e00ff */
[----:B------:R-:W-:Y:S01]  /*08b0*/  IADD3 R4, P0, PT, R18, R24, RZ ;  /* 0x0000001812047210 */ /* 0x000fe20007f1e0ff */
[----:B------:R0:W-:Y:S01]  /*08c0*/  STL [R1+0x30], R25 ;  /* 0x0000301901007387 */ /* 0x0001e20000100800 */
[----:B------:R-:W-:Y:S01]  /*08d0*/  LEA R10, P1, R16, UR14, 0x1 ;  /* 0x0000000e100a7c11 */ /* 0x000fe2000f8208ff */
[----:B------:R-:W-:-:S02]  /*08e0*/  IMAD R11, R18, UR11, R11 ;  /* 0x0000000b120b7c24 */ /* 0x000fc4000f8e020b */
[----:B------:R-:W-:Y:S01]  /*08f0*/  IMAD.X R2, R19, 0x1, R5, P0 ;  /* 0x0000000113027824 */ /* 0x000fe200000e0605 */
[----:B------:R-:W-:Y:S01]  /*0900*/  LEA R12, P0, R14, UR36, 0x1 ;  /* 0x000000240e0c7c11 */ /* 0x000fe2000f8008ff */
[----:B------:R-:W-:Y:S01]  /*0910*/  IMAD R13, R18, UR35, R13 ;  /* 0x00000023120d7c24 */ /* 0x000fe2000f8e020d */
[----:B------:R-:W-:Y:S01]  /*0920*/  IADD3 R11, PT, PT, R17, R11, RZ ;  /* 0x0000000b110b7210 */ /* 0x000fe20007ffe0ff */
[----:B------:R-:W-:Y:S02]  /*0930*/  IMAD R18, R2, UR34, RZ ;  /* 0x0000002202127c24 */ /* 0x000fe4000f8e02ff */
[----:B------:R-:W-:Y:S01]  /*0940*/  IMAD R19, R0, UR22, RZ ;  /* 0x0000001600137c24 */ /* 0x000fe2000f8e02ff */
[----:B------:R-:W-:Y:S01]  /*0950*/  IADD3 R13, PT, PT, R15, R13, RZ ;  /* 0x0000000d0f0d7210 */ /* 0x000fe20007ffe0ff */
[----:B------:R-:W-:Y:S01]  /*0960*/  IMAD R15, R4, UR35, R18 ;  /* 0x00000023040f7c24 */ /* 0x000fe2000f8e0212 */
[----:B------:R-:W-:Y:S01]  /*0970*/  LEA.HI.X R11, R16, UR15, R11, 0x1, P1 ;  /* 0x0000000f100b7c11 */ /* 0x000fe200088f0c0b */
[----:B------:R-:W-:Y:S01]  /*0980*/  IMAD.WIDE.U32 R16, R4, UR34, RZ ;  /* 0x0000002204107c25 */ /* 0x000fe2000f8e00ff */
[----:B------:R-:W-:-:S03]  /*0990*/  LEA.HI.X R13, R14, UR37, R13, 0x1, P0 ;  /* 0x000000250e0d7c11 */ /* 0x000fc600080f0c0d */
[----:B------:R-:W-:Y:S01]  /*09a0*/  IMAD R18, R2, UR10, RZ ;  /* 0x0000000a02127c24 */ /* 0x000fe2000f8e02ff */
[----:B------:R-:W-:Y:S01]  /*09b0*/  LEA R14, P0, R16, UR36, 0x1 ;  /* 0x00000024100e7c11 */ /* 0x000fe2000f8008ff */
[----:B------:R-:W-:Y:S01]  /*09c0*/  IMAD.IADD R15, R17, 0x1, R15 ;  /* 0x00000001110f7824 */ /* 0x000fe200078e020f */
[----:B------:R-:W2:Y:S01]  /*09d0*/  LDG.E.U16 R12, desc[UR8][R12.64] ;  /* 0x000000080c0c7981 */ /* 0x000ea2000c1e1500 */
[----:B------:R-:W-:-:S03]  /*09e0*/  IMAD.WIDE.U32 R22, R25, UR22, RZ ;  /* 0x0000001619167c25 */ /* 0x000fc6000f8e00ff */
[----:B------:R-:W-:Y:S01]  /*09f0*/  LEA.HI.X R15, R16, UR37, R15, 0x1, P0 ;  /* 0x00000025100f7c11 */ /* 0x000fe200080f0c0f */
[----:B------:R-:W-:Y:S02]  /*0a00*/  IMAD R19, R25, UR23, R19 ;  /* 0x0000001719137c24 */ /* 0x000fe4000f8e0213 */
[C---:B------:R-:W-:Y:S02]  /*0a10*/  IMAD.WIDE.U32 R20, R4.reuse, UR10, RZ ;  /* 0x0000000a04147c25 */ /* 0x040fe4000f8e00ff */
[----:B------:R-:W3:Y:S01]  /*0a20*/  LDG.E.U16 R3, desc[UR8][R14.64] ;  /* 0x000000080e037981 */ /* 0x000ee2000c1e1500 */
[----:B------:R-:W-:Y:S01]  /*0a30*/  IADD3 R19, PT, PT, R23, R19, RZ ;  /* 0x0000001317137210 */ /* 0x000fe20007ffe0ff */
[----:B------:R-:W-:Y:S01]  /*0a40*/  IMAD R17, R4, UR11, R18 ;  /* 0x0000000b04117c24 */ /* 0x000fe2000f8e0212 */
[----:B------:R-:W-:Y:S01]  /*0a50*/  LEA R18, P0, R22, UR24, 0x1 ;  /* 0x0000001816127c11 */ /* 0x000fe2000f8008ff */
[----:B------:R-:W-:Y:S01]  /*0a60*/  IMAD.WIDE.U32 R28, R25, UR26, RZ ;  /* 0x0000001a191c7c25 */ /* 0x000fe2000f8e00ff */
[----:B------:R-:W-:-:S02]  /*0a70*/  LEA R16, P1, R20, UR14, 0x1 ;  /* 0x0000000e14107c11 */ /* 0x000fc4000f8208ff */
[----:B------:R-:W-:Y:S01]  /*0a80*/  IADD3 R17, PT, PT, R21, R17, RZ ;  /* 0x0000001115117210 */ /* 0x000fe20007ffe0ff */
[----:B------:R-:W-:Y:S01]  /*0a90*/  IMAD R21, R0, UR26, RZ ;  /* 0x0000001a00157c24 */ /* 0x000fe2000f8e02ff */
[----:B------:R-:W-:Y:S02]  /*0aa0*/  LEA.HI.X R19, R22, UR25, R19, 0x1, P0 ;  /* 0x0000001916137c11 */ /* 0x000fe400080f0c13 */
[C---:B------:R-:W-:Y:S01]  /*0ab0*/  IADD3 R27, P0, PT, R25.reuse, R24, RZ ;  /* 0x00000018191b7210 */ /* 0x040fe20007f1e0ff */
[----:B------:R-:W-:Y:S01]  /*0ac0*/  IMAD R21, R25, UR27, R21 ;  /* 0x0000001b19157c24 */ /* 0x000fe2000f8e0215 */
[----:B------:R-:W-:Y:S01]  /*0ad0*/  LEA.HI.X R17, R20, UR15, R17, 0x1, P1 ;  /* 0x0000000f14117c11 */ /* 0x000fe200088f0c11 */
[----:B0-----:R-:W4:Y:S01]  /*0ae0*/  LDG.E.U16 R25, desc[UR8][R10.64] ;  /* 0x000000080a197981 */ /* 0x001f22000c1e1500 */
[----:B------:R-:W-:Y:S01]  /*0af0*/  IADD3.X R26, PT, PT, R0, R5, RZ, P0, !PT ;  /* 0x00000005001a7210 */ /* 0x000fe200007fe4ff */
[----:B------:R-:W-:Y:S01]  /*0b00*/  IMAD.IADD R21, R29, 0x1, R21 ;  /* 0x000000011d157824 */ /* 0x000fe200078e0215 */
[----:B------:R-:W-:-:S03]  /*0b10*/  LEA R20, P1, R28, UR28, 0x1 ;  /* 0x0000001c1c147c11 */ /* 0x000fc6000f8208ff */
[----:B------:R-:W-:Y:S01]  /*0b20*/  IMAD R23, R26, UR22, RZ ;  /* 0x000000161a177c24 */ /* 0x000fe2000f8e02ff */
[----:B------:R-:W-:Y:S01]  /*0b30*/  LEA.HI.X R21, R28, UR29, R21, 0x1, P1 ;  /* 0x0000001d1c157c11 */ /* 0x000fe200088f0c15 */
[----:B------:R-:W-:-:S04]  /*0b40*/  IMAD.WIDE.U32 R28, R27, UR22, RZ ;  /* 0x000000161b1c7c25 */ /* 0x000fc8000f8e00ff */
[----:B------:R-:W-:Y:S01]  /*0b50*/  IMAD R23, R27, UR23, R23 ;  /* 0x000000171b177c24 */ /* 0x000fe2000f8e0217 */
[C---:B------:R-:W-:Y:S01]  /*0b60*/  LEA R22, P0, R28.reuse, UR24, 0x1 ;  /* 0x000000181c167c11 */ /* 0x040fe2000f8008ff */
[----:B------:R-:W5:Y:S03]  /*0b70*/  LDG.E.U16 R20, desc[UR8][R20.64] ;  /* 0x0000000814147981 */ /* 0x000f66000c1e1500 */
[----:B------:R-:W-:Y:S02]  /*0b80*/  IADD3 R23, PT, PT, R29, R23, RZ ;  /* 0x000000171d177210 */ /* 0x000fe40007ffe0ff */
[----:B------:R-:W2:Y:S02]  /*0b90*/  LDG.E.U16 R29, desc[UR8][R6.64] ;  /* 0x00000008061d7981 */ /* 0x000ea4000c1e1500 */
[----:B------:R-:W-:Y:S01]  /*0ba0*/  LEA.HI.X R23, R28, UR25, R23, 0x1, P0 ;  /* 0x000000191c177c11 */ /* 0x000fe200080f0c17 */
[----:B------:R-:W-:-:S02]  /*0bb0*/  IMAD.MOV.U32 R28, RZ, RZ, R2 ;  /* 0x000000ffff1c7224 */ /* 0x000fc400078e0002 */
[----:B------:R0:W3:Y:S01]  /*0bc0*/  LDG.E.U16 R2, desc[UR8][R8.64] ;  /* 0x0000000808027981 */ /* 0x0000e2000c1e1500 */
[----:B------:R-:W-:-:S03]  /*0bd0*/  IADD3 R4, P1, PT, R4, R24, RZ ;  /* 0x0000001804047210 */ /* 0x000fc60007f3e0ff */
[----:B------:R-:W4:Y:S01]  /*0be0*/  LDG.E.U16 R22, desc[UR8][R22.64] ;  /* 0x0000000816167981 */ /* 0x000f22000c1e1500 */
[----:B0-----:R-:W-:-:S04]  /*0bf0*/  IMAD R8, R26, UR26, RZ ;  /* 0x0000001a1a087c24 */ /* 0x001fc8000f8e02ff */
[C---:B------:R-:W-:Y:S02]  /*0c00*/  IMAD R7, R27.reuse, UR27, R8 ;  /* 0x0000001b1b077c24 */ /* 0x040fe4000f8e0208 */
[----:B------:R-:W-:-:S05]  /*0c10*/  IMAD.WIDE.U32 R8, R27, UR26, RZ ;  /* 0x0000001a1b087c25 */ /* 0x000fca000f8e00ff */
[----:B------:R-:W-:Y:S02]  /*0c20*/  IADD3 R7, PT, PT, R9, R7, RZ ;  /* 0x0000000709077210 */ /* 0x000fe40007ffe0ff */
[----:B------:R-:W-:-:S04]  /*0c30*/  LEA R6, P0, R8, UR28, 0x1 ;  /* 0x0000001c08067c11 */ /* 0x000fc8000f8008ff */
[----:B------:R-:W-:Y:S02]  /*0c40*/  LEA.HI.X R7, R8, UR29, R7, 0x1, P0 ;  /* 0x0000001d08077c11 */ /* 0x000fe400080f0c07 */
[----:B------:R-:W-:-:S04]  /*0c50*/  IADD3 R10, P0, PT, R27, R24, RZ ;  /* 0x000000181b0a7210 */ /* 0x000fc80007f1e0ff */
[----:B------:R-:W-:-:S05]  /*0c60*/  IADD3.X R11, PT, PT, R26, R5, RZ, P0, !PT ;  /* 0x000000051a0b7210 */ /* 0x000fca00007fe4ff */
[----:B------:R-:W-:-:S04]  /*0c70*/  IMAD R8, R11, UR22, RZ ;  /* 0x000000160b087c24 */ /* 0x000fc8000f8e02ff */
[C---:B------:R-:W-:Y:S02]  /*0c80*/  IMAD R8, R10.reuse, UR23, R8 ;  /* 0x000000170a087c24 */ /* 0x040fe4000f8e0208 */
[C---:B------:R-:W-:Y:S01]  /*0c90*/  IMAD.WIDE.U32 R14, R10.reuse, UR26, RZ ;  /* 0x0000001a0a0e7c25 */ /* 0x040fe2000f8e00ff */
[----:B--2---:R0:W-:Y:S04]  /*0ca0*/  STL [R1+0xc], R29 ;  /* 0x00000c1d01007387 */ /* 0x0041e80000100800 */
[----:B------:R-:W2:Y:S04]  /*0cb0*/  LDL.LU R21, [R1+0xc] ;  /* 0x00000c0001157983 */ /* 0x000ea80000300800 */
[----:B0-----:R0:W3:Y:S02]  /*0cc0*/  LDG.E.U16 R29, desc[UR8][R16.64] ;  /* 0x00000008101d7981 */ /* 0x0010e4000c1e1500 */
[----:B0-----:R-:W-:Y:S01]  /*0cd0*/  MOV R17, R12 ;  /* 0x0000000c00117202 */ /* 0x001fe20000000f00 */
[----:B------:R-:W-:-:S05]  /*0ce0*/  IMAD.WIDE.U32 R12, R10, UR22, RZ ;  /* 0x000000160a0c7c25 */ /* 0x000fca000f8e00ff */
[----:B------:R-:W-:Y:S02]  /*0cf0*/  IADD3 R9, PT, PT, R13, R8, RZ ;  /* 0x000000080d097210 */ /* 0x000fe40007ffe0ff */
[----:B------:R-:W-:-:S04]  /*0d00*/  LEA R8, P0, R12, UR24, 0x1 ;  /* 0x000000180c087c11 */ /* 0x000fc8000f8008ff */
[----:B------:R-:W-:Y:S01]  /*0d10*/  LEA.HI.X R9, R12, UR25, R9, 0x1, P0 ;  /* 0x000000190c097c11 */ /* 0x000fe200080f0c09 */
[----:B------:R-:W-:-:S04]  /*0d20*/  IMAD R12, R11, UR26, RZ ;  /* 0x0000001a0b0c7c24 */ /* 0x000fc8000f8e02ff */
[----:B------:R-:W-:-:S04]  /*0d30*/  IMAD R12, R10, UR27, R12 ;  /* 0x0000001b0a0c7c24 */ /* 0x000fc8000f8e020c */
[----:B------:R-:W-:Y:S01]  /*0d40*/  IMAD.IADD R13, R15, 0x1, R12 ;  /* 0x000000010f0d7824 */ /* 0x000fe200078e020c */
[C---:B------:R-:W-:Y:S01]  /*0d50*/  LEA R12, P0, R14.reuse, UR28, 0x1 ;  /* 0x0000001c0e0c7c11 */ /* 0x040fe2000f8008ff */
[----:B------:R-:W-:Y:S02]  /*0d60*/  IMAD.MOV.U32 R16, RZ, RZ, R28 ;  /* 0x000000ffff107224 */ /* 0x000fe400078e001c */
[----:B------:R-:W2:Y:S01]  /*0d70*/  LDG.E.U16 R28, desc[UR8][R18.64] ;  /* 0x00000008121c7981 */ /* 0x000ea2000c1e1500 */
[----:B------:R-:W-:Y:S02]  /*0d80*/  LEA.HI.X R13, R14, UR29, R13, 0x1, P0 ;  /* 0x0000001d0e0d7c11 */ /* 0x000fe400080f0c0d */
[----:B------:R-:W-:Y:S02]  /*0d90*/  IADD3 R24, P0, PT, R10, R24, RZ ;  /* 0x000000180a187210 */ /* 0x000fe40007f1e0ff */
[-C--:B------:R-:W-:Y:S02]  /*0da0*/  IADD3.X R16, PT, PT, R16, R5.reuse, RZ, P1, !PT ;  /* 0x0000000510107210 */ /* 0x080fe40000ffe4ff */
[----:B------:R-:W-:Y:S01]  /*0db0*/  IADD3.X R5, PT, PT, R11, R5, RZ, P0, !PT ;  /* 0x000000050b057210 */ /* 0x000fe200007fe4ff */
[----:B------:R0:W3:Y:S04]  /*0dc0*/  LDG.E.U16 R19, desc[UR8][R6.64] ;  /* 0x0000000806137981 */ /* 0x0000e8000c1e1500 */
[----:B------:R-:W-:-:S02]  /*0dd0*/  IMAD R14, R5, UR22, RZ ;  /* 0x00000016050e7c24 */ /* 0x000fc4000f8e02ff */
[----:B------:R-:W-:Y:S01]  /*0de0*/  IMAD.MOV.U32 R23, RZ, RZ, R17 ;  /* 0x000000ffff177224 */ /* 0x000fe200078e0011 */
[----:B------:R-:W2:Y:S01]  /*0df0*/  LDG.E.U16 R18, desc[UR8][R12.64] ;  /* 0x000000080c127981 */ /* 0x000ea2000c1e1500 */
[----:B------:R-:W-:-:S03]  /*0e00*/  IMAD R14, R24, UR23, R14 ;  /* 0x00000017180e7c24 */ /* 0x000fc6000f8e020e */
[----:B------:R1:W2:Y:S01]  /*0e10*/  LDG.E.U16 R17, desc[UR8][R8.64] ;  /* 0x0000000808117981 */ /* 0x0002a2000c1e1500 */
[----:B0-----:R-:W-:-:S05]  /*0e20*/  IMAD.WIDE.U32 R6, R24, UR22, RZ ;  /* 0x0000001618067c25 */ /* 0x001fca000f8e00ff */
[----:B------:R-:W-:Y:S02]  /*0e30*/  IADD3 R7, PT, PT, R7, R14, RZ ;  /* 0x0000000e07077210 */ /* 0x000fe40007ffe0ff */
[----:B------:R-:W-:-:S04]  /*0e40*/  LEA R14, P0, R6, UR24, 0x1 ;  /* 0x00000018060e7c11 */ /* 0x000fc8000f8008ff */
[----:B------:R-:W-:Y:S01]  /*0e50*/  LEA.HI.X R15, R6, UR25, R7, 0x1, P0 ;  /* 0x00000019060f7c11 */ /* 0x000fe200080f0c07 */
[----:B------:R-:W-:-:S04]  /*0e60*/  IMAD R6, R5, UR26, RZ ;  /* 0x0000001a05067c24 */ /* 0x000fc8000f8e02ff */
[C---:B-1----:R-:W-:Y:S01]  /*0e70*/  IMAD R8, R24.reuse, UR27, R6 ;  /* 0x0000001b18087c24 */ /* 0x042fe2000f8e0206 */
[----:B------:R-:W2:Y:S01]  /*0e80*/  LDG.E.U16 R14, desc[UR8][R14.64] ;  /* 0x000000080e0e7981 */ /* 0x000ea2000c1e1500 */
[----:B------:R-:W-:-:S05]  /*0e90*/  IMAD.WIDE.U32 R6, R24, UR26, RZ ;  /* 0x0000001a18067c25 */ /* 0x000fca000f8e00ff */
[----:B------:R-:W-:Y:S02]  /*0ea0*/  IADD3 R7, PT, PT, R7, R8, RZ ;  /* 0x0000000807077210 */ /* 0x000fe40007ffe0ff */
[----:B------:R-:W-:-:S04]  /*0eb0*/  LEA R8, P0, R6, UR28, 0x1 ;  /* 0x0000001c06087c11 */ /* 0x000fc8000f8008ff */
[----:B------:R-:W-:Y:S01]  /*0ec0*/  LEA.HI.X R9, R6, UR29, R7, 0x1, P0 ;  /* 0x0000001d06097c11 */ /* 0x000fe200080f0c07 */
[----:B------:R-:W-:-:S04]  /*0ed0*/  IMAD R6, R16, UR34, RZ ;  /* 0x0000002210067c24 */ /* 0x000fc8000f8e02ff */
[----:B------:R0:W2:Y:S01]  /*0ee0*/  LDG.E.U16 R15, desc[UR8][R8.64] ;  /* 0x00000008080f7981 */ /* 0x0000a2000c1e1500 */
[----:B------:R-:W-:-:S03]  /*0ef0*/  IMAD R12, R16, UR10, RZ ;  /* 0x0000000a100c7c24 */ /* 0x000fc6000f8e02ff */
[----:B------:R-:W3:Y:S01]  /*0f00*/  LDL R16, [R1+0x20] ;  /* 0x0000200001107983 */ /* 0x000ee20000100800 */
[C---:B0-----:R-:W-:Y:S02]  /*0f10*/  IMAD R8, R4.reuse, UR35, R6 ;  /* 0x0000002304087c24 */ /* 0x041fe4000f8e0206 */
[----:B------:R-:W-:-:S04]  /*0f20*/  IMAD.WIDE.U32 R6, R4, UR34, RZ ;  /* 0x0000002204067c25 */ /* 0x000fc8000f8e00ff */
[----:B------:R-:W-:Y:S01]  /*0f30*/  IMAD.IADD R7, R7, 0x1, R8 ;  /* 0x0000000107077824 */ /* 0x000fe200078e0208 */
[----:B------:R-:W-:Y:S01]  /*0f40*/  LEA R8, P0, R6, UR36, 0x1 ;  /* 0x0000002406087c11 */ /* 0x000fe2000f8008ff */
[----:B------:R-:W-:-:S03]  /*0f50*/  IMAD R12, R4, UR11, R12 ;  /* 0x0000000b040c7c24 */ /* 0x000fc6000f8e020c */
[----:B------:R-:W-:Y:S01]  /*0f60*/  LEA.HI.X R9, R6, UR37, R7, 0x1, P0 ;  /* 0x0000002506097c11 */ /* 0x000fe200080f0c07 */
[----:B------:R-:W-:-:S04]  /*0f70*/  IMAD.WIDE.U32 R6, R4, UR10, RZ ;  /* 0x0000000a04067c25 */ /* 0x000fc8000f8e00ff */
[----:B------:R-:W2:Y:S01]  /*0f80*/  LDG.E.U16 R8, desc[UR8][R8.64] ;  /* 0x0000000808087981 */ /* 0x000ea2000c1e1500 */
[----:B------:R-:W-:Y:S02]  /*0f90*/  IADD3 R4, PT, PT, R7, R12, RZ ;  /* 0x0000000c07047210 */ /* 0x000fe40007ffe0ff */
[----:B------:R-:W-:-:S04]  /*0fa0*/  LEA R12, P0, R6, UR14, 0x1 ;  /* 0x0000000e060c7c11 */ /* 0x000fc8000f8008ff */
[----:B------:R-:W-:Y:S02]  /*0fb0*/  LEA.HI.X R13, R6, UR15, R4, 0x1, P0 ;  /* 0x0000000f060d7c11 */ /* 0x000fe400080f0c04 */
[----:B------:R-:W2:Y:S04]  /*0fc0*/  LDL R4, [R1+0x1c] ;  /* 0x00001c0001047983 */ /* 0x000ea80000100800 */
[----:B------:R-:W2:Y:S01]  /*0fd0*/  LDG.E.U16 R12, desc[UR8][R12.64] ;  /* 0x000000080c0c7981 */ /* 0x000ea2000c1e1500 */
[----:B----4-:R-:W-:Y:S02]  /*0fe0*/  SHF.L.U32 R22, R22, 0x10, RZ ;  /* 0x0000001016167819 */ /* 0x010fe400000006ff */
[----:B-----5:R-:W-:Y:S02]  /*0ff0*/  SHF.L.U32 R20, R20, 0x10, RZ ;  /* 0x0000001014147819 */ /* 0x020fe400000006ff */
[----:B---3--:R-:W-:Y:S01]  /*1000*/  MOV R6, R16 ;  /* 0x0000001000067202 */ /* 0x008fe20000000f00 */
[----:B--2---:R-:W-:-:S05]  /*1010*/  IMAD.MOV.U32 R7, RZ, RZ, R4 ;  /* 0x000000ffff077224 */ /* 0x004fca00078e0004 */
[----:B------:R0:W2:Y:S02]  /*1020*/  LDG.E.U16 R4, desc[UR8][R6.64] ;  /* 0x0000000806047981 */ /* 0x0000a4000c1e1500 */
[----:B0-----:R-:W-:Y:S02]  /*1030*/  IMAD.U32 R7, R25, 0x10000, RZ ;  /* 0x0001000019077824 */ /* 0x001fe400078e00ff */
[----:B------:R-:W3:Y:S01]  /*1040*/  LDL.LU R25, [R1+0x30] ;  /* 0x0000300001197983 */ /* 0x000ee20000300800 */
[----:B------:R-:W-:Y:S02]  /*1050*/  SHF.L.U32 R19, R19, 0x10, RZ ;  /* 0x0000001013137819 */ /* 0x000fe400000006ff */
[----:B------:R-:W-:Y:S01]  /*1060*/  SHF.L.U32 R28, R28, 0x10, RZ ;  /* 0x000000101c1c7819 */ /* 0x000fe200000006ff */
[----:B------:R-:W-:Y:S01]  /*1070*/  IMAD.U32 R6, R23, 0x10000, RZ ;  /* 0x0001000017067824 */ /* 0x000fe200078e00ff */
[----:B------:R-:W-:Y:S01]  /*1080*/  SHF.L.U32 R9, R21, 0x10, RZ ;  /* 0x0000001015097819 */ /* 0x000fe200000006ff */
[----:B------:R-:W-:-:S02]  /*1090*/  FADD.FTZ R19, R22, R19 ;  /* 0x0000001316137221 */ /* 0x000fc40000010000 */
[----:B------:R-:W-:Y:S01]  /*10a0*/  FADD.FTZ R20, R28, R20 ;  /* 0x000000141c147221 */ /* 0x000fe20000010000 */
[----:B------:R-:W-:Y:S01]  /*10b0*/  SHF.L.U32 R16, R2, 0x10, RZ ;  /* 0x0000001002107819 */ /* 0x000fe200000006ff */
[----:B------:R-:W-:Y:S01]  /*10c0*/  FADD.FTZ R6, R19, R6 ;  /* 0x0000000613067221 */ /* 0x000fe20000010000 */
[----:B------:R-:W-:Y:S01]  /*10d0*/  SHF.L.U32 R17, R17, 0x10, RZ ;  /* 0x0000001011117819 */ /* 0x000fe200000006ff */
[----:B------:R-:W-:Y:S01]  /*10e0*/  FADD.FTZ R9, R20, R9 ;  /* 0x0000000914097221 */ /* 0x000fe20000010000 */
[----:B------:R-:W-:Y:S02]  /*10f0*/  IMAD.U32 R18, R18, 0x10000, RZ ;  /* 0x0001000012127824 */ /* 0x000fe400078e00ff */
[----:B------:R-:W-:Y:S01]  /*1100*/  FADD.FTZ R6, R6, R7 ;  /* 0x0000000706067221 */ /* 0x000fe20000010000 */
[----:B------:R-:W-:Y:S01]  /*1110*/  SHF.L.U32 R14, R14, 0x10, RZ ;  /* 0x000000100e0e7819 */ /* 0x000fe200000006ff */
[----:B------:R-:W-:Y:S01]  /*1120*/  FADD.FTZ R16, R9, R16 ;  /* 0x0000001009107221 */ /* 0x000fe20000010000 */
[----:B------:R-:W-:Y:S01]  /*1130*/  SHF.L.U32 R7, R3, 0x10, RZ ;  /* 0x0000001003077819 */ /* 0x000fe200000006ff */
[----:B------:R-:W-:Y:S01]  /*1140*/  FMUL.FTZ R6, R6, -1.4426950216293334961 ;  /* 0xbfb8aa3b06067820 */ /* 0x000fe20000410000 */
[----:B------:R-:W-:Y:S01]  /*1150*/  FADD.FTZ R18, R17, R18 ;  /* 0x0000001211127221 */ /* 0x000fe20000010000 */
[----:B------:R-:W-:Y:S01]  /*1160*/  FMUL.FTZ R13, R16, -1.4426950216293334961 ;  /* 0xbfb8aa3b100d7820 */ /* 0x000fe20000410000 */
[----:B------:R-:W-:Y:S01]  /*1170*/  SHF.L.U32 R15, R15, 0x10, RZ ;  /* 0x000000100f0f7819 */ /* 0x000fe200000006ff */
[----:B------:R-:W0:Y:S01]  /*1180*/  MUFU.EX2 R9, R6 ;  /* 0x0000000600097308 */ /* 0x000e220000000800 */
[----:B------:R-:W-:Y:S01]  /*1190*/  FADD.FTZ R7, R18, R7 ;  /* 0x0000000712077221 */ /* 0x000fe20000010000 */
[----:B------:R-:W-:Y:S01]  /*11a0*/  IMAD.U32 R18, R29, 0x10000, RZ ;  /* 0x000100001d127824 */ /* 0x000fe200078e00ff */
[----:B------:R-:W4:Y:S01]  /*11b0*/  LDL.LU R2, [R1+0x2c] ;  /* 0x00002c0001027983 */ /* 0x000f220000300800 */
[----:B------:R-:W-:-:S02]  /*11c0*/  FADD.FTZ R14, R14, R15 ;  /* 0x0000000f0e0e7221 */ /* 0x000fc40000010000 */
[----:B------:R-:W-:Y:S02]  /*11d0*/  FADD.FTZ R18, R7, R18 ;  /* 0x0000001207127221 */ /* 0x000fe40000010000 */
[----:B------:R-:W1:Y:S01]  /*11e0*/  MUFU.EX2 R13, R13 ;  /* 0x0000000d000d7308 */ /* 0x000e620000000800 */
[----:B------:R-:W-:Y:S01]  /*11f0*/  IMAD.U32 R7, R8, 0x10000, RZ ;  /* 0x0001000008077824 */ /* 0x000fe200078e00ff */
[----:B------:R-:W-:Y:S01]  /*1200*/  SHF.L.U32 R15, R12, 0x10, RZ ;  /* 0x000000100c0f7819 */ /* 0x000fe200000006ff */
[----:B------:R-:W-:Y:S01]  /*1210*/  IMAD R16, R0, UR30, RZ ;  /* 0x0000001e00107c24 */ /* 0x000fe2000f8e02ff */
[----:B------:R-:W4:Y:S01]  /*1220*/  LDL.LU R3, [R1+0x28] ;  /* 0x0000280001037983 */ /* 0x000f220000300800 */
[----:B------:R-:W-:-:S03]  /*1230*/  FADD.FTZ R14, R14, R7 ;  /* 0x000000070e0e7221 */ /* 0x000fc60000010000 */
[----:B------:R-:W-:Y:S01]  /*1240*/  MUFU.TANH R6, R18 ;  /* 0x0000001200067308 */ /* 0x000fe20000002400 */
[----:B------:R-:W-:Y:S01]  /*1250*/  FADD.FTZ R14, R14, R15 ;  /* 0x0000000f0e0e7221 */ /* 0x000fe20000010000 */
[----:B0-----:R-:W-:Y:S01]  /*1260*/  FADD.FTZ R7, R9, 1 ;  /* 0x3f80000009077421 */ /* 0x001fe20000010000 */
[----:B------:R-:W-:Y:S01]  /*1270*/  IMAD R26, R26, UR30, RZ ;  /* 0x0000001e1a1a7c24 */ /* 0x000fe2000f8e02ff */
[----:B------:R-:W5:Y:S01]  /*1280*/  LDL.LU R0, [R1+0x24] ;  /* 0x0000240001007983 */ /* 0x000f620000300800 */
[----:B------:R-:W-:-:S03]  /*1290*/  FMUL.FTZ R12, R14, -1.4426950216293334961 ;  /* 0xbfb8aa3b0e0c7820 */ /* 0x000fc60000410000 */
[----:B------:R-:W-:Y:S01]  /*12a0*/  MUFU.RCP R7, R7 ;  /* 0x0000000700077308 */ /* 0x000fe20000001000 */
[----:B-1----:R-:W-:Y:S01]  /*12b0*/  FADD.FTZ R14, R13, 1 ;  /* 0x3f8000000d0e7421 */ /* 0x002fe20000010000 */
[----:B------:R-:W-:Y:S01]  /*12c0*/  IMAD R15, R27, UR31, R26 ;  /* 0x0000001f1b0f7c24 */ /* 0x000fe2000f8e021a */
[----:B------:R-:W4:Y:S01]  /*12d0*/  LDL.LU R29, [R1+0x14] ;  /* 0x00001400011d7983 */ /* 0x000f220000300800 */
[----:B------:R-:W-:Y:S02]  /*12e0*/  IMAD R11, R11, UR30, RZ ;  /* 0x0000001e0b0b7c24 */ /* 0x000fe4000f8e02ff */
[----:B------:R-:W-:Y:S01]  /*12f0*/  IMAD R19, R5, UR30, RZ ;  /* 0x0000001e05137c24 */ /* 0x000fe2000f8e02ff */
[----:B------:R-:W5:Y:S01]  /*1300*/  LDL.LU R28, [R1+0x1c] ;  /* 0x00001c00011c7983 */ /* 0x000f620000300800 */
[----:B------:R-:W0:Y:S08]  /*1310*/  MUFU.EX2 R12, R12 ;  /* 0x0000000c000c7308 */ /* 0x000e300000000800 */
[----:B------:R-:W1:Y:S01]  /*1320*/  MUFU.RCP R14, R14 ;  /* 0x0000000e000e7308 */ /* 0x000e620000001000 */
[----:B------:R-:W-:Y:S01]  /*1330*/  IMAD R5, R10, UR31, R11 ;  /* 0x0000001f0a057c24 */ /* 0x000fe2000f8e020b */
[----:B------:R-:W5:Y:S01]  /*1340*/  LDL.LU R26, [R1+0x8] ;  /* 0x00000800011a7983 */ /* 0x000f620000300800 */
[----:B--2---:R-:W-:Y:S01]  /*1350*/  SHF.L.U32 R8, R4, 0x10, RZ ;  /* 0x0000001004087819 */ /* 0x004fe200000006ff */
[----:B0-----:R-:W-:-:S04]  /*1360*/  FADD.FTZ R4, R12, 1 ;  /* 0x3f8000000c047421 */ /* 0x001fc80000010000 */
[----:B------:R-:W-:-:S04]  /*1370*/  FMUL.FTZ R9, R8, R7 ;  /* 0x0000000708097220 */ /* 0x000fc80000410000 */
[----:B-1----:R-:W-:Y:S01]  /*1380*/  FFMA.FTZ R18, R6, R14, R9 ;  /* 0x0000000e06127223 */ /* 0x002fe20000010009 */
[----:B------:R-:W-:Y:S01]  /*1390*/  MUFU.RCP R4, R4 ;  /* 0x0000000400047308 */ /* 0x000fe20000001000 */
[----:B---3--:R-:W-:-:S07]  /*13a0*/  IMAD.WIDE.U32 R8, R25, UR30, RZ ;  /* 0x0000001e19087c25 */ /* 0x008fce000f8e00ff */
[----:B------:R-:W0:Y:S01]  /*13b0*/  MUFU.TANH R17, R18 ;  /* 0x0000001200117308 */ /* 0x000e220000002400 */
[----:B------:R-:W-:Y:S01]  /*13c0*/  IMAD R25, R25, UR31, R16 ;  /* 0x0000001f19197c24 */ /* 0x000fe2000f8e0210 */
[----:B------:R-:W-:-:S03]  /*13d0*/  LEA R12, P0, R8, UR32, 0x1 ;  /* 0x00000020080c7c11 */ /* 0x000fc6000f8008ff */
[----:B------:R-:W-:-:S05]  /*13e0*/  IMAD.IADD R9, R9, 0x1, R25 ;  /* 0x0000000109097824 */ /* 0x000fca00078e0219 */
[----:B------:R-:W-:Y:S01]  /*13f0*/  LEA.HI.X R13, R8, UR33, R9, 0x1, P0 ;  /* 0x00000021080d7c11 */ /* 0x000fe200080f0c09 */
[----:B------:R-:W-:Y:S02]  /*1400*/  IMAD.WIDE.U32 R8, R27, UR30, RZ ;  /* 0x0000001e1b087c25 */ /* 0x000fe4000f8e00ff */
[----:B------:R-:W2:Y:S02]  /*1410*/  LDL.LU R27, [R1+0x20] ;  /* 0x00002000011b7983 */ /* 0x000ea40000300800 */
[----:B0-----:R-:W-:Y:S01]  /*1420*/  FMUL.FTZ R25, R17, R4 ;  /* 0x0000000411197220 */ /* 0x001fe20000410000 */
[----:B------:R-:W-:Y:S01]  /*1430*/  IADD3 R15, PT, PT, R9, R15, RZ ;  /* 0x0000000f090f7210 */ /* 0x000fe20007ffe0ff */
[----:B------:R-:W-:-:S03]  /*1440*/  IMAD.WIDE.U32 R16, R10, UR30, RZ ;  /* 0x0000001e0a107c25 */ /* 0x000fc6000f8e00ff */
[----:B------:R-:W-:Y:S02]  /*1450*/  F2FP.BF16.F32.PACK_AB R25, R18, R25 ;  /* 0x000000191219723e */ /* 0x000fe400000010ff */
[----:B------:R-:W-:Y:S01]  /*1460*/  LEA R18, P0, R8, UR32, 0x1 ;  /* 0x0000002008127c11 */ /* 0x000fe2000f8008ff */
[----:B------:R-:W-:-:S04]  /*1470*/  IMAD.WIDE.U32 R10, R24, UR30, RZ ;  /* 0x0000001e180a7c25 */ /* 0x000fc8000f8e00ff */
[----:B------:R-:W-:Y:S01]  /*1480*/  IMAD R24, R24, UR31, R19 ;  /* 0x0000001f18187c24 */ /* 0x000fe2000f8e0213 */
[----:B------:R-:W-:Y:S02]  /*1490*/  LEA.HI.X R19, R8, UR33, R15, 0x1, P0 ;  /* 0x0000002108137c11 */ /* 0x000fe400080f0c0f */
[----:B------:R-:W3:Y:S01]  /*14a0*/  LDL.LU R15, [R1+0x18] ;  /* 0x00001800010f7983 */ /* 0x000ee20000300800 */
[----:B------:R-:W-:-:S03]  /*14b0*/  IADD3 R5, PT, PT, R17, R5, RZ ;  /* 0x0000000511057210 */ /* 0x000fc60007ffe0ff */
[----:B------:R-:W2:Y:S01]  /*14c0*/  LDL.LU R17, [R1+0x10] ;  /* 0x0000100001117983 */ /* 0x000ea20000300800 */
[----:B------:R-:W-:Y:S01]  /*14d0*/  FADD.FTZ R14, R14, -RZ ;  /* 0x800000ff0e0e7221 */ /* 0x000fe20000010000 */
[----:B------:R-:W-:Y:S01]  /*14e0*/  FADD.FTZ R7, R7, -RZ ;  /* 0x800000ff07077221 */ /* 0x000fe20000010000 */
[----:B------:R-:W-:Y:S01]  /*14f0*/  IMAD.IADD R24, R11, 0x1, R24 ;  /* 0x000000010b187824 */ /* 0x000fe200078e0218 */
[----:B------:R-:W-:Y:S02]  /*1500*/  LEA R20, P1, R16, UR32, 0x1 ;  /* 0x0000002010147c11 */ /* 0x000fe4000f8208ff */
[----:B------:R-:W-:Y:S02]  /*1510*/  LEA R22, P2, R10, UR32, 0x1 ;  /* 0x000000200a167c11 */ /* 0x000fe4000f8408ff */
[----:B----4-:R-:W-:Y:S02]  /*1520*/  MOV R9, R29 ;  /* 0x0000001d00097202 */ /* 0x010fe40000000f00 */
[----:B------:R-:W-:Y:S01]  /*1530*/  F2FP.BF16.F32.PACK_AB R14, R7, R14 ;  /* 0x0000000e070e723e */ /* 0x000fe200000010ff */
[----:B------:R-:W-:Y:S01]  /*1540*/  FADD.FTZ R7, R4, -RZ ;  /* 0x800000ff04077221 */ /* 0x000fe20000010000 */
[----:B------:R-:W-:-:S02]  /*1550*/  LEA.HI.X R21, R16, UR33, R5, 0x1, P1 ;  /* 0x0000002110157c11 */ /* 0x000fc400088f0c05 */
[----:B------:R-:W-:Y:S02]  /*1560*/  LEA.HI.X R23, R10, UR33, R24, 0x1, P2 ;  /* 0x000000210a177c11 */ /* 0x000fe400090f0c18 */
[----:B------:R-:W-:Y:S02]  /*1570*/  PRMT R10, R25, 0x7632, R10 ;  /* 0x00007632190a7816 */ /* 0x000fe4000000000a */
[----:B------:R-:W-:Y:S02]  /*1580*/  F2FP.BF16.F32.PACK_AB R7, R7, R6 ;  /* 0x000000060707723e */ /* 0x000fe400000010ff */
[----:B-----5:R-:W-:Y:S02]  /*1590*/  MOV R5, R26 ;  /* 0x0000001a00057202 */ /* 0x020fe40000000f00 */
[----:B------:R-:W-:Y:S02]  /*15a0*/  PRMT R11, R7, 0x7632, R11 ;  /* 0x00007632070b7816 */ /* 0x000fe4000000000b */
[----:B------:R-:W-:-:S04]  /*15b0*/  IADD3 R3, P0, PT, R2, R3, RZ ;  /* 0x0000000302037210 */ /* 0x000fc80007f1e0ff */
[----:B------:R-:W-:Y:S02]  /*15c0*/  IADD3.X R0, PT, PT, RZ, R0, RZ, P0, !PT ;  /* 0x00000000ff007210 */ /* 0x000fe400007fe4ff */
[----:B------:R-:W-:-:S04]  /*15d0*/  ISETP.GE.U32.AND P0, PT, R3, UR44, PT ;  /* 0x0000002c03007c0c */ /* 0x000fc8000bf06070 */
[----:B------:R-:W-:Y:S02]  /*15e0*/  ISETP.GE.AND.EX P0, PT, R0, UR45, PT, P0 ;  /* 0x0000002d00007c0c */ /* 0x000fe4000bf06300 */
[----:B---3--:R-:W-:Y:S01]  /*15f0*/  MOV R8, R15 ;  /* 0x0000000f00087202 */ /* 0x008fe20000000f00 */
[----:B--2---:R-:W-:-:S04]  /*1600*/  IMAD.MOV.U32 R4, RZ, RZ, R17 ;  /* 0x000000ffff047224 */ /* 0x004fc800078e0011 */
[----:B------:R0:W-:Y:S04]  /*1610*/  STG.E.U16 desc[UR8][R8.64], R25 ;  /* 0x0000001908007986 */ /* 0x0001e8000c101508 */
[----:B------:R1:W-:Y:S04]  /*1620*/  STG.E.U16 desc[UR8][R4.64], R10 ;  /* 0x0000000a04007986 */ /* 0x0003e8000c101508 */
[----:B------:R-:W-:Y:S01]  /*1630*/  STG.E.U16 desc[UR8][R12.64], R14 ;  /* 0x0000000e0c007986 */ /* 0x000fe2000c101508 */
[----:B0-----:R-:W-:Y:S01]  /*1640*/  PRMT R9, R14, 0x7632, R9 ;  /* 0x000076320e097816 */ /* 0x001fe20000000009 */
[----:B-1----:R-:W-:-:S04]  /*1650*/  IMAD.WIDE.U32 R4, R2, UR42, RZ ;  /* 0x0000002a02047c25 */ /* 0x002fc8000f8e00ff */
[----:B------:R0:W-:Y:S04]  /*1660*/  STG.E.U16 desc[UR8][R18.64], R9 ;  /* 0x0000000912007986 */ /* 0x0001e8000c101508 */
[----:B------:R1:W-:Y:S01]  /*1670*/  STG.E.U16 desc[UR8][R20.64], R7 ;  /* 0x0000000714007986 */ /* 0x0003e2000c101508 */
[----:B------:R-:W-:Y:S01]  /*1680*/  IMAD R5, R2, UR43, R5 ;  /* 0x0000002b02057c24 */ /* 0x000fe2000f8e0205 */
[----:B------:R-:W-:Y:S01]  /*1690*/  LEA R27, P3, R4, R27, 0x1 ;  /* 0x0000001b041b7211 */ /* 0x000fe200078608ff */
[----:B0-----:R-:W-:-:S04]  /*16a0*/  IMAD.WIDE.U32 R8, R2, UR38, RZ ;  /* 0x0000002602087c25 */ /* 0x001fc8000f8e00ff */
[----:B-1----:R-:W-:Y:S01]  /*16b0*/  IMAD.WIDE.U32 R6, R2, UR40, RZ ;  /* 0x0000002802067c25 */ /* 0x002fe2000f8e00ff */
[----:B------:R-:W-:-:S03]  /*16c0*/  LEA R17, P1, R8, R17, 0x1 ;  /* 0x0000001108117211 */ /* 0x000fc600078208ff */
[----:B------:R-:W-:Y:S01]  /*16d0*/  IMAD R9, R2, UR39, R9 ;  /* 0x0000002702097c24 */ /* 0x000fe2000f8e0209 */
[----:B------:R-:W-:Y:S01]  /*16e0*/  LEA R15, P2, R6, R15, 0x1 ;  /* 0x0000000f060f7211 */ /* 0x000fe200078408ff */
[----:B------:R-:W-:Y:S01]  /*16f0*/  IMAD R7, R2, UR41, R7 ;  /* 0x0000002902077c24 */ /* 0x000fe2000f8e0207 */
[----:B------:R-:W-:Y:S01]  /*1700*/  LEA.HI.X R28, R4, R28, R5, 0x1, P3 ;  /* 0x0000001c041c7211 */ /* 0x000fe200018f0c05 */
[----:B------:R1:W-:Y:S01]  /*1710*/  STL [R1+0x10], R17 ;  /* 0x0000101101007387 */ /* 0x0003e20000100800 */
[----:B------:R-:W-:Y:S02]  /*1720*/  LEA.HI.X R26, R8, R26, R9, 0x1, P1 ;  /* 0x0000001a081a7211 */ /* 0x000fe400008f0c09 */
[----:B------:R-:W-:Y:S01]  /*1730*/  LEA.HI.X R29, R6, R29, R7, 0x1, P2 ;  /* 0x0000001d061d7211 */ /* 0x000fe200010f0c07 */
[----:B------:R1:W-:Y:S04]  /*1740*/  STL [R1+0x18], R15 ;  /* 0x0000180f01007387 */ /* 0x0003e80000100800 */
[----:B------:R1:W-:Y:S04]  /*1750*/  STL [R1+0x20], R27 ;  /* 0x0000201b01007387 */ /* 0x0003e80000100800 */
[----:B------:R1:W-:Y:S04]  /*1760*/  STL [R1+0x1c], R28 ;  /* 0x00001c1c01007387 */ /* 0x0003e80000100800 */
[----:B------:R1:W-:Y:S04]  /*1770*/  STL [R1+0x8], R26 ;  /* 0x0000081a01007387 */ /* 0x0003e80000100800 */
[----:B------:R1:W-:Y:S04]  /*1780*/  STG.E.U16 desc[UR8][R22.64], R11 ;  /* 0x0000000b16007986 */ /* 0x0003e8000c101508 */
[----:B------:R1:W-:Y:S01]  /*1790*/  STL [R1+0x14], R29 ;  /* 0x0000141d01007387 */ /* 0x0003e20000100800 */
[----:B------:R-:W-:Y:S05]  /*17a0*/  @!P0 BRA `(.L_x_1005) ;  /* 0xffffffec00208947 */ /* 0x000fea000383ffff */
[----:B------:R-:W-:Y:S05]  /*17b0*/  BSYNC.RECONVERGENT B0 ;  /* 0x0000000000007941 */ /* 0x000fea0003800200 */
.L_x_1001:
[----:B------:R-:W-:Y:S05]  /*17c0*/  EXIT ;  /* 0x000000000000794d */ /* 0x000fea0003800000 */
.L_x_1000:
        /* <DEDUP_REMOVED lines=13> */
[----:B--2---:R-:W-:Y:S02]  /*18a0*/  IMAD R10, R0, UR18, RZ ;  /* 0x00000012000a7c24 */ /* 0x004fe4000f8e02ff */
[C---:B------:R-:W-:Y:S01]  /*18b0*/  IMAD R13, R3.reuse, UR15, R4 ;  /* 0x0000000f030d7c24 */ /* 0x040fe2000f8e0204 */
[----:B------:R-:W2:Y:S01]  /*18c0*/  LDCU UR39, c[0x0][0x1080] ;  /* 0x00021000ff2777ac */ /* 0x000ea20008000800 */
[C---:B------:R-:W-:Y:S01]  /*18d0*/  IMAD.WIDE.U32 R4, R3.reuse, UR18, RZ ;  /* 0x0000001203047c25 */ /* 0x040fe2000f8e00ff */
[----:B----4-:R-:W-:Y:S01]  /*18e0*/  LEA R27, P0, R8, UR12, 0x1 ;  /* 0x0000000c081b7c11 */ /* 0x010fe2000f8008ff */
[----:B------:R-:W4:Y:S02]  /*18f0*/  LDCU.64 UR30, c[0x0][0xe10] ;  /* 0x0001c200ff1e77ac */ /* 0x000f240008000a00 */
[C---:B------:R-:W-:Y:S01]  /*1900*/  IMAD R15, R3.reuse, UR19, R10 ;  /* 0x00000013030f7c24 */ /* 0x040fe2000f8e020a */
[----:B---3--:R-:W-:Y:S01]  /*1910*/  LEA R10, P2, R4, UR20, 0x1 ;  /* 0x00000014040a7c11 */ /* 0x008fe2000f8408ff */
[----:B------:R-:W-:Y:S01]  /*1920*/  IMAD.WIDE.U32 R6, R3, UR14, RZ ;  /* 0x0000000e03067c25 */ /* 0x000fe2000f8e00ff */
[----:B------:R-:W3:Y:S02]  /*1930*/  LDCU.64 UR32, c[0x0][0xc70] ;  /* 0x00018e00ff2077ac */ /* 0x000ee40008000a00 */
[----:B------:R-:W-:Y:S01]  /*1940*/  IADD3 R15, PT, PT, R5, R15, RZ ;  /* 0x0000000f050f7210 */ /* 0x000fe20007ffe0ff */
[----:B------:R1:W-:Y:S01]  /*1950*/  STL [R1+0x4], R10 ;  /* 0x0000040a01007387 */ /* 0x0003e20000100800 */
[----:B------:R-:W-:Y:S01]  /*1960*/  IMAD.IADD R11, R9, 0x1, R11 ;  /* 0x00000001090b7824 */ /* 0x000fe200078e020b */
[----:B0-----:R-:W-:Y:S01]  /*1970*/  LEA R29, P1, R6, UR16, 0x1 ;  /* 0x00000010061d7c11 */ /* 0x001fe2000f8208ff */
[----:B------:R-:W0:Y:S01]  /*1980*/  LDCU.64 UR34, c[0x0][0xad0] ;  /* 0x00015a00ff2277ac */ /* 0x000e220008000a00 */
[----:B------:R-:W-:Y:S01]  /*1990*/  LEA.HI.X R5, R4, UR21, R15, 0x1, P2 ;  /* 0x0000001504057c11 */ /* 0x000fe200090f0c0f */
[----:B-----5:R-:W-:Y:S01]  /*19a0*/  IMAD R4, R2, UR4, RZ ;  /* 0x0000000402047c24 */ /* 0x020fe2000f8e02ff */
[----:B------:R-:W-:Y:S01]  /*19b0*/  IADD3 R13, PT, PT, R7, R13, RZ ;  /* 0x0000000d070d7210 */ /* 0x000fe20007ffe0ff */
[----:B------:R-:W0:Y:S01]  /*19c0*/  LDCU.64 UR36, c[0x0][0x1088] ;  /* 0x00021100ff2477ac */ /* 0x000e220008000a00 */
[----:B------:R-:W-:Y:S01]  /*19d0*/  LEA.HI.X R26, R8, UR13, R11, 0x1, P0 ;  /* 0x0000000d081a7c11 */ /* 0x000fe200080f0c0b */
[----:B------:R0:W-:Y:S01]  /*19e0*/  STL [R1], R5 ;  /* 0x0000000501007387 */ /* 0x0001e20000100800 */
[----:B------:R-:W-:Y:S01]  /*19f0*/  LEA.HI.X R28, R6, UR17, R13, 0x1, P1 ;  /* 0x00000011061c7c11 */ /* 0x000fe200088f0c0d */
[----:B------:R-:W0:Y:S01]  /*1a00*/  LDCU.64 UR40, c[0x0][0x1080] ;  /* 0x00021000ff2877ac */ /* 0x000e220008000a00 */
[----:B------:R-:W0:Y:S01]  /*1a10*/  LDCU.64 UR22, c[0x0][0x450] ;  /* 0x00008a00ff1677ac */ /* 0x000e220008000a00 */
[----:B------:R-:W0:Y:S01]  /*1a20*/  LDCU.64 UR24, c[0x0][0x380] ;  /* 0x00007000ff1877ac */ /* 0x000e220008000a00 */
[----:B------:R-:W0:Y:S01]  /*1a30*/  LDCU.64 UR26, c[0x0][0x5f0] ;  /* 0x0000be00ff1a77ac */ /* 0x000e220008000a00 */
[----:B------:R-:W0:Y:S01]  /*1a40*/  LDCU.64 UR28, c[0x0][0x520] ;  /* 0x0000a400ff1c77ac */ /* 0x000e220008000a00 */
[----:B------:R-:W0:Y:S01]  /*1a50*/  LDCU.64 UR10, c[0x0][0xfb0] ;  /* 0x0001f600ff0a77ac */ /* 0x000e220008000a00 */
[----:B-1234-:R-:W0:Y:S02]  /*1a60*/  LDCU.64 UR14, c[0x0][0xee0] ;  /* 0x0001dc00ff0e77ac */ /* 0x01ee240008000a00 */
.L_x_1010:
[----:B------:R-:W-:Y:S01]  /*1a70*/  IMAD.U32 R22, RZ, RZ, UR38 ;  /* 0x00000026ff167e24 */ /* 0x000fe2000f8e00ff */
[----:B------:R-:W-:Y:S04]  /*1a80*/  BSSY.RECONVERGENT B1, `(.L_x_1007) ;  /* 0x0000029000017945 */ /* 0x000fe80003800200 */
[----:B------:R-:W-:-:S04]  /*1a90*/  LOP3.LUT R2, R0, R22, RZ, 0xfc, !PT ;  /* 0x0000001600027212 */ /* 0x000fc800078efcff */
[----:B------:R-:W-:-:S13]  /*1aa0*/  ISETP.NE.U32.AND P0, PT, R2, RZ, PT ;  /* 0x000000ff0200720c */ /* 0x000fda0003f05070 */
[----:B------:R-:W-:Y:S05]  /*1ab0*/  @P0 BRA `(.L_x_1008) ;  /* 0x0000000000600947 */ /* 0x000fea0003800000 */
[----:B------:R-:W-:Y:S02]  /*1ac0*/  MOV R23, UR39 ;  /* 0x0000002700177c02 */ /* 0x000fe40008000f00 */
[----:B------:R-:W-:Y:S02]  /*1ad0*/  MOV R10, RZ ;  /* 0x000000ff000a7202 */ /* 0x000fe40000000f00 */
[----:B0-----:R-:W0:Y:S01]  /*1ae0*/  I2F.U32.RP R5, R23 ;  /* 0x0000001700057306 */ /* 0x001e220000209000 */
[----:B------:R-:W-:-:S07]  /*1af0*/  ISETP.NE.U32.AND P2, PT, R23, RZ, PT ;  /* 0x000000ff1700720c */ /* 0x000fce0003f45070 */
[----:B0-----:R-:W0:Y:S02]  /*1b00*/  MUFU.RCP R5, R5 ;  /* 0x0000000500057308 */ /* 0x001e240000001000 */
[----:B0-----:R-:W-:-:S06]  /*1b10*/  IADD3 R6, PT, PT, R5, 0xffffffe, RZ ;  /* 0x0ffffffe05067810 */ /* 0x001fcc0007ffe0ff */
[----:B------:R0:W1:Y:S02]  /*1b20*/  F2I.FTZ.U32.TRUNC.NTZ R7, R6 ;  /* 0x0000000600077305 */ /* 0x000064000021f000 */
[----:B0-----:R-:W-:Y:S02]  /*1b30*/  HFMA2 R6, -RZ, RZ, 0, 0 ;  /* 0x00000000ff067431 */ /* 0x001fe400000001ff */
[----:B-1----:R-:W-:-:S04]  /*1b40*/  IMAD R2, R7, R23, RZ ;  /* 0x0000001707027224 */ /* 0x002fc800078e02ff */
[----:B------:R-:W-:-:S04]  /*1b50*/  IMAD.MOV R9, RZ, RZ, -R2 ;  /* 0x000000ffff097224 */ /* 0x000fc800078e0a02 */
        /* <DEDUP_REMOVED lines=14> */
.L_x_1008:
[----:B0-----:R-:W-:-:S07]  /*1c40*/  MOV R5, 0x1c60 ;  /* 0x00001c6000057802 */ /* 0x001fce0000000f00 */
[----:B------:R-:W-:Y:S05]  /*1c50*/  CALL.REL.NOINC `($__internal_32_$__cuda_sm20_div_s64) ;  /* 0x0000000c00007944 */ /* 0x000fea0003c00000 */
[----:B------:R-:W-:Y:S01]  /*1c60*/  IADD3 R5, P0, PT, RZ, -R8, RZ ;  /* 0x80000008ff057210 */ /* 0x000fe20007f1e0ff */
[----:B------:R-:W-:Y:S01]  /*1c70*/  IMAD.U32 R23, RZ, RZ, UR40 ;  /* 0x00000028ff177e24 */ /* 0x000fe2000f8e00ff */
[----:B------:R-:W-:Y:S01]  /*1c80*/  MOV R7, R0 ;  /* 0x0000000000077202 */ /* 0x000fe20000000f00 */
[----:B------:R-:W-:Y:S01]  /*1c90*/  IMAD.MOV.U32 R6, RZ, RZ, R3 ;  /* 0x000000ffff067224 */ /* 0x000fe200078e0003 */
[----:B------:R-:W-:Y:S02]  /*1ca0*/  IADD3.X R2, PT, PT, RZ, ~R9, RZ, P0, !PT ;  /* 0x80000009ff027210 */ /* 0x000fe400007fe4ff */
[----:B------:R-:W-:Y:S01]  /*1cb0*/  MOV R22, UR41 ;  /* 0x0000002900167c02 */ /* 0x000fe20008000f00 */
[----:B------:R-:W-:-:S04]  /*1cc0*/  IMAD.WIDE.U32 R6, R5, R23, R6 ;  /* 0x0000001705067225 */ /* 0x000fc800078e0006 */
[----:B------:R-:W-:-:S04]  /*1cd0*/  IMAD R2, R2, R23, RZ ;  /* 0x0000001702027224 */ /* 0x000fc800078e02ff */
[----:B------:R-:W-:Y:S01]  /*1ce0*/  IMAD R11, R5, R22, R2 ;  /* 0x00000016050b7224 */ /* 0x000fe200078e0202 */
[----:B------:R-:W-:-:S03]  /*1cf0*/  MOV R5, R6 ;  /* 0x0000000600057202 */ /* 0x000fc60000000f00 */
[----:B------:R-:W-:-:S07]  /*1d00*/  IMAD.IADD R10, R11, 0x1, R7 ;  /* 0x000000010b0a7824 */ /* 0x000fce00078e0207 */
.L_x_1009:
[----:B------:R-:W-:Y:S05]  /*1d10*/  BSYNC.RECONVERGENT B1 ;  /* 0x0000000000017941 */ /* 0x000fea0003800200 */
.L_x_1007:
[-C--:B------:R-:W-:Y:S02]  /*1d20*/  IMAD R9, R9, R23.reuse, RZ ;  /* 0x0000001709097224 */ /* 0x080fe400078e02ff */
[----:B------:R-:W-:-:S04]  /*1d30*/  IMAD.WIDE.U32 R6, R8, R23, RZ ;  /* 0x0000001708067225 */ /* 0x000fc800078e00ff */
[----:B------:R-:W-:Y:S01]  /*1d40*/  IMAD R9, R8, R22, R9 ;  /* 0x0000001608097224 */ /* 0x000fe200078e0209 */
[----:B------:R-:W-:-:S04]  /*1d50*/  LEA R2, P0, R6, R5, 0x2 ;  /* 0x0000000506027211 */ /* 0x000fc800078010ff */
[----:B------:R-:W-:Y:S01]  /*1d60*/  IADD3 R5, PT, PT, R7, R9, RZ ;  /* 0x0000000907057210 */ /* 0x000fe20007ffe0ff */
[----:B------:R-:W-:-:S03]  /*1d70*/  IMAD.WIDE.U32 R8, R2, UR22, RZ ;  /* 0x0000001602087c25 */ /* 0x000fc6000f8e00ff */
[----:B------:R-:W-:Y:S02]  /*1d80*/  LEA.HI.X R5, R6, R10, R5, 0x2, P0 ;  /* 0x0000000a06057211 */ /* 0x000fe400000f1405 */
[----:B------:R-:W-:-:S03]  /*1d90*/  LEA R16, P0, R8, UR24, 0x1 ;  /* 0x0000001808107c11 */ /* 0x000fc6000f8008ff */
[C---:B------:R-:W-:Y:S02]  /*1da0*/  IMAD R7, R5.reuse, UR22, RZ ;  /* 0x0000001605077c24 */ /* 0x040fe4000f8e02ff */
[----:B------:R-:W-:Y:S02]  /*1db0*/  IMAD R15, R5, UR26, RZ ;  /* 0x0000001a050f7c24 */ /* 0x000fe4000f8e02ff */
[C---:B------:R-:W-:Y:S01]  /*1dc0*/  IMAD R11, R2.reuse, UR23, R7 ;  /* 0x00000017020b7c24 */ /* 0x040fe2000f8e0207 */
[----:B------:R-:W-:-:S04]  /*1dd0*/  IADD3 R7, P1, PT, R2, R23, RZ ;  /* 0x0000001702077210 */ /* 0x000fc80007f3e0ff */
[----:B------:R-:W-:Y:S01]  /*1de0*/  IADD3 R9, PT, PT, R9, R11, RZ ;  /* 0x0000000b09097210 */ /* 0x000fe20007ffe0ff */
[----:B------:R-:W-:Y:S02]  /*1df0*/  IMAD.X R6, R5, 0x1, R22, P1 ;  /* 0x0000000105067824 */ /* 0x000fe400008e0616 */
[----:B------:R-:W-:Y:S01]  /*1e00*/  IMAD.WIDE.U32 R10, R2, UR26, RZ ;  /* 0x0000001a020a7c25 */ /* 0x000fe2000f8e00ff */
[----:B------:R-:W-:Y:S02]  /*1e10*/  LEA.HI.X R17, R8, UR25, R9, 0x1, P0 ;  /* 0x0000001908117c11 */ /* 0x000fe400080f0c09 */
[C---:B------:R-:W-:Y:S01]  /*1e20*/  IADD3 R8, P1, PT, R7.reuse, R23, RZ ;  /* 0x0000001707087210 */ /* 0x040fe20007f3e0ff */
[----:B------:R-:W-:Y:S01]  /*1e30*/  IMAD R18, R6, UR22, RZ ;  /* 0x0000001606127c24 */ /* 0x000fe2000f8e02ff */
[----:B------:R-:W-:Y:S01]  /*1e40*/  LEA R14, P2, R10, UR28, 0x1 ;  /* 0x0000001c0a0e7c11 */ /* 0x000fe2000f8408ff */
[----:B------:R-:W-:Y:S01]  /*1e50*/  IMAD R9, R2, UR27, R15 ;  /* 0x0000001b02097c24 */ /* 0x000fe2000f8e020f */
[----:B------:R-:W2:Y:S01]  /*1e60*/  LDG.E.U16 R16, desc[UR8][R16.64] ;  /* 0x0000000810107981 */ /* 0x000ea2000c1e1500 */
[----:B------:R-:W-:-:S03]  /*1e70*/  IMAD.WIDE.U32 R12, R7, UR22, RZ ;  /* 0x00000016070c7c25 */ /* 0x000fc6000f8e00ff */
[----:B------:R-:W-:Y:S01]  /*1e80*/  IADD3 R11, PT, PT, R11, R9, RZ ;  /* 0x000000090b0b7210 */ /* 0x000fe20007ffe0ff */
[----:B------:R-:W-:Y:S01]  /*1e90*/  IMAD R15, R7, UR23, R18 ;  /* 0x00000017070f7c24 */ /* 0x000fe2000f8e0212 */
[----:B------:R-:W-:Y:S01]  /*1ea0*/  LEA R18, P0, R12, UR24, 0x1 ;  /* 0x000000180c127c11 */ /* 0x000fe2000f8008ff */
[C---:B------:R-:W-:Y:S01]  /*1eb0*/  IMAD R19, R6.reuse, UR26, RZ ;  /* 0x0000001a06137c24 */ /* 0x040fe2000f8e02ff */
[----:B------:R-:W-:Y:S01]  /*1ec0*/  IADD3.X R9, PT, PT, R6, R22, RZ, P1, !PT ;  /* 0x0000001606097210 */ /* 0x000fe20000ffe4ff */
[----:B------:R-:W-:Y:S01]  /*1ed0*/  IMAD.IADD R13, R13, 0x1, R15 ;  /* 0x000000010d0d7824 */ /* 0x000fe200078e020f */
[----:B------:R-:W-:Y:S01]  /*1ee0*/  LEA.HI.X R15, R10, UR29, R11, 0x1, P2 ;  /* 0x0000001d0a0f7c11 */ /* 0x000fe200090f0c0b */
[----:B------:R-:W-:-:S04]  /*1ef0*/  IMAD.WIDE.U32 R10, R7, UR26, RZ ;  /* 0x0000001a070a7c25 */ /* 0x000fc8000f8e00ff */
[----:B------:R-:W-:Y:S01]  /*1f00*/  IMAD R21, R7, UR27, R19 ;  /* 0x0000001b07157c24 */ /* 0x000fe2000f8e0213 */
[----:B------:R-:W-:Y:S01]  /*1f10*/  LEA.HI.X R19, R12, UR25, R13, 0x1, P0 ;  /* 0x000000190c137c11 */ /* 0x000fe200080f0c0d */
[----:B------:R-:W-:Y:S01]  /*1f20*/  IMAD R12, R9, UR22, RZ ;  /* 0x00000016090c7c24 */ /* 0x000fe2000f8e02ff */
[----:B------:R-:W-:Y:S01]  /*1f30*/  LEA R20, P0, R10, UR28, 0x1 ;  /* 0x0000001c0a147c11 */ /* 0x000fe2000f8008ff */
[C---:B------:R-:W-:Y:S01]  /*1f40*/  IMAD.WIDE.U32 R24, R8.reuse, UR22, RZ ;  /* 0x0000001608187c25 */ /* 0x040fe2000f8e00ff */
[----:B------:R-:W-:Y:S01]  /*1f50*/  IADD3 R21, PT, PT, R11, R21, RZ ;  /* 0x000000150b157210 */ /* 0x000fe20007ffe0ff */
[----:B------:R-:W3:Y:S02]  /*1f60*/  LDG.E.U16 R14, desc[UR8][R14.64] ;  /* 0x000000080e0e7981 */ /* 0x000ee4000c1e1500 */
[----:B------:R-:W-:Y:S01]  /*1f70*/  IMAD R11, R8, UR23, R12 ;  /* 0x00000017080b7c24 */ /* 0x000fe2000f8e020c */
[----:B------:R-:W-:Y:S02]  /*1f80*/  LEA.HI.X R21, R10, UR29, R21, 0x1, P0 ;  /* 0x0000001d0a157c11 */ /* 0x000fe400080f0c15 */
[----:B------:R-:W-:-:S02]  /*1f90*/  LEA R12, P0, R24, UR24, 0x1 ;  /* 0x00000018180c7c11 */ /* 0x000fc4000f8008ff */
[----:B------:R-:W-:-:S04]  /*1fa0*/  IADD3 R11, PT, PT, R25, R11, RZ ;  /* 0x0000000b190b7210 */ /* 0x000fc80007ffe0ff */
[----:B------:R-:W-:Y:S01]  /*1fb0*/  LEA.HI.X R13, R24, UR25, R11, 0x1, P0 ;  /* 0x00000019180d7c11 */ /* 0x000fe200080f0c0b */
[----:B------:R-:W-:Y:S02]  /*1fc0*/  IMAD R11, R9, UR26, RZ ;  /* 0x0000001a090b7c24 */ /* 0x000fe4000f8e02ff */
[C---:B------:R-:W-:Y:S02]  /*1fd0*/  IMAD.WIDE.U32 R24, R8.reuse, UR26, RZ ;  /* 0x0000001a08187c25 */ /* 0x040fe4000f8e00ff */
[----:B------:R-:W4:Y:S02]  /*1fe0*/  LDG.E.U16 R15, desc[UR8][R12.64] ;  /* 0x000000080c0f7981 */ /* 0x000f24000c1e1500 */
[----:B------:R-:W-:Y:S01]  /*1ff0*/  IMAD R11, R8, UR27, R11 ;  /* 0x0000001b080b7c24 */ /* 0x000fe2000f8e020b */
[----:B------:R-:W-:-:S03]  /*2000*/  LEA R10, P0, R24, UR28, 0x1 ;  /* 0x0000001c180a7c11 */ /* 0x000fc6000f8008ff */
[----:B------:R-:W-:Y:S02]  /*2010*/  IMAD.IADD R11, R25, 0x1, R11 ;  /* 0x00000001190b7824 */ /* 0x000fe400078e020b */
[----:B------:R-:W5:Y:S03]  /*2020*/  LDG.E.U16 R25, desc[UR8][R20.64] ;  /* 0x0000000814197981 */ /* 0x000f66000c1e1500 */
[----:B------:R-:W-:Y:S02]  /*2030*/  LEA.HI.X R11, R24, UR29, R11, 0x1, P0 ;  /* 0x0000001d180b7c11 */ /* 0x000fe400080f0c0b */
[----:B------:R-:W-:Y:S01]  /*2040*/  IADD3 R23, P0, PT, R8, R23, RZ ;  /* 0x0000001708177210 */ /* 0x000fe20007f1e0ff */
[----:B------:R0:W2:Y:S03]  /*2050*/  LDG.E.U16 R24, desc[UR8][R18.64] ;  /* 0x0000000812187981 */ /* 0x0000a6000c1e1500 */
[----:B------:R-:W-:Y:S01]  /*2060*/  IADD3.X R22, PT, PT, R9, R22, RZ, P0, !PT ;  /* 0x0000001609167210 */ /* 0x000fe200007fe4ff */
[----:B------:R1:W4:Y:S04]  /*2070*/  LDG.E.U16 R17, desc[UR8][R10.64] ;  /* 0x000000080a117981 */ /* 0x000328000c1e1500 */
[----:B0-----:R-:W-:-:S04]  /*2080*/  IMAD R18, R22, UR22, RZ ;  /* 0x0000001616127c24 */ /* 0x001fc8000f8e02ff */
[C---:B------:R-:W-:Y:S02]  /*2090*/  IMAD R20, R23.reuse, UR23, R18 ;  /* 0x0000001717147c24 */ /* 0x040fe4000f8e0212 */
[----:B------:R-:W-:-:S05]  /*20a0*/  IMAD.WIDE.U32 R18, R23, UR22, RZ ;  /* 0x0000001617127c25 */ /* 0x000fca000f8e00ff */
[----:B------:R-:W-:Y:S02]  /*20b0*/  IADD3 R19, PT, PT, R19, R20, RZ ;  /* 0x0000001413137210 */ /* 0x000fe40007ffe0ff */
[----:B------:R-:W-:-:S04]  /*20c0*/  LEA R20, P0, R18, UR24, 0x1 ;  /* 0x0000001812147c11 */ /* 0x000fc8000f8008ff */
[----:B------:R-:W-:Y:S01]  /*20d0*/  LEA.HI.X R21, R18, UR25, R19, 0x1, P0 ;  /* 0x0000001912157c11 */ /* 0x000fe200080f0c13 */
[----:B------:R-:W-:Y:S02]  /*20e0*/  IMAD R18, R22, UR26, RZ ;  /* 0x0000001a16127c24 */ /* 0x000fe4000f8e02ff */
[C---:B------:R-:W-:Y:S02]  /*20f0*/  IMAD.WIDE.U32 R12, R23.reuse, UR26, RZ ;  /* 0x0000001a170c7c25 */ /* 0x040fe4000f8e00ff */
[----:B------:R-:W4:Y:S02]  /*2100*/  LDG.E.U16 R20, desc[UR8][R20.64] ;  /* 0x0000000814147981 */ /* 0x000f24000c1e1500 */
[----:B------:R-:W-:-:S04]  /*2110*/  IMAD R18, R23, UR27, R18 ;  /* 0x0000001b17127c24 */ /* 0x000fc8000f8e0212 */
[----:B------:R-:W-:Y:S02]  /*2120*/  IMAD.IADD R18, R13, 0x1, R18 ;  /* 0x000000010d127824 */ /* 0x000fe400078e0212 */
[----:B------:R-:W3:Y:S04]  /*2130*/  LDL.LU R13, [R1] ;  /* 0x00000000010d7983 */ /* 0x000ee80000300800 */
[----:B------:R-:W5:Y:S01]  /*2140*/  LDL.LU R21, [R1+0x4] ;  /* 0x0000040001157983 */ /* 0x000f620000300800 */
[----:B-1----:R-:W-:-:S04]  /*2150*/  LEA R10, P0, R12, UR28, 0x1 ;  /* 0x0000001c0c0a7c11 */ /* 0x002fc8000f8008ff */
[----:B------:R-:W-:-:S05]  /*2160*/  LEA.HI.X R11, R12, UR29, R18, 0x1, P0 ;  /* 0x0000001d0c0b7c11 */ /* 0x000fca00080f0c12 */
[----:B------:R3:W4:Y:S02]  /*2170*/  LDG.E.U16 R19, desc[UR8][R10.64] ;  /* 0x000000080a137981 */ /* 0x000724000c1e1500 */
[----:B---3--:R-:W-:Y:S02]  /*2180*/  MOV R11, R13 ;  /* 0x0000000d000b7202 */ /* 0x008fe40000000f00 */
[----:B-----5:R-:W-:-:S05]  /*2190*/  MOV R10, R21 ;  /* 0x00000015000a7202 */ /* 0x020fca0000000f00 */
[----:B------:R0:W3:Y:S01]  /*21a0*/  LDG.E.U16 R18, desc[UR8][R10.64] ;  /* 0x000000080a127981 */ /* 0x0000e2000c1e1500 */
[----:B------:R-:W-:Y:S01]  /*21b0*/  SHF.L.U32 R25, R25, 0x10, RZ ;  /* 0x0000001019197819 */ /* 0x000fe200000006ff */
[----:B--2---:R-:W-:-:S04]  /*21c0*/  IMAD.U32 R24, R24, 0x10000, RZ ;  /* 0x0001000018187824 */ /* 0x004fc800078e00ff */
[----:B------:R-:W-:Y:S01]  /*21d0*/  FADD.FTZ R24, R24, R25 ;  /* 0x0000001918187221 */ /* 0x000fe20000010000 */
[----:B------:R-:W-:Y:S01]  /*21e0*/  MOV R25, R13 ;  /* 0x0000000d00197202 */ /* 0x000fe20000000f00 */
[----:B------:R-:W-:Y:S01]  /*21f0*/  IMAD.U32 R16, R16, 0x10000, RZ ;  /* 0x0001000010107824 */ /* 0x000fe200078e00ff */
[----:B------:R-:W-:Y:S01]  /*2200*/  SHF.L.U32 R13, R14, 0x10, RZ ;  /* 0x000000100e0d7819 */ /* 0x000fe200000006ff */
[----:B------:R-:W-:-:S04]  /*2210*/  FADD.FTZ R24, RZ, R24 ;  /* 0x00000018ff187221 */ /* 0x000fc80000010000 */
[----:B------:R-:W-:Y:S01]  /*2220*/  FADD.FTZ R13, R16, R13 ;  /* 0x0000000d100d7221 */ /* 0x000fe20000010000 */
[----:B------:R-:W-:-:S03]  /*2230*/  FADD.FTZ R24, RZ, R24 ;  /* 0x00000018ff187221 */ /* 0x000fc60000010000 */
[----:B------:R-:W-:Y:S01]  /*2240*/  FADD.FTZ R13, RZ, R13 ;  /* 0x0000000dff0d7221 */ /* 0x000fe20000010000 */
[----:B0-----:R-:W-:-:S03]  /*2250*/  FMUL.FTZ R10, R24, -1.4426950216293334961 ;  /* 0xbfb8aa3b180a7820 */ /* 0x001fc60000410000 */
[----:B------:R-:W-:Y:S01]  /*2260*/  FADD.FTZ R13, RZ, R13 ;  /* 0x0000000dff0d7221 */ /* 0x000fe20000010000 */
[----:B----4-:R-:W-:Y:S02]  /*2270*/  SHF.L.U32 R20, R20, 0x10, RZ ;  /* 0x0000001014147819 */ /* 0x010fe400000006ff */
[----:B------:R-:W0:Y:S01]  /*2280*/  MUFU.EX2 R10, R10 ;  /* 0x0000000a000a7308 */ /* 0x000e220000000800 */
[----:B------:R-:W-:Y:S01]  /*2290*/  FMUL.FTZ R13, R13, -1.4426950216293334961 ;  /* 0xbfb8aa3b0d0d7820 */ /* 0x000fe20000410000 */
[----:B------:R-:W-:Y:S01]  /*22a0*/  SHF.L.U32 R19, R19, 0x10, RZ ;  /* 0x0000001013137819 */ /* 0x000fe200000006ff */
[----:B------:R-:W-:Y:S01]  /*22b0*/  IMAD.U32 R12, R17, 0x10000, RZ ;  /* 0x00010000110c7824 */ /* 0x000fe200078e00ff */
[----:B------:R-:W-:-:S03]  /*22c0*/  SHF.L.U32 R15, R15, 0x10, RZ ;  /* 0x000000100f0f7819 */ /* 0x000fc600000006ff */
[----:B------:R-:W-:Y:S01]  /*22d0*/  FADD.FTZ R19, R20, R19 ;  /* 0x0000001314137221 */ /* 0x000fe20000010000 */
[----:B------:R-:W1:Y:S01]  /*22e0*/  MUFU.EX2 R13, R13 ;  /* 0x0000000d000d7308 */ /* 0x000e620000000800 */
[----:B------:R-:W-:Y:S02]  /*22f0*/  FADD.FTZ R12, R15, R12 ;  /* 0x0000000c0f0c7221 */ /* 0x000fe40000010000 */
[----:B------:R-:W-:Y:S02]  /*2300*/  FADD.FTZ R19, RZ, R19 ;  /* 0x00000013ff137221 */ /* 0x000fe40000010000 */
[----:B------:R-:W-:Y:S02]  /*2310*/  FADD.FTZ R12, RZ, R12 ;  /* 0x0000000cff0c7221 */ /* 0x000fe40000010000 */
[----:B------:R-:W-:Y:S02]  /*2320*/  FADD.FTZ R19, RZ, R19 ;  /* 0x00000013ff137221 */ /* 0x000fe40000010000 */
[----:B------:R-:W-:Y:S01]  /*2330*/  FADD.FTZ R11, RZ, R12 ;  /* 0x0000000cff0b7221 */ /* 0x000fe20000010000 */
[----:B0-----:R-:W-:Y:S01]  /*2340*/  FADD.FTZ R12, R10, 1 ;  /* 0x3f8000000a0c7421 */ /* 0x001fe20000010000 */
[----:B------:R-:W-:-:S05]  /*2350*/  FMUL.FTZ R16, R19, -1.4426950216293334961 ;  /* 0xbfb8aa3b13107820 */ /* 0x000fca0000410000 */
[----:B------:R-:W-:Y:S01]  /*2360*/  MUFU.RCP R12, R12 ;  /* 0x0000000c000c7308 */ /* 0x000fe20000001000 */
[----:B-1----:R-:W-:-:S07]  /*2370*/  FADD.FTZ R19, R13, 1 ;  /* 0x3f8000000d137421 */ /* 0x002fce0000010000 */
[----:B------:R-:W0:Y:S08]  /*2380*/  MUFU.EX2 R16, R16 ;  /* 0x0000001000107308 */ /* 0x000e300000000800 */
[----:B------:R-:W-:Y:S08]  /*2390*/  MUFU.TANH R11, R11 ;  /* 0x0000000b000b7308 */ /* 0x000ff00000002400 */
[----:B------:R-:W1:Y:S01]  /*23a0*/  MUFU.RCP R13, R19 ;  /* 0x00000013000d7308 */ /* 0x000e620000001000 */
[----:B0-----:R-:W-:Y:S01]  /*23b0*/  FADD.FTZ R10, R16, 1 ;  /* 0x3f800000100a7421 */ /* 0x001fe20000010000 */
[----:B------:R-:W-:-:S06]  /*23c0*/  IMAD R17, R5, UR10, RZ ;  /* 0x0000000a05117c24 */ /* 0x000fcc000f8e02ff */
[----:B------:R-:W-:Y:S01]  /*23d0*/  MUFU.RCP R10, R10 ;  /* 0x0000000a000a7308 */ /* 0x000fe20000001000 */
[----:B------:R-:W-:Y:S02]  /*23e0*/  IMAD R17, R2, UR11, R17 ;  /* 0x0000000b02117c24 */ /* 0x000fe4000f8e0211 */
[----:B------:R-:W-:Y:S02]  /*23f0*/  IMAD R9, R9, UR10, RZ ;  /* 0x0000000a09097c24 */ /* 0x000fe4000f8e02ff */
[----:B------:R-:W-:Y:S02]  /*2400*/  IMAD R22, R22, UR10, RZ ;  /* 0x0000000a16167c24 */ /* 0x000fe4000f8e02ff */
[----:B---3--:R-:W-:-:S04]  /*2410*/  IMAD.U32 R15, R18, 0x10000, RZ ;  /* 0x00010000120f7824 */ /* 0x008fc800078e00ff */
[----:B------:R-:W-:-:S04]  /*2420*/  FMUL.FTZ R18, R15, R12 ;  /* 0x0000000c0f127220 */ /* 0x000fc80000410000 */
[----:B-1----:R-:W-:-:S04]  /*2430*/  FFMA.FTZ R18, R11, R13, R18 ;  /* 0x0000000d0b127223 */ /* 0x002fc80000010012 */
[----:B------:R-:W0:Y:S01]  /*2440*/  MUFU.TANH R5, R18 ;  /* 0x0000001200057308 */ /* 0x000e220000002400 */
[----:B------:R-:W-:-:S03]  /*2450*/  IMAD.WIDE.U32 R14, R2, UR10, RZ ;  /* 0x0000000a020e7c25 */ /* 0x000fc6000f8e00ff */
[----:B------:R-:W-:Y:S02]  /*2460*/  LEA R16, P0, R14, UR14, 0x1 ;  /* 0x0000000e0e107c11 */ /* 0x000fe4000f8008ff */
[----:B------:R-:W-:Y:S01]  /*2470*/  IADD3 R15, PT, PT, R15, R17, RZ ;  /* 0x000000110f0f7210 */ /* 0x000fe20007ffe0ff */
[----:B------:R-:W-:-:S03]  /*2480*/  IMAD R2, R6, UR10, RZ ;  /* 0x0000000a06027c24 */ /* 0x000fc6000f8e02ff */
[----:B------:R-:W-:Y:S01]  /*2490*/  LEA.HI.X R17, R14, UR15, R15, 0x1, P0 ;  /* 0x0000000f0e117c11 */ /* 0x000fe200080f0c0f */
[----:B------:R-:W-:-:S04]  /*24a0*/  IMAD.WIDE.U32 R14, R8, UR10, RZ ;  /* 0x0000000a080e7c25 */ /* 0x000fc8000f8e00ff */
[----:B0-----:R-:W-:Y:S01]  /*24b0*/  FMUL.FTZ R19, R5, R10 ;  /* 0x0000000a05137220 */ /* 0x001fe20000410000 */
[----:B------:R-:W-:Y:S02]  /*24c0*/  IMAD R5, R8, UR11, R9 ;  /* 0x0000000b08057c24 */ /* 0x000fe4000f8e0209 */
[----:B------:R-:W-:-:S04]  /*24d0*/  IMAD.WIDE.U32 R8, R23, UR10, RZ ;  /* 0x0000000a17087c25 */ /* 0x000fc8000f8e00ff */
[----:B------:R-:W-:Y:S01]  /*24e0*/  IMAD R23, R23, UR11, R22 ;  /* 0x0000000b17177c24 */ /* 0x000fe2000f8e0216 */
[----:B------:R-:W-:Y:S01]  /*24f0*/  MOV R22, R21 ;  /* 0x0000001500167202 */ /* 0x000fe20000000f00 */
[C---:B------:R-:W-:Y:S02]  /*2500*/  IMAD R2, R7.reuse, UR11, R2 ;  /* 0x0000000b07027c24 */ /* 0x040fe4000f8e0202 */
[----:B------:R-:W-:-:S04]  /*2510*/  IMAD.WIDE.U32 R6, R7, UR10, RZ ;  /* 0x0000000a07067c25 */ /* 0x000fc8000f8e00ff */
[----:B------:R-:W-:Y:S01]  /*2520*/  IMAD.MOV.U32 R21, RZ, RZ, R22 ;  /* 0x000000ffff157224 */ /* 0x000fe200078e0016 */
[----:B------:R-:W-:Y:S02]  /*2530*/  F2FP.BF16.F32.PACK_AB R24, R18, R19 ;  /* 0x000000131218723e */ /* 0x000fe400000010ff */
[----:B------:R-:W-:Y:S02]  /*2540*/  IADD3 R2, PT, PT, R7, R2, RZ ;  /* 0x0000000207027210 */ /* 0x000fe40007ffe0ff */
[----:B------:R-:W-:Y:S02]  /*2550*/  LEA R18, P0, R6, UR14, 0x1 ;  /* 0x0000000e06127c11 */ /* 0x000fe4000f8008ff */
[----:B------:R-:W-:Y:S01]  /*2560*/  MOV R7, R21 ;  /* 0x0000001500077202 */ /* 0x000fe20000000f00 */
[----:B------:R-:W-:Y:S01]  /*2570*/  FADD.FTZ R13, R13, -RZ ;  /* 0x800000ff0d0d7221 */ /* 0x000fe20000010000 */
[----:B------:R-:W-:Y:S01]  /*2580*/  IADD3 R5, PT, PT, R15, R5, RZ ;  /* 0x000000050f057210 */ /* 0x000fe20007ffe0ff */
[----:B------:R-:W-:Y:S01]  /*2590*/  FADD.FTZ R12, R12, -RZ ;  /* 0x800000ff0c0c7221 */ /* 0x000fe20000010000 */
[----:B------:R-:W-:Y:S01]  /*25a0*/  LEA.HI.X R19, R6, UR15, R2, 0x1, P0 ;  /* 0x0000000f06137c11 */ /* 0x000fe200080f0c02 */
[----:B------:R-:W-:Y:S01]  /*25b0*/  IMAD.MOV.U32 R6, RZ, RZ, R29 ;  /* 0x000000ffff067224 */ /* 0x000fe200078e001d */
[----:B------:R-:W-:Y:S01]  /*25c0*/  MOV R15, R7 ;  /* 0x00000007000f7202 */ /* 0x000fe20000000f00 */
[----:B------:R-:W-:Y:S01]  /*25d0*/  FADD.FTZ R10, R10, -RZ ;  /* 0x800000ff0a0a7221 */ /* 0x000fe20000010000 */
[----:B------:R-:W-:Y:S01]  /*25e0*/  MOV R7, R28 ;  /* 0x0000001c00077202 */ /* 0x000fe20000000f00 */
[----:B------:R-:W-:Y:S01]  /*25f0*/  IMAD.IADD R23, R9, 0x1, R23 ;  /* 0x0000000109177824 */ /* 0x000fe200078e0217 */
[----:B------:R-:W-:-:S02]  /*2600*/  F2FP.BF16.F32.PACK_AB R12, R12, R13 ;  /* 0x0000000d0c0c723e */ /* 0x000fc400000010ff */
[----:B------:R-:W-:Y:S01]  /*2610*/  LEA R20, P1, R14, UR14, 0x1 ;  /* 0x0000000e0e147c11 */ /* 0x000fe2000f8208ff */
[----:B------:R0:W-:Y:S01]  /*2620*/  STG.E.U16 desc[UR8][R6.64], R24 ;  /* 0x0000001806007986 */ /* 0x0001e2000c101508 */
[----:B------:R-:W-:Y:S02]  /*2630*/  LEA R22, P2, R8, UR14, 0x1 ;  /* 0x0000000e08167c11 */ /* 0x000fe4000f8408ff */
[----:B------:R-:W-:Y:S02]  /*2640*/  PRMT R2, R24, 0x7632, R2 ;  /* 0x0000763218027816 */ /* 0x000fe40000000002 */
[----:B------:R-:W-:Y:S02]  /*2650*/  F2FP.BF16.F32.PACK_AB R10, R10, R11 ;  /* 0x0000000b0a0a723e */ /* 0x000fe400000010ff */
[----:B------:R-:W-:Y:S02]  /*2660*/  PRMT R9, R12, 0x7632, R9 ;  /* 0x000076320c097816 */ /* 0x000fe40000000009 */
[----:B------:R-:W-:-:S02]  /*2670*/  LEA.HI.X R21, R14, UR15, R5, 0x1, P1 ;  /* 0x0000000f0e157c11 */ /* 0x000fc400088f0c05 */
[----:B0-----:R-:W-:Y:S01]  /*2680*/  MOV R6, R27 ;  /* 0x0000001b00067202 */ /* 0x001fe20000000f00 */
[----:B------:R-:W-:Y:S01]  /*2690*/  IMAD.MOV.U32 R7, RZ, RZ, R26 ;  /* 0x000000ffff077224 */ /* 0x000fe200078e001a */
[----:B------:R-:W-:Y:S02]  /*26a0*/  LEA.HI.X R23, R8, UR15, R23, 0x1, P2 ;  /* 0x0000000f08177c11 */ /* 0x000fe400090f0c17 */
[----:B------:R-:W-:Y:S02]  /*26b0*/  PRMT R5, R10, 0x7632, R5 ;  /* 0x000076320a057816 */ /* 0x000fe40000000005 */
[----:B------:R0:W-:Y:S04]  /*26c0*/  STG.E.U16 desc[UR8][R6.64], R2 ;  /* 0x0000000206007986 */ /* 0x0001e8000c101508 */
[----:B------:R-:W-:Y:S04]  /*26d0*/  STG.E.U16 desc[UR8][R16.64], R12 ;  /* 0x0000000c10007986 */ /* 0x000fe8000c101508 */
[----:B------:R-:W-:Y:S01]  /*26e0*/  STG.E.U16 desc[UR8][R18.64], R9 ;  /* 0x0000000912007986 */ /* 0x000fe2000c101508 */
[----:B0-----:R-:W-:-:S03]  /*26f0*/  IMAD.WIDE.U32 R6, R4, UR34, RZ ;  /* 0x0000002204067c25 */ /* 0x001fc6000f8e00ff */
[----:B------:R-:W-:Y:S04]  /*2700*/  STG.E.U16 desc[UR8][R20.64], R10 ;  /* 0x0000000a14007986 */ /* 0x000fe8000c101508 */
[----:B------:R0:W-:Y:S01]  /*2710*/  STG.E.U16 desc[UR8][R22.64], R5 ;  /* 0x0000000516007986 */ /* 0x0001e2000c101508 */
[----:B------:R-:W-:Y:S02]  /*2720*/  LEA R15, P3, R6, R15, 0x1 ;  /* 0x0000000f060f7211 */ /* 0x000fe400078608ff */
[C---:B------:R-:W-:Y:S01]  /*2730*/  IADD3 R3, P0, PT, R4.reuse, R3, RZ ;  /* 0x0000000304037210 */ /* 0x040fe20007f1e0ff */
[----:B0-----:R-:W-:Y:S02]  /*2740*/  IMAD R5, R4, UR35, R7 ;  /* 0x0000002304057c24 */ /* 0x001fe4000f8e0207 */
[----:B------:R1:W-:Y:S03]  /*2750*/  STL [R1+0x4], R15 ;  /* 0x0000040f01007387 */ /* 0x0003e60000100800 */
[----:B------:R-:W-:-:S02]  /*2760*/  LEA.HI.X R25, R6, R25, R5, 0x1, P3 ;  /* 0x0000001906197211 */ /* 0x000fc400018f0c05 */
[----:B------:R-:W-:Y:S02]  /*2770*/  IADD3.X R0, PT, PT, RZ, R0, RZ, P0, !PT ;  /* 0x00000000ff007210 */ /* 0x000fe400007fe4ff */
[----:B------:R-:W-:Y:S01]  /*2780*/  ISETP.GE.U32.AND P0, PT, R3, UR36, PT ;  /* 0x0000002403007c0c */ /* 0x000fe2000bf06070 */
[----:B------:R1:W-:Y:S03]  /*2790*/  STL [R1], R25 ;  /* 0x0000001901007387 */ /* 0x0003e60000100800 */
[----:B------:R-:W-:Y:S01]  /*27a0*/  ISETP.GE.AND.EX P0, PT, R0, UR37, PT, P0 ;  /* 0x0000002500007c0c */ /* 0x000fe2000bf06300 */
[----:B------:R-:W-:-:S04]  /*27b0*/  IMAD.WIDE.U32 R10, R4, UR30, RZ ;  /* 0x0000001e040a7c25 */ /* 0x000fc8000f8e00ff */
[----:B------:R-:W-:Y:S01]  /*27c0*/  IMAD.WIDE.U32 R8, R4, UR32, RZ ;  /* 0x0000002004087c25 */ /* 0x000fe2000f8e00ff */
[----:B------:R-:W-:-:S03]  /*27d0*/  LEA R27, P1, R10, R27, 0x1 ;  /* 0x0000001b0a1b7211 */ /* 0x000fc600078208ff */
[----:B------:R-:W-:Y:S01]  /*27e0*/  IMAD R11, R4, UR31, R11 ;  /* 0x0000001f040b7c24 */ /* 0x000fe2000f8e020b */
[----:B------:R-:W-:Y:S01]  /*27f0*/  LEA R29, P2, R8, R29, 0x1 ;  /* 0x0000001d081d7211 */ /* 0x000fe200078408ff */
[----:B------:R-:W-:-:S03]  /*2800*/  IMAD R9, R4, UR33, R9 ;  /* 0x0000002104097c24 */ /* 0x000fc6000f8e0209 */
[----:B------:R-:W-:Y:S02]  /*2810*/  LEA.HI.X R26, R10, R26, R11, 0x1, P1 ;  /* 0x0000001a0a1a7211 */ /* 0x000fe400008f0c0b */
[----:B------:R-:W-:Y:S01]  /*2820*/  LEA.HI.X R28, R8, R28, R9, 0x1, P2 ;  /* 0x0000001c081c7211 */ /* 0x000fe200010f0c09 */
[----:B-1----:R-:W-:Y:S06]  /*2830*/  @!P0 BRA `(.L_x_1010) ;  /* 0xfffffff0008c8947 */ /* 0x002fec000383ffff */
[----:B------:R-:W-:Y:S05]  /*2840*/  BSYNC.RECONVERGENT B0 ;  /* 0x0000000000007941 */ /* 0x000fea0003800200 */
.L_x_1006:
[----:B------:R-:W-:Y:S05]  /*2850*/  EXIT ;  /* 0x000000000000794d */ /* 0x000fea0003800000 */
        .weak           $__internal_32_$__cuda_sm20_div_s64
        .type           $__internal_32_$__cuda_sm20_div_s64,@function
        .size           $__internal_32_$__cuda_sm20_div_s64,(.L_x_1403 - $__internal_32_$__cuda_sm20_div_s64)
$__internal_32_$__cuda_sm20_div_s64:
        /* <DEDUP_REMOVED lines=8> */
[----:B0-----:R-:W-:-:S02]  /*28e0*/  IADD3 R6, PT, PT, R10, 0x1ffffffe, RZ ;  /* 0x1ffffffe0a067810 */ /* 0x001fc40007ffe0ff */
[----:B------:R-:W-:-:S04]  /*28f0*/  IADD3 R10, P4, PT, RZ, -R3, RZ ;  /* 0x80000003ff0a7210 */ /* 0x000fc80007f9e0ff */
        /* <DEDUP_REMOVED lines=12> */
[----:B------:R-:W-:Y:S02]  /*29c0*/  IADD3 R9, P2, PT, R15, R8, RZ ;  /* 0x000000080f097210 */ /* 0x000fe40007f5e0ff */
[----:B------:R-:W-:Y:S02]  /*29d0*/  IADD3.X R13, PT, PT, RZ, ~R0, RZ, P4, !PT ;  /* 0x80000000ff0d7210 */ /* 0x000fe400027fe4ff */
        /* <DEDUP_REMOVED lines=59> */
[----:B------:R-:W-:Y:S06]  /*2d90*/  RET.REL.NODEC R6 `(_ZN2at6native38_GLOBAL__N__9a469cfd_6_RNN_cu_eca79a6d6kernel17lstm_cell_forwardIN3c108BFloat16EflLi1EEEvNS_4cuda6detail10TensorInfoIT_T1_EESB_SB_SB_SB_SB_SB_SB_SA_SA_) ;  /* 0xffffffd006987950 */ /* 0x000fec0003c3ffff */
.L_x_1011:
        /* <DEDUP_REMOVED lines=14> */
.L_x_1403:


//--------------------- .text._ZN2at6native38_GLOBAL__N__9a469cfd_6_RNN_cu_eca79a6d6kernel17lstm_cell_forwardIN3c108BFloat16EfiLi2EEEvNS_4cuda6detail10TensorInfoIT_T1_EESB_SB_SB_SB_SB_SB_SB_SA_SA_ --------------------------
	.section	.text._ZN2at6native38_GLOBAL__N__9a469cfd_6_RNN_cu_eca79a6d6kernel17lstm_cell_forwardIN3c108BFloat16EfiLi2EEEvNS_4cuda6detail10TensorInfoIT_T1_EESB_SB_SB_SB_SB_SB_SB_SA_SA_,"ax",@progbits
	.align	128
.text._ZN2at6native38_GLOBAL__N__9a469cfd_6_RNN_cu_eca79a6d6kernel17lstm_cell_forwardIN3c108BFloat16EfiLi2EEEvNS_4cuda6detail10TensorInfoIT_T1_EESB_SB_SB_SB_SB_SB_SB_SA_SA_:
        .type           _ZN2at6native38_GLOBAL__N__9a469cfd_6_RNN_cu_eca79a6d6kernel17lstm_cell_forwardIN3c108BFloat16EfiLi2EEEvNS_4cuda6detail10TensorInfoIT_T1_EESB_SB_SB_SB_SB_SB_SB_SA_SA_,@function
        .size           _ZN2at6native38_GLOBAL__N__9a469cfd_6_RNN_cu_eca79a6d6kernel17lstm_cell_forwardIN3c108BFloat16EfiLi2EEEvNS_4cuda6detail10TensorInfoIT_T1_EESB_SB_SB_SB_SB_SB_SB_SA_SA_,(.L_x_1405 - _ZN2at6native38_GLOBAL__N__9a469cfd_6_RNN_cu_eca79a6d6kernel17lstm_cell_forwardIN3c108BFloat16EfiLi2EEEvNS_4cuda6detail10TensorInfoIT_T1_EESB_SB_SB_SB_SB_SB_SB_SA_SA_)
        .other          _ZN2at6native38_GLOBAL__N__9a469cfd_6_RNN_cu_eca79a6d6kernel17lstm_cell_forwardIN3c108BFloat16EfiLi2EEEvNS_4cuda6detail10TensorInfoIT_T1_EESB_SB_SB_SB_SB_SB_SB_SA_SA_,@"STO_CUDA_ENTRY STV_DEFAULT"
_ZN2at6native38_GLOBAL__N__9a469cfd_6_RNN_cu_eca79a6d6kernel17lstm_cell_forwardIN3c108BFloat16EfiLi2EEEvNS_4cuda6detail10TensorInfoIT_T1_EESB_SB_SB_SB_SB_SB_SB_SA_SA_:
        /* <DEDUP_REMOVED lines=9> */
[----:B------:R-:W0:Y:S01]  /*0090*/  LDC R0, c[0x0][0xa40] ;  /* 0x00029000ff007b82 */ /* 0x000e220000000800 */
[----:B------:R-:W1:Y:S01]  /*00a0*/  LDCU.64 UR8, c[0x0][0x530] ;  /* 0x0000a600ff0877ac */ /* 0x000e620008000a00 */
[----:B------:R-:W-:Y:S01]  /*00b0*/  BSSY.RECONVERGENT B0, `(.L_x_1012) ;  /* 0x000020b000007945 */ /* 0x000fe20003800200 */
[----:B------:R-:W2:Y:S05]  /*00c0*/  LDCU.64 UR6, c[0x0][0x358] ;  /* 0x00006b00ff0677ac */ /* 0x000eaa0008000a00 */
[----:B------:R-:W3:Y:S01]  /*00d0*/  LDC R4, c[0x0][0x360] ;  /* 0x0000d800ff047b82 */ /* 0x000ee20000000800 */
[----:B------:R-:W4:Y:S01]  /*00e0*/  LDCU UR23, c[0x0][0xa44] ;  /* 0x00014880ff1777ac */ /* 0x000f220008000800 */
[----:B------:R-:W0:Y:S01]  /*00f0*/  LDCU UR5, c[0x0][0x3f0] ;  /* 0x00007e00ff0577ac */ /* 0x000e220008000800 */
[----:B------:R-:W0:Y:S01]  /*0100*/  LDCU UR10, c[0x0][0x3ec] ;  /* 0x00007d80ff0a77ac */ /* 0x000e220008000800 */
[----:B-1----:R-:W-:Y:S01]  /*0110*/  UISETP.NE.U32.AND UP0, UPT, UR8, URZ, UPT ;  /* 0x000000ff0800728c */ /* 0x002fe2000bf05070 */
[----:B------:R-:W1:Y:S01]  /*0120*/  LDCU UR11, c[0x0][0x4c8] ;  /* 0x00009900ff0b77ac */ /* 0x000e620008000800 */
[----:B0-----:R-:W-:Y:S01]  /*0130*/  IABS R0, R0 ;  /* 0x0000000000007213 */ /* 0x001fe20000000000 */
[----:B------:R-:W0:Y:S04]  /*0140*/  LDCU UR12, c[0x0][0x4c4] ;  /* 0x00009880ff0c77ac */ /* 0x000e280008000800 */
[----:B------:R-:W-:Y:S01]  /*0150*/  IMAD.MOV.U32 R6, RZ, RZ, R0 ;  /* 0x000000ffff067224 */ /* 0x000fe200078e0000 */
[----:B------:R-:W0:Y:S01]  /*0160*/  LDCU UR13, c[0x0][0x9d8] ;  /* 0x00013b00ff0d77ac */ /* 0x000e220008000800 */
[----:B---3--:R-:W-:-:S02]  /*0170*/  IMAD R5, R4, UR4, R5 ;  /* 0x0000000404057c24 */ /* 0x008fc4000f8e0205 */
[----:B------:R-:W3:Y:S01]  /*0180*/  I2F.RP R0, R6 ;  /* 0x0000000600007306 */ /* 0x000ee20000209400 */
[----:B------:R-:W0:Y:S01]  /*0190*/  LDCU UR14, c[0x0][0x9d4] ;  /* 0x00013a80ff0e77ac */ /* 0x000e220008000800 */
[----:B------:R-:W0:Y:S01]  /*01a0*/  LDCU UR15, c[0x0][0x750] ;  /* 0x0000ea00ff0f77ac */ /* 0x000e220008000800 */
[----:B------:R-:W0:Y:S01]  /*01b0*/  LDCU UR16, c[0x0][0x74c] ;  /* 0x0000e980ff1077ac */ /* 0x000e220008000800 */
[----:B------:R-:W0:Y:S04]  /*01c0*/  LDCU UR17, c[0x0][0x59c] ;  /* 0x0000b380ff1177ac */ /* 0x000e280008000800 */
[----:B---3--:R-:W3:Y:S01]  /*01d0*/  MUFU.RCP R0, R0 ;  /* 0x0000000000007308 */ /* 0x008ee20000001000 */
[----:B------:R-:W0:Y:S01]  /*01e0*/  LDCU UR18, c[0x0][0x674] ;  /* 0x0000ce80ff1277ac */ /* 0x000e220008000800 */
[----:B------:R-:W0:Y:S01]  /*01f0*/  LDCU UR19, c[0x0][0x828] ;  /* 0x00010500ff1377ac */ /* 0x000e220008000800 */
[----:B------:R-:W0:Y:S01]  /*0200*/  LDCU UR20, c[0x0][0x824] ;  /* 0x00010480ff1477ac */ /* 0x000e220008000800 */
[----:B------:R-:W0:Y:S01]  /*0210*/  LDCU UR21, c[0x0][0x900] ;  /* 0x00012000ff1577ac */ /* 0x000e220008000800 */
[----:B---3--:R-:W-:Y:S01]  /*0220*/  IADD3 R2, PT, PT, R0, 0xffffffe, RZ ;  /* 0x0ffffffe00027810 */ /* 0x008fe20007ffe0ff */
[----:B------:R-:W3:Y:S03]  /*0230*/  LDCU UR22, c[0x0][0x8fc] ;  /* 0x00011f80ff1677ac */ /* 0x000ee60008000800 */
[----:B------:R5:W2:Y:S01]  /*0240*/  F2I.FTZ.U32.TRUNC.NTZ R3, R2 ;  /* 0x0000000200037305 */ /* 0x000aa2000021f000 */
[----:B------:R-:W-:Y:S01]  /*0250*/  UISETP.NE.AND.EX UP0, UPT, UR9, URZ, UPT, UP0 ;  /* 0x000000ff0900728c */ /* 0x000fe2000bf05300 */
[----:B-----5:R-:W-:-:S02]  /*0260*/  HFMA2 R2, -RZ, RZ, 0, 0 ;  /* 0x00000000ff027431 */ /* 0x020fc400000001ff */
[----:B--2---:R-:W-:-:S04]  /*0270*/  IMAD.MOV R7, RZ, RZ, -R3 ;  /* 0x000000ffff077224 */ /* 0x004fc800078e0a03 */
[----:B------:R-:W-:-:S04]  /*0280*/  IMAD R7, R7, R6, RZ ;  /* 0x0000000607077224 */ /* 0x000fc800078e02ff */
[----:B------:R-:W-:-:S05]  /*0290*/  IMAD.HI.U32 R0, R3, R7, R2 ;  /* 0x0000000703007227 */ /* 0x000fca00078e0002 */
[----:B01-34-:R2:W-:Y:S02]  /*02a0*/  STL [R1], R0 ;  /* 0x0000000001007387 */ /* 0x01b5e40000100800 */
.L_x_1015:
[----:B0-2---:R-:W2:Y:S01]  /*02b0*/  LDL R0, [R1] ;  /* 0x0000000001007983 */ /* 0x005ea20000100800 */
[----:B------:R-:W0:Y:S01]  /*02c0*/  LDC R27, c[0x0][0xa40] ;  /* 0x00029000ff1b7b82 */ /* 0x000e220000000800 */
[----:B------:R-:W-:-:S07]  /*02d0*/  IABS R9, R5 ;  /* 0x0000000500097213 */ /* 0x000fce0000000000 */
[----:B------:R-:W1:Y:S08]  /*02e0*/  LDC R19, c[0x0][0x38c] ;  /* 0x0000e300ff137b82 */ /* 0x000e700000000800 */
[----:B------:R-:W3:Y:S01]  /*02f0*/  LDC R4, c[0x0][0xa40] ;  /* 0x00029000ff047b82 */ /* 0x000ee20000000800 */
[----:B0-----:R-:W-:-:S07]  /*0300*/  IABS R7, R27 ;  /* 0x0000001b00077213 */ /* 0x001fce0000000000 */
[----:B------:R-:W0:Y:S01]  /*0310*/  LDC R8, c[0x0][0x464] ;  /* 0x00011900ff087b82 */ /* 0x000e220000000800 */
[----:B------:R4:W-:Y:S01]  /*0320*/  STL [R1+0x4], R27 ;  /* 0x0000041b01007387 */ /* 0x0009e20000100800 */
[----:B-1----:R-:W-:-:S06]  /*0330*/  IABS R10, R19 ;  /* 0x00000013000a7213 */ /* 0x002fcc0000000000 */
[----:B------:R-:W1:Y:S01]  /*0340*/  LDC R28, c[0x0][0x6ec] ;  /* 0x0001bb00ff1c7b82 */ /* 0x000e620000000800 */
[----:B------:R-:W4:Y:S01]  /*0350*/  I2F.RP R3, R10 ;  /* 0x0000000a00037306 */ /* 0x000f220000209400 */
[----:B---3--:R-:W-:Y:S02]  /*0360*/  IABS R4, R4 ;  /* 0x0000000400047213 */ /* 0x008fe40000000000 */
[----:B0-----:R-:W-:-:S05]  /*0370*/  IABS R21, R8 ;  /* 0x0000000800157213 */ /* 0x001fca0000000000 */
[----:B----4-:R-:W-:Y:S01]  /*0380*/  MUFU.RCP R3, R3 ;  /* 0x0000000300037308 */ /* 0x010fe20000001000 */
[----:B-1----:R-:W-:-:S07]  /*0390*/  IABS R22, R28 ;  /* 0x0000001c00167213 */ /* 0x002fce0000000000 */
[----:B------:R-:W0:Y:S08]  /*03a0*/  I2F.RP R14, R21 ;  /* 0x00000015000e7306 */ /* 0x000e300000209400 */
[----:B------:R-:W1:Y:S08]  /*03b0*/  I2F.RP R25, R22 ;  /* 0x0000001600197306 */ /* 0x000e700000209400 */
[----:B0-----:R-:W0:Y:S08]  /*03c0*/  MUFU.RCP R14, R14 ;  /* 0x0000000e000e7308 */ /* 0x001e300000001000 */
[----:B-1----:R-:W1:Y:S01]  /*03d0*/  MUFU.RCP R25, R25 ;  /* 0x0000001900197308 */ /* 0x002e620000001000 */
[----:B0-----:R-:W-:-:S02]  /*03e0*/  VIADD R26, R14, 0xffffffe ;  /* 0x0ffffffe0e1a7836 */ /* 0x001fc40000000000 */
[----:B-1----:R-:W-:Y:S02]  /*03f0*/  VIADD R25, R25, 0xffffffe ;  /* 0x0ffffffe19197836 */ /* 0x002fe40000000000 */
[----:B--2---:R-:W-:-:S04]  /*0400*/  IMAD.HI.U32 R0, R0, R9, RZ ;  /* 0x0000000900007227 */ /* 0x004fc800078e00ff */
[----:B------:R-:W-:-:S04]  /*0410*/  IMAD.MOV R2, RZ, RZ, -R0 ;  /* 0x000000ffff027224 */ /* 0x000fc800078e0a00 */
[----:B------:R-:W-:-:S05]  /*0420*/  IMAD R2, R7, R2, R9 ;  /* 0x0000000207027224 */ /* 0x000fca00078e0209 */
[----:B------:R-:W-:-:S13]  /*0430*/  ISETP.GT.U32.AND P1, PT, R4, R2, PT ;  /* 0x000000020400720c */ /* 0x000fda0003f24070 */
[----:B------:R-:W-:Y:S01]  /*0440*/  @!P1 IADD3 R2, PT, PT, R2, -R7, RZ ;  /* 0x8000000702029210 */ /* 0x000fe20007ffe0ff */
[----:B------:R-:W-:Y:S01]  /*0450*/  @!P1 VIADD R0, R0, 0x1 ;  /* 0x0000000100009836 */ /* 0x000fe20000000000 */
[----:B------:R-:W-:Y:S02]  /*0460*/  ISETP.NE.AND P1, PT, R27, RZ, PT ;  /* 0x000000ff1b00720c */ /* 0x000fe40003f25270 */
[----:B------:R-:W-:Y:S02]  /*0470*/  ISETP.GE.U32.AND P0, PT, R2, R4, PT ;  /* 0x000000040200720c */ /* 0x000fe40003f06070 */
[----:B------:R-:W-:-:S04]  /*0480*/  LOP3.LUT R2, R5, R27, RZ, 0x3c, !PT ;  /* 0x0000001b05027212 */ /* 0x000fc800078e3cff */
[----:B------:R-:W-:Y:S02]  /*0490*/  ISETP.GE.AND P2, PT, R2, RZ, PT ;  /* 0x000000ff0200720c */ /* 0x000fe40003f46270 */
[----:B------:R-:W-:-:S04]  /*04a0*/  IADD3 R2, PT, PT, R3, 0xffffffe, RZ ;  /* 0x0ffffffe03027810 */ /* 0x000fc80007ffe0ff */
[----:B------:R0:W1:Y:S01]  /*04b0*/  F2I.FTZ.U32.TRUNC.NTZ R3, R2 ;  /* 0x0000000200037305 */ /* 0x000062000021f000 */
[----:B------:R-:W-:-:S06]  /*04c0*/  @P0 VIADD R0, R0, 0x1 ;  /* 0x0000000100000836 */ /* 0x000fcc0000000000 */
[----:B------:R-:W-:Y:S02]  /*04d0*/  @!P2 IADD3 R0, PT, PT, -R0, RZ, RZ ;  /* 0x000000ff0000a210 */ /* 0x000fe40007ffe1ff */
[----:B------:R-:W-:Y:S02]  /*04e0*/  @!P1 LOP3.LUT R0, RZ, R27, RZ, 0x33, !PT ;  /* 0x0000001bff009212 */ /* 0x000fe400078e33ff */
[----:B0-----:R-:W-:-:S03]  /*04f0*/  MOV R2, RZ ;  /* 0x000000ff00027202 */ /* 0x001fc60000000f00 */
[----:B------:R-:W-:Y:S02]  /*0500*/  IMAD R0, R0, R27, RZ ;  /* 0x0000001b00007224 */ /* 0x000fe400078e02ff */
[----:B-1----:R-:W-:-:S03]  /*0510*/  IMAD.MOV R7, RZ, RZ, -R3 ;  /* 0x000000ffff077224 */ /* 0x002fc600078e0a03 */
[----:B------:R-:W-:Y:S01]  /*0520*/  IADD3 R16, PT, PT, -R0, R5, RZ ;  /* 0x0000000500107210 */ /* 0x000fe20007ffe1ff */
[----:B------:R-:W-:-:S04]  /*0530*/  IMAD R7, R7, R10, RZ ;  /* 0x0000000a07077224 */ /* 0x000fc800078e02ff */
[----:B------:R-:W-:Y:S02]  /*0540*/  IMAD R17, R0, 0x4, R16 ;  /* 0x0000000400117824 */ /* 0x000fe400078e0210 */
[----:B------:R-:W-:-:S03]  /*0550*/  IMAD.HI.U32 R20, R3, R7, R2 ;  /* 0x0000000703147227 */ /* 0x000fc600078e0002 */
[----:B------:R-:W-:Y:S01]  /*0560*/  IABS R18, R17 ;  /* 0x0000001100127213 */ /* 0x000fe20000000000 */
[----:B------:R-:W-:Y:S01]  /*0570*/  IMAD.IADD R4, R17, 0x1, R27 ;  /* 0x0000000111047824 */ /* 0x000fe200078e021b */
[----:B------:R0:W-:Y:S03]  /*0580*/  STL.64 [R1+0x8], R16 ;  /* 0x0000081001007387 */ /* 0x0001e60000100a00 */
[----:B------:R-:W-:Y:S01]  /*0590*/  IMAD.HI.U32 R12, R20, R18, RZ ;  /* 0x00000012140c7227 */ /* 0x000fe200078e00ff */
[----:B------:R-:W-:-:S03]  /*05a0*/  IABS R7, R4 ;  /* 0x0000000400077213 */ /* 0x000fc60000000000 */
[----:B------:R-:W-:Y:S01]  /*05b0*/  IMAD.IADD R3, R4, 0x1, R27 ;  /* 0x0000000104037824 */ /* 0x000fe200078e021b */
[----:B------:R-:W-:Y:S01]  /*05c0*/  IADD3 R11, PT, PT, -R12, RZ, RZ ;  /* 0x000000ff0c0b7210 */ /* 0x000fe20007ffe1ff */
[----:B------:R-:W-:-:S03]  /*05d0*/  IMAD.HI.U32 R6, R20, R7, RZ ;  /* 0x0000000714067227 */ /* 0x000fc600078e00ff */
[----:B------:R-:W-:Y:S01]  /*05e0*/  IABS R0, R3 ;  /* 0x0000000300007213 */ /* 0x000fe20000000000 */
[----:B------:R-:W-:Y:S01]  /*05f0*/  IMAD R11, R10, R11, R18 ;  /* 0x0000000b0a0b7224 */ /* 0x000fe200078e0212 */
[----:B------:R-:W-:Y:S01]  /*0600*/  IADD3 R13, PT, PT, -R6, RZ, RZ ;  /* 0x000000ff060d7210 */ /* 0x000fe20007ffe1ff */
[----:B------:R-:W-:Y:S02]  /*0610*/  IMAD.IADD R2, R3, 0x1, R27 ;  /* 0x0000000103027824 */ /* 0x000fe400078e021b */
[----:B------:R-:W-:Y:S01]  /*0620*/  IMAD.HI.U32 R14, R20, R0, RZ ;  /* 0x00000000140e7227 */ /* 0x000fe200078e00ff */
[C---:B------:R-:W-:Y:S02]  /*0630*/  ISETP.GT.U32.AND P0, PT, R10.reuse, R11, PT ;  /* 0x0000000b0a00720c */ /* 0x040fe40003f04070 */
[----:B------:R-:W-:Y:S01]  /*0640*/  IABS R15, R2 ;  /* 0x00000002000f7213 */ /* 0x000fe20000000000 */
[----:B------:R-:W-:Y:S01]  /*0650*/  IMAD R13, R10, R13, R7 ;  /* 0x0000000d0a0d7224 */ /* 0x000fe200078e0207 */
[----:B------:R-:W-:-:S03]  /*0660*/  IADD3 R23, PT, PT, -R14, RZ, RZ ;  /* 0x000000ff0e177210 */ /* 0x000fc60007ffe1ff */
[----:B------:R-:W-:Y:S01]  /*0670*/  IMAD.HI.U32 R20, R20, R15, RZ ;  /* 0x0000000f14147227 */ /* 0x000fe200078e00ff */
[----:B------:R-:W-:-:S03]  /*0680*/  ISETP.GT.U32.AND P1, PT, R10, R13, PT ;  /* 0x0000000d0a00720c */ /* 0x000fc60003f24070 */
[----:B------:R-:W-:Y:S02]  /*0690*/  IMAD.MOV R24, RZ, RZ, -R20 ;  /* 0x000000ffff187224 */ /* 0x000fe400078e0a14 */
[----:B------:R-:W-:Y:S01]  /*06a0*/  @!P0 IADD3 R11, PT, PT, R11, -R10, RZ ;  /* 0x8000000a0b0b8210 */ /* 0x000fe20007ffe0ff */
[----:B------:R-:W-:Y:S01]  /*06b0*/  IMAD R23, R10, R23, R0 ;  /* 0x000000170a177224 */ /* 0x000fe200078e0200 */
[----:B------:R-:W-:Y:S01]  /*06c0*/  @!P0 IADD3 R12, PT, PT, R12, 0x1, RZ ;  /* 0x000000010c0c8810 */ /* 0x000fe20007ffe0ff */
[C---:B------:R-:W-:Y:S01]  /*06d0*/  IMAD R24, R10.reuse, R24, R15 ;  /* 0x000000180a187224 */ /* 0x040fe200078e020f */
[-C--:B------:R-:W-:Y:S02]  /*06e0*/  ISETP.GE.U32.AND P2, PT, R11, R10.reuse, PT ;  /* 0x0000000a0b00720c */ /* 0x080fe40003f46070 */
[----:B------:R1:W2:Y:S01]  /*06f0*/  F2I.FTZ.U32.TRUNC.NTZ R11, R26 ;  /* 0x0000001a000b7305 */ /* 0x0002a2000021f000 */
[----:B------:R-:W-:Y:S01]  /*0700*/  ISETP.GT.U32.AND P5, PT, R10, R23, PT ;  /* 0x000000170a00720c */ /* 0x000fe20003fa4070 */
[----:B------:R-:W-:Y:S01]  /*0710*/  @!P1 VIADD R6, R6, 0x1 ;  /* 0x0000000106069836 */ /* 0x000fe20000000000 */
[----:B------:R-:W-:-:S02]  /*0720*/  @!P1 IADD3 R13, PT, PT, R13, -R10, RZ ;  /* 0x8000000a0d0d9210 */ /* 0x000fc40007ffe0ff */
[----:B------:R-:W-:Y:S02]  /*0730*/  ISETP.GT.U32.AND P4, PT, R10, R24, PT ;  /* 0x000000180a00720c */ /* 0x000fe40003f84070 */
[----:B------:R-:W-:Y:S02]  /*0740*/  ISETP.GE.U32.AND P6, PT, R13, R10, PT ;  /* 0x0000000a0d00720c */ /* 0x000fe40003fc6070 */
[----:B------:R3:W4:Y:S01]  /*0750*/  F2I.FTZ.U32.TRUNC.NTZ R13, R25 ;  /* 0x00000019000d7305 */ /* 0x000722000021f000 */
[----:B-1----:R-:W-:Y:S01]  /*0760*/  LOP3.LUT R26, R4, R19, RZ, 0x3c, !PT ;  /* 0x00000013041a7212 */ /* 0x002fe200078e3cff */
[----:B------:R-:W-:-:S03]  /*0770*/  @P2 VIADD R12, R12, 0x1 ;  /* 0x000000010c0c2836 */ /* 0x000fc60000000000 */
[----:B------:R-:W-:Y:S02]  /*0780*/  ISETP.GE.AND P0, PT, R26, RZ, PT ;  /* 0x000000ff1a00720c */ /* 0x000fe40003f06270 */
[-C--:B------:R-:W-:Y:S02]  /*0790*/  @!P5 IADD3 R23, PT, PT, R23, -R10.reuse, RZ ;  /* 0x8000000a1717d210 */ /* 0x080fe40007ffe0ff */
[-C--:B---3--:R-:W-:Y:S02]  /*07a0*/  LOP3.LUT R25, R17, R19.reuse, RZ, 0x3c, !PT ;  /* 0x0000001311197212 */ /* 0x088fe400078e3cff */
[----:B------:R-:W-:Y:S01]  /*07b0*/  @!P4 IADD3 R24, PT, PT, R24, -R10, RZ ;  /* 0x8000000a1818c210 */ /* 0x000fe20007ffe0ff */
[----:B------:R-:W-:Y:S01]  /*07c0*/  @P6 VIADD R6, R6, 0x1 ;  /* 0x0000000106066836 */ /* 0x000fe20000000000 */
[----:B------:R-:W-:Y:S02]  /*07d0*/  ISETP.GE.AND P3, PT, R25, RZ, PT ;  /* 0x000000ff1900720c */ /* 0x000fe40003f66270 */
[----:B------:R-:W-:-:S02]  /*07e0*/  LOP3.LUT R25, R3, R19, RZ, 0x3c, !PT ;  /* 0x0000001303197212 */ /* 0x000fc400078e3cff */
[----:B------:R-:W-:Y:S01]  /*07f0*/  @!P5 IADD3 R14, PT, PT, R14, 0x1, RZ ;  /* 0x000000010e0ed810 */ /* 0x000fe20007ffe0ff */
[----:B------:R-:W-:Y:S01]  /*0800*/  @!P0 IMAD.MOV R6, RZ, RZ, -R6 ;  /* 0x000000ffff068224 */ /* 0x000fe200078e0a06 */
[----:B------:R-:W-:Y:S02]  /*0810*/  ISETP.GE.AND P2, PT, R25, RZ, PT ;  /* 0x000000ff1900720c */ /* 0x000fe40003f46270 */
[----:B--2---:R-:W-:Y:S02]  /*0820*/  IADD3 R25, PT, PT, RZ, -R11, RZ ;  /* 0x8000000bff197210 */ /* 0x004fe40007ffe0ff */
[-C--:B------:R-:W-:Y:S01]  /*0830*/  ISETP.GE.U32.AND P6, PT, R23, R10.reuse, PT ;  /* 0x0000000a1700720c */ /* 0x080fe20003fc6070 */
[----:B----4-:R-:W-:Y:S01]  /*0840*/  IMAD.MOV R23, RZ, RZ, -R13 ;  /* 0x000000ffff177224 */ /* 0x010fe200078e0a0d */
[----:B------:R-:W-:Y:S01]  /*0850*/  ISETP.GE.U32.AND P5, PT, R24, R10, PT ;  /* 0x0000000a1800720c */ /* 0x000fe20003fa6070 */
[----:B------:R-:W-:Y:S01]  /*0860*/  IMAD R25, R25, R21, RZ ;  /* 0x0000001519197224 */ /* 0x000fe200078e02ff */
[----:B------:R-:W-:Y:S01]  /*0870*/  MOV R10, RZ ;  /* 0x000000ff000a7202 */ /* 0x000fe20000000f00 */
[----:B------:R-:W-:Y:S01]  /*0880*/  IMAD.MOV.U32 R24, RZ, RZ, R12 ;  /* 0x000000ffff187224 */ /* 0x000fe200078e000c */
[----:B------:R-:W-:Y:S01]  /*0890*/  MOV R12, RZ ;  /* 0x000000ff000c7202 */ /* 0x000fe20000000f00 */
[----:B------:R-:W-:Y:S01]  /*08a0*/  IMAD R23, R23, R22, RZ ;  /* 0x0000001617177224 */ /* 0x000fe200078e02ff */
[----:B------:R-:W-:Y:S01]  /*08b0*/  LOP3.LUT R26, R2, R19, RZ, 0x3c, !PT ;  /* 0x00000013021a7212 */ /* 0x000fe200078e3cff */
[----:B------:R-:W-:Y:S01]  /*08c0*/  IMAD.HI.U32 R11, R11, R25, R10 ;  /* 0x000000190b0b7227 */ /* 0x000fe200078e000a */
[----:B------:R-:W-:-:S02]  /*08d0*/  LOP3.LUT R10, RZ, R19, RZ, 0x33, !PT ;  /* 0x00000013ff0a7212 */ /* 0x000fc400078e33ff */
[----:B------:R-:W-:Y:S01]  /*08e0*/  ISETP.GE.AND P1, PT, R26, RZ, PT ;  /* 0x000000ff1a00720c */ /* 0x000fe20003f26270 */
[----:B------:R-:W-:Y:S01]  /*08f0*/  @!P3 IMAD.MOV R24, RZ, RZ, -R24 ;  /* 0x000000ffff18b224 */ /* 0x000fe200078e0a18 */
[----:B------:R-:W-:Y:S01]  /*0900*/  ISETP.NE.AND P3, PT, R19, RZ, PT ;  /* 0x000000ff1300720c */ /* 0x000fe20003f65270 */
[----:B------:R-:W-:Y:S01]  /*0910*/  IMAD.HI.U32 R23, R13, R23, R12 ;  /* 0x000000170d177227 */ /* 0x000fe200078e000c */
[----:B------:R-:W-:Y:S02]  /*0920*/  @!P4 IADD3 R20, PT, PT, R20, 0x1, RZ ;  /* 0x000000011414c810 */ /* 0x000fe40007ffe0ff */
[----:B------:R-:W-:Y:S01]  /*0930*/  SEL R12, R10, R24, !P3 ;  /* 0x000000180a0c7207 */ /* 0x000fe20005800000 */
[----:B------:R-:W-:Y:S01]  /*0940*/  @P6 VIADD R14, R14, 0x1 ;  /* 0x000000010e0e6836 */ /* 0x000fe20000000000 */
[----:B------:R-:W-:Y:S01]  /*0950*/  SEL R13, R10, R6, !P3 ;  /* 0x000000060a0d7207 */ /* 0x000fe20005800000 */
[----:B------:R-:W-:Y:S01]  /*0960*/  IMAD.HI.U32 R6, R11, R18, RZ ;  /* 0x000000120b067227 */ /* 0x000fe200078e00ff */
[----:B------:R-:W-:-:S02]  /*0970*/  @P5 IADD3 R20, PT, PT, R20, 0x1, RZ ;  /* 0x0000000114145810 */ /* 0x000fc40007ffe0ff */
[----:B------:R-:W-:Y:S01]  /*0980*/  IADD3 R25, PT, PT, -R13, RZ, RZ ;  /* 0x000000ff0d197210 */ /* 0x000fe20007ffe1ff */
[----:B------:R-:W-:Y:S01]  /*0990*/  IMAD.MOV R24, RZ, RZ, -R12 ;  /* 0x000000ffff187224 */ /* 0x000fe200078e0a0c */
[----:B------:R-:W-:Y:S01]  /*09a0*/  @!P1 IADD3 R20, PT, PT, -R20, RZ, RZ ;  /* 0x000000ff14149210 */ /* 0x000fe20007ffe1ff */
[----:B------:R-:W-:Y:S02]  /*09b0*/  @!P2 IMAD.MOV R14, RZ, RZ, -R14 ;  /* 0x000000ffff0ea224 */ /* 0x000fe400078e0a0e */
[C---:B------:R-:W-:Y:S01]  /*09c0*/  IMAD R24, R19.reuse, R24, R17 ;  /* 0x0000001813187224 */ /* 0x040fe200078e0211 */
[----:B------:R-:W-:Y:S01]  /*09d0*/  SEL R20, R10, R20, !P3 ;  /* 0x000000140a147207 */ /* 0x000fe20005800000 */
[----:B------:R-:W-:Y:S02]  /*09e0*/  IMAD R26, R19, R25, R4 ;  /* 0x00000019131a7224 */ /* 0x000fe400078e0204 */
[----:B------:R-:W-:Y:S01]  /*09f0*/  IMAD R25, R24, UR5, RZ ;  /* 0x0000000518197c24 */ /* 0x000fe2000f8e02ff */
[----:B------:R-:W-:Y:S01]  /*0a00*/  SEL R24, R10, R14, !P3 ;  /* 0x0000000e0a187207 */ /* 0x000fe20005800000 */
[----:B------:R-:W-:-:S02]  /*0a10*/  IMAD R14, R26, UR5, RZ ;  /* 0x000000051a0e7c24 */ /* 0x000fc4000f8e02ff */
[----:B------:R-:W-:Y:S02]  /*0a20*/  IMAD R12, R12, UR10, R25 ;  /* 0x0000000a0c0c7c24 */ /* 0x000fe4000f8e0219 */
[----:B------:R-:W-:Y:S02]  /*0a30*/  IMAD.MOV R25, RZ, RZ, -R6 ;  /* 0x000000ffff197224 */ /* 0x000fe400078e0a06 */
[----:B------:R-:W-:Y:S01]  /*0a40*/  IMAD R10, R13, UR10, R14 ;  /* 0x0000000a0d0a7c24 */ /* 0x000fe2000f8e020e */
[----:B------:R-:W-:Y:S01]  /*0a50*/  IADD3 R14, PT, PT, -R24, RZ, RZ ;  /* 0x000000ff180e7210 */ /* 0x000fe20007ffe1ff */
[----:B------:R-:W-:Y:S02]  /*0a60*/  IMAD R25, R21, R25, R18 ;  /* 0x0000001915197224 */ /* 0x000fe400078e0212 */
[----:B------:R-:W-:Y:S02]  /*0a70*/  IMAD.MOV R13, RZ, RZ, -R20 ;  /* 0x000000ffff0d7224 */ /* 0x000fe400078e0a14 */
[----:B------:R-:W-:Y:S01]  /*0a80*/  IMAD R14, R19, R14, R3 ;  /* 0x0000000e130e7224 */ /* 0x000fe200078e0203 */
[----:B------:R-:W-:Y:S01]  /*0a90*/  ISETP.GT.U32.AND P4, PT, R21, R25, PT ;  /* 0x000000191500720c */ /* 0x000fe20003f84070 */
[----:B------:R-:W-:-:S02]  /*0aa0*/  IMAD R19, R19, R13, R2 ;  /* 0x0000000d13137224 */ /* 0x000fc400078e0202 */
[----:B------:R-:W-:-:S04]  /*0ab0*/  IMAD.HI.U32 R13, R11, R7, RZ ;  /* 0x000000070b0d7227 */ /* 0x000fc800078e00ff */
[----:B------:R-:W-:Y:S01]  /*0ac0*/  IMAD R29, R14, UR5, RZ ;  /* 0x000000050e1d7c24 */ /* 0x000fe2000f8e02ff */
[----:B------:R-:W-:-:S03]  /*0ad0*/  IADD3 R14, PT, PT, -R13, RZ, RZ ;  /* 0x000000ff0d0e7210 */ /* 0x000fc60007ffe1ff */
[----:B------:R-:W-:Y:S02]  /*0ae0*/  IMAD R24, R24, UR10, R29 ;  /* 0x0000000a18187c24 */ /* 0x000fe4000f8e021d */
[----:B------:R-:W-:Y:S01]  /*0af0*/  IMAD R7, R21, R14, R7 ;  /* 0x0000000e15077224 */ /* 0x000fe200078e0207 */
[----:B------:R-:W-:Y:S01]  /*0b00*/  @!P4 IADD3 R6, PT, PT, R6, 0x1, RZ ;  /* 0x000000010606c810 */ /* 0x000fe20007ffe0ff */
[----:B------:R-:W-:Y:S02]  /*0b10*/  @!P4 IMAD.IADD R25, R25, 0x1, -R21 ;  /* 0x000000011919c824 */ /* 0x000fe400078e0a15 */
[----:B------:R-:W-:Y:S01]  /*0b20*/  IMAD.HI.U32 R14, R11, R15, RZ ;  /* 0x0000000f0b0e7227 */ /* 0x000fe200078e00ff */
[----:B------:R-:W-:Y:S02]  /*0b30*/  ISETP.GT.U32.AND P5, PT, R21, R7, PT ;  /* 0x000000071500720c */ /* 0x000fe40003fa4070 */
[----:B------:R-:W-:Y:S01]  /*0b40*/  ISETP.GE.U32.AND P3, PT, R25, R21, PT ;  /* 0x000000151900720c */ /* 0x000fe20003f66070 */
[----:B------:R-:W-:Y:S01]  /*0b50*/  IMAD.HI.U32 R11, R11, R0, RZ ;  /* 0x000000000b0b7227 */ /* 0x000fe200078e00ff */
[----:B------:R-:W-:-:S03]  /*0b60*/  IADD3 R25, PT, PT, -R14, RZ, RZ ;  /* 0x000000ff0e197210 */ /* 0x000fc60007ffe1ff */
[----:B------:R-:W-:Y:S02]  /*0b70*/  IMAD.MOV R26, RZ, RZ, -R11 ;  /* 0x000000ffff1a7224 */ /* 0x000fe400078e0a0b */
[C---:B------:R-:W-:Y:S02]  /*0b80*/  IMAD R25, R21.reuse, R25, R15 ;  /* 0x0000001915197224 */ /* 0x040fe400078e020f */
[----:B------:R-:W-:Y:S02]  /*0b90*/  IMAD R26, R21, R26, R0 ;  /* 0x0000001a151a7224 */ /* 0x000fe400078e0200 */
[----:B------:R-:W-:-:S03]  /*0ba0*/  IMAD.HI.U32 R15, R23, R9, RZ ;  /* 0x00000009170f7227 */ /* 0x000fc600078e00ff */
[----:B------:R-:W-:Y:S01]  /*0bb0*/  ISETP.GT.U32.AND P0, PT, R21, R26, PT ;  /* 0x0000001a1500720c */ /* 0x000fe20003f04070 */
[----:B------:R-:W-:Y:S01]  /*0bc0*/  @!P5 IMAD.IADD R7, R7, 0x1, -R21 ;  /* 0x000000010707d824 */ /* 0x000fe200078e0a15 */
[----:B------:R-:W-:Y:S01]  /*0bd0*/  IADD3 R23, PT, PT, -R15, RZ, RZ ;  /* 0x000000ff0f177210 */ /* 0x000fe20007ffe1ff */
[----:B------:R-:W-:Y:S01]  /*0be0*/  @!P5 VIADD R13, R13, 0x1 ;  /* 0x000000010d0dd836 */ /* 0x000fe20000000000 */
[----:B------:R-:W-:Y:S01]  /*0bf0*/  ISETP.GT.U32.AND P5, PT, R21, R25, PT ;  /* 0x000000191500720c */ /* 0x000fe20003fa4070 */
[----:B------:R-:W-:Y:S01]  /*0c00*/  @P3 VIADD R6, R6, 0x1 ;  /* 0x0000000106063836 */ /* 0x000fe20000000000 */
[----:B------:R-:W-:Y:S01]  /*0c10*/  ISETP.GE.U32.AND P2, PT, R7, R21, PT ;  /* 0x000000150700720c */ /* 0x000fe20003f46070 */
[----:B------:R-:W-:Y:S01]  /*0c20*/  IMAD R9, R22, R23, R9 ;  /* 0x0000001716097224 */ /* 0x000fe200078e0209 */
[-C--:B------:R-:W-:Y:S01]  /*0c30*/  LOP3.LUT R7, R17, R8.reuse, RZ, 0x3c, !PT ;  /* 0x0000000811077212 */ /* 0x080fe200078e3cff */
[----:B------:R-:W-:Y:S01]  /*0c40*/  IMAD R23, R19, UR5, RZ ;  /* 0x0000000513177c24 */ /* 0x000fe2000f8e02ff */
[----:B------:R-:W-:-:S02]  /*0c50*/  LOP3.LUT R19, R4, R8, RZ, 0x3c, !PT ;  /* 0x0000000804137212 */ /* 0x000fc400078e3cff */
[----:B------:R-:W-:Y:S01]  /*0c60*/  ISETP.GT.U32.AND P1, PT, R22, R9, PT ;  /* 0x000000091600720c */ /* 0x000fe20003f24070 */
[----:B------:R-:W-:Y:S01]  /*0c70*/  @!P0 VIADD R11, R11, 0x1 ;  /* 0x000000010b0b8836 */ /* 0x000fe20000000000 */
[-C--:B------:R-:W-:Y:S01]  /*0c80*/  @!P0 IADD3 R26, PT, PT, R26, -R21.reuse, RZ ;  /* 0x800000151a1a8210 */ /* 0x080fe20007ffe0ff */
[----:B------:R-:W-:Y:S01]  /*0c90*/  IMAD R23, R20, UR10, R23 ;  /* 0x0000000a14177c24 */ /* 0x000fe2000f8e0217 */
[----:B------:R-:W-:Y:S01]  /*0ca0*/  ISETP.GE.AND P4, PT, R7, RZ, PT ;  /* 0x000000ff0700720c */ /* 0x000fe20003f86270 */
[----:B------:R-:W-:Y:S01]  /*0cb0*/  @!P5 IMAD.IADD R25, R25, 0x1, -R21 ;  /* 0x000000011919d824 */ /* 0x000fe200078e0a15 */
[----:B------:R-:W-:Y:S02]  /*0cc0*/  ISETP.GE.U32.AND P6, PT, R26, R21, PT ;  /* 0x000000151a00720c */ /* 0x000fe40003fc6070 */
[----:B------:R-:W-:Y:S01]  /*0cd0*/  LOP3.LUT R7, R3, R8, RZ, 0x3c, !PT ;  /* 0x0000000803077212 */ /* 0x000fe200078e3cff */
[----:B------:R-:W1:Y:S01]  /*0ce0*/  LDC.64 R26, c[0x0][0x6e0] ;  /* 0x0001b800ff1a7b82 */ /* 0x000e620000000a00 */
[----:B------:R-:W-:-:S02]  /*0cf0*/  @P2 IADD3 R13, PT, PT, R13, 0x1, RZ ;  /* 0x000000010d0d2810 */ /* 0x000fc40007ffe0ff */
[----:B------:R-:W-:Y:S01]  /*0d00*/  ISETP.GE.AND P2, PT, R7, RZ, PT ;  /* 0x000000ff0700720c */ /* 0x000fe20003f46270 */
[----:B------:R-:W-:Y:S01]  /*0d10*/  @!P1 VIADD R15, R15, 0x1 ;  /* 0x000000010f0f9836 */ /* 0x000fe20000000000 */
[----:B------:R-:W-:Y:S02]  /*0d20*/  @!P1 IADD3 R9, PT, PT, R9, -R22, RZ ;  /* 0x8000001609099210 */ /* 0x000fe40007ffe0ff */
[----:B------:R-:W-:Y:S02]  /*0d30*/  LOP3.LUT R7, R2, R8, RZ, 0x3c, !PT ;  /* 0x0000000802077212 */ /* 0x000fe400078e3cff */
[----:B------:R-:W-:Y:S01]  /*0d40*/  ISETP.GE.U32.AND P0, PT, R9, R22, PT ;  /* 0x000000160900720c */ /* 0x000fe20003f06070 */
[----:B------:R-:W-:Y:S01]  /*0d50*/  IMAD.MOV.U32 R9, RZ, RZ, R6 ;  /* 0x000000ffff097224 */ /* 0x000fe200078e0006 */
[----:B------:R-:W-:Y:S02]  /*0d60*/  @P6 IADD3 R11, PT, PT, R11, 0x1, RZ ;  /* 0x000000010b0b6810 */ /* 0x000fe40007ffe0ff */
[----:B------:R-:W-:-:S02]  /*0d70*/  ISETP.GE.U32.AND P6, PT, R25, R21, PT ;  /* 0x000000151900720c */ /* 0x000fc40003fc6070 */
[----:B------:R-:W-:Y:S01]  /*0d80*/  ISETP.GE.AND P3, PT, R19, RZ, PT ;  /* 0x000000ff1300720c */ /* 0x000fe20003f66270 */
[----:B------:R-:W-:Y:S01]  /*0d90*/  @!P2 IMAD.MOV R11, RZ, RZ, -R11 ;  /* 0x000000ffff0ba224 */ /* 0x000fe200078e0a0b */
[----:B------:R-:W-:Y:S02]  /*0da0*/  @!P4 IADD3 R9, PT, PT, -R9, RZ, RZ ;  /* 0x000000ff0909c210 */ /* 0x000fe40007ffe1ff */
[----:B------:R-:W-:Y:S02]  /*0db0*/  ISETP.NE.AND P1, PT, R8, RZ, PT ;  /* 0x000000ff0800720c */ /* 0x000fe40003f25270 */
[----:B------:R-:W-:Y:S01]  /*0dc0*/  LOP3.LUT R20, RZ, R8, RZ, 0x33, !PT ;  /* 0x00000008ff147212 */ /* 0x000fe200078e33ff */
[----:B------:R-:W-:Y:S01]  /*0dd0*/  @P0 VIADD R15, R15, 0x1 ;  /* 0x000000010f0f0836 */ /* 0x000fe20000000000 */
[----:B------:R-:W-:Y:S02]  /*0de0*/  ISETP.GE.AND P4, PT, R7, RZ, PT ;  /* 0x000000ff0700720c */ /* 0x000fe40003f86270 */
[----:B------:R-:W-:Y:S01]  /*0df0*/  LOP3.LUT R19, R5, R28, RZ, 0x3c, !PT ;  /* 0x0000001c05137212 */ /* 0x000fe200078e3cff */
[----:B------:R-:W2:Y:S01]  /*0e00*/  LDC.64 R6, c[0x0][0x380] ;  /* 0x0000e000ff067b82 */ /* 0x000ea20000000a00 */
[----:B------:R-:W-:-:S02]  /*0e10*/  @!P5 IADD3 R14, PT, PT, R14, 0x1, RZ ;  /* 0x000000010e0ed810 */ /* 0x000fc40007ffe0ff */
[----:B------:R-:W-:Y:S02]  /*0e20*/  SEL R9, R20, R9, !P1 ;  /* 0x0000000914097207 */ /* 0x000fe40004800000 */
[----:B------:R-:W-:Y:S01]  /*0e30*/  ISETP.GE.AND P5, PT, R19, RZ, PT ;  /* 0x000000ff1300720c */ /* 0x000fe20003fa6270 */
[----:B------:R-:W-:Y:S01]  /*0e40*/  @P6 VIADD R14, R14, 0x1 ;  /* 0x000000010e0e6836 */ /* 0x000fe20000000000 */
[----:B------:R-:W-:Y:S02]  /*0e50*/  MOV R19, R13 ;  /* 0x0000000d00137202 */ /* 0x000fe40000000f00 */
[----:B------:R-:W-:Y:S02]  /*0e60*/  ISETP.NE.AND P0, PT, R28, RZ, PT ;  /* 0x000000ff1c00720c */ /* 0x000fe40003f05270 */
[----:B------:R-:W-:Y:S02]  /*0e70*/  IADD3 R13, PT, PT, -R9, RZ, RZ ;  /* 0x000000ff090d7210 */ /* 0x000fe40007ffe1ff */
[----:B------:R-:W-:-:S02]  /*0e80*/  @!P3 IADD3 R19, PT, PT, -R19, RZ, RZ ;  /* 0x000000ff1313b210 */ /* 0x000fc40007ffe1ff */
[----:B------:R-:W-:Y:S01]  /*0e90*/  @!P4 IADD3 R14, PT, PT, -R14, RZ, RZ ;  /* 0x000000ff0e0ec210 */ /* 0x000fe20007ffe1ff */
[----:B------:R-:W-:Y:S01]  /*0ea0*/  IMAD R13, R8, R13, R17 ;  /* 0x0000000d080d7224 */ /* 0x000fe200078e0211 */
[C---:B------:R-:W-:Y:S01]  /*0eb0*/  SEL R19, R20.reuse, R19, !P1 ;  /* 0x0000001314137207 */ /* 0x040fe20004800000 */
[----:B0-----:R-:W0:Y:S01]  /*0ec0*/  LDC.64 R16, c[0x0][0x458] ;  /* 0x00011600ff107b82 */ /* 0x001e220000000a00 */
[C---:B------:R-:W-:Y:S01]  /*0ed0*/  SEL R11, R20.reuse, R11, !P1 ;  /* 0x0000000b140b7207 */ /* 0x040fe20004800000 */
[----:B------:R-:W-:Y:S01]  /*0ee0*/  IMAD R22, R13, UR11, RZ ;  /* 0x0000000b0d167c24 */ /* 0x000fe2000f8e02ff */
[----:B------:R-:W-:Y:S01]  /*0ef0*/  SEL R20, R20, R14, !P1 ;  /* 0x0000000e14147207 */ /* 0x000fe20004800000 */
[----:B------:R-:W-:Y:S01]  /*0f00*/  @!P5 IMAD.MOV R15, RZ, RZ, -R15 ;  /* 0x000000ffff0fd224 */ /* 0x000fe200078e0a0f */
[----:B------:R-:W-:Y:S01]  /*0f10*/  IADD3 R25, PT, PT, -R19, RZ, RZ ;  /* 0x000000ff13197210 */ /* 0x000fe20007ffe1ff */
[----:B------:R-:W-:Y:S01]  /*0f20*/  IMAD.MOV R13, RZ, RZ, -R11 ;  /* 0x000000ffff0d7224 */ /* 0x000fe200078e0a0b */
[----:B------:R-:W-:Y:S01]  /*0f30*/  @!P0 LOP3.LUT R15, RZ, R28, RZ, 0x33, !PT ;  /* 0x0000001cff0f8212 */ /* 0x000fe200078e33ff */
[----:B------:R-:W-:Y:S01]  /*0f40*/  IMAD R14, R9, UR12, R22 ;  /* 0x0000000c090e7c24 */ /* 0x000fe2000f8e0216 */
[----:B------:R-:W-:Y:S01]  /*0f50*/  IADD3 R22, PT, PT, -R20, RZ, RZ ;  /* 0x000000ff14167210 */ /* 0x000fe20007ffe1ff */
[C---:B------:R-:W-:Y:S01]  /*0f60*/  IMAD R9, R8.reuse, R25, R4 ;  /* 0x0000001908097224 */ /* 0x040fe200078e0204 */
[----:B------:R-:W-:Y:S01]  /*0f70*/  IADD3 R21, PT, PT, -R15, RZ, RZ ;  /* 0x000000ff0f157210 */ /* 0x000fe20007ffe1ff */
[----:B------:R-:W-:-:S02]  /*0f80*/  IMAD R13, R8, R13, R3 ;  /* 0x0000000d080d7224 */ /* 0x000fc400078e0203 */
[----:B------:R-:W-:Y:S02]  /*0f90*/  IMAD R22, R8, R22, R2 ;  /* 0x0000001608167224 */ /* 0x000fe400078e0202 */
[----:B------:R-:W-:Y:S02]  /*0fa0*/  IMAD R9, R9, UR11, RZ ;  /* 0x0000000b09097c24 */ /* 0x000fe4000f8e02ff */
[----:B------:R-:W-:Y:S02]  /*0fb0*/  IMAD R13, R13, UR11, RZ ;  /* 0x0000000b0d0d7c24 */ /* 0x000fe4000f8e02ff */
[----:B------:R-:W-:Y:S02]  /*0fc0*/  IMAD R21, R28, R21, R5 ;  /* 0x000000151c157224 */ /* 0x000fe400078e0205 */
[----:B------:R-:W-:Y:S02]  /*0fd0*/  IMAD R22, R22, UR11, RZ ;  /* 0x0000000b16167c24 */ /* 0x000fe4000f8e02ff */
[----:B------:R-:W-:-:S02]  /*0fe0*/  IMAD R19, R19, UR12, R9 ;  /* 0x0000000c13137c24 */ /* 0x000fc4000f8e0209 */
[----:B------:R-:W-:Y:S02]  /*0ff0*/  IMAD R11, R11, UR12, R13 ;  /* 0x0000000c0b0b7c24 */ /* 0x000fe4000f8e020d */
[----:B--2---:R-:W-:-:S04]  /*1000*/  IMAD.WIDE R12, R12, 0x2, R6 ;  /* 0x000000020c0c7825 */ /* 0x004fc800078e0206 */
[----:B------:R-:W-:Y:S01]  /*1010*/  IMAD.WIDE R8, R10, 0x2, R6 ;  /* 0x000000020a087825 */ /* 0x000fe200078e0206 */
[----:B------:R2:W5:Y:S03]  /*1020*/  LDG.E.U16 R29, desc[UR6][R12.64] ;  /* 0x000000060c1d7981 */ /* 0x000566000c1e1500 */
[----:B------:R-:W-:Y:S01]  /*1030*/  IMAD R21, R21, UR15, RZ ;  /* 0x0000000f15157c24 */ /* 0x000fe2000f8e02ff */
[----:B------:R3:W5:Y:S01]  /*1040*/  LDG.E.U16 R28, desc[UR6][R8.64] ;  /* 0x00000006081c7981 */ /* 0x000762000c1e1500 */
[----:B------:R-:W-:Y:S02]  /*1050*/  IMAD R20, R20, UR12, R22 ;  /* 0x0000000c14147c24 */ /* 0x000fe4000f8e0216 */
[----:B------:R-:W-:Y:S02]  /*1060*/  IMAD R10, R15, UR16, R21 ;  /* 0x000000100f0a7c24 */ /* 0x000fe4000f8e0215 */
[----:B0-----:R-:W-:-:S04]  /*1070*/  IMAD.WIDE R14, R14, 0x2, R16 ;  /* 0x000000020e0e7825 */ /* 0x001fc800078e0210 */
[----:B--2---:R-:W-:-:S04]  /*1080*/  IMAD.WIDE R12, R11, 0x2, R16 ;  /* 0x000000020b0c7825 */ /* 0x004fc800078e0210 */
[----:B---3--:R-:W-:-:S04]  /*1090*/  IMAD.WIDE R8, R19, 0x2, R16 ;  /* 0x0000000213087825 */ /* 0x008fc800078e0210 */
[----:B------:R-:W-:Y:S02]  /*10a0*/  IMAD.WIDE R20, R20, 0x2, R16 ;  /* 0x0000000214147825 */ /* 0x000fe400078e0210 */
[----:B------:R-:W2:Y:S02]  /*10b0*/  LDL.LU.64 R16, [R1+0x8] ;  /* 0x0000080001107983 */ /* 0x000ea40000300a00 */
[--C-:B------:R-:W-:Y:S02]  /*10c0*/  IMAD.WIDE R24, R24, 0x2, R6.reuse ;  /* 0x0000000218187825 */ /* 0x100fe400078e0206 */
[----:B------:R-:W5:Y:S02]  /*10d0*/  LDG.E.U16 R8, desc[UR6][R8.64] ;  /* 0x0000000608087981 */ /* 0x000f64000c1e1500 */
[----:B------:R-:W-:Y:S02]  /*10e0*/  IMAD.WIDE R6, R23, 0x2, R6 ;  /* 0x0000000217067825 */ /* 0x000fe400078e0206 */
[----:B------:R0:W5:Y:S02]  /*10f0*/  LDG.E.U16 R24, desc[UR6][R24.64] ;  /* 0x0000000618187981 */ /* 0x000164000c1e1500 */
[----:B-1----:R-:W-:-:S02]  /*1100*/  IMAD.WIDE R10, R10, 0x2, R26 ;  /* 0x000000020a0a7825 */ /* 0x002fc400078e021a */
[----:B------:R-:W5:Y:S01]  /*1110*/  LDG.E.U16 R6, desc[UR6][R6.64] ;  /* 0x0000000606067981 */ /* 0x000f62000c1e1500 */
[----:B------:R-:W1:Y:S03]  /*1120*/  LDC R26, c[0x0][0x974] ;  /* 0x00025d00ff1a7b82 */ /* 0x000e660000000800 */
[----:B------:R-:W5:Y:S04]  /*1130*/  LDL.LU R27, [R1+0x4] ;  /* 0x00000400011b7983 */ /* 0x000f680000300800 */
[----:B------:R3:W5:Y:S04]  /*1140*/  LDG.E.U16 R9, desc[UR6][R12.64] ;  /* 0x000000060c097981 */ /* 0x000768000c1e1500 */
[----:B------:R-:W5:Y:S01]  /*1150*/  LDG.E.U16 R7, desc[UR6][R14.64] ;  /* 0x000000060e077981 */ /* 0x000f62000c1e1500 */
[----:B------:R-:W-:-:S03]  /*1160*/  MOV R22, RZ ;  /* 0x000000ff00167202 */ /* 0x000fc60000000f00 */
[----:B------:R-:W5:Y:S01]  /*1170*/  LDG.E.U16 R20, desc[UR6][R20.64] ;  /* 0x0000000614147981 */ /* 0x000f62000c1e1500 */
[----:B-1----:R-:W-:-:S03]  /*1180*/  IABS R19, R26 ;  /* 0x0000001a00137213 */ /* 0x002fc60000000000 */
[----:B------:R1:W5:Y:S01]  /*1190*/  LDG.E.U16 R21, desc[UR6][R10.64] ;  /* 0x000000060a157981 */ /* 0x000362000c1e1500 */
[----:B0-----:R-:W0:Y:S08]  /*11a0*/  I2F.RP R25, R19 ;  /* 0x0000001300197306 */ /* 0x001e300000209400 */
[----:B0-----:R-:W0:Y:S02]  /*11b0*/  MUFU.RCP R25, R25 ;  /* 0x0000001900197308 */ /* 0x001e240000001000 */
[----:B0-----:R-:W-:-:S06]  /*11c0*/  VIADD R23, R25, 0xffffffe ;  /* 0x0ffffffe19177836 */ /* 0x001fcc0000000000 */
[----:B------:R-:W3:Y:S02]  /*11d0*/  F2I.FTZ.U32.TRUNC.NTZ R23, R23 ;  /* 0x0000001700177305 */ /* 0x000ee4000021f000 */
[----:B---3--:R-:W-:-:S05]  /*11e0*/  IADD3 R12, PT, PT, RZ, -R23, RZ ;  /* 0x80000017ff0c7210 */ /* 0x008fca0007ffe0ff */
[----:B------:R-:W-:-:S04]  /*11f0*/  IMAD R13, R12, R19, RZ ;  /* 0x000000130c0d7224 */ /* 0x000fc800078e02ff */
[----:B------:R-:W-:-:S06]  /*1200*/  IMAD.HI.U32 R22, R23, R13, R22 ;  /* 0x0000000d17167227 */ /* 0x000fcc00078e0016 */
[----:B-1----:R-:W-:-:S04]  /*1210*/  IMAD.HI.U32 R10, R22, R18, RZ ;  /* 0x00000012160a7227 */ /* 0x002fc800078e00ff */
[----:B------:R-:W-:-:S04]  /*1220*/  IMAD.MOV R11, RZ, RZ, -R10 ;  /* 0x000000ffff0b7224 */ /* 0x000fc800078e0a0a */
[----:B------:R-:W-:-:S05]  /*1230*/  IMAD R18, R19, R11, R18 ;  /* 0x0000000b13127224 */ /* 0x000fca00078e0212 */
[----:B------:R-:W-:-:S13]  /*1240*/  ISETP.GT.U32.AND P1, PT, R19, R18, PT ;  /* 0x000000121300720c */ /* 0x000fda0003f24070 */
[----:B------:R-:W-:-:S04]  /*1250*/  @!P1 IADD3 R18, PT, PT, R18, -R19, RZ ;  /* 0x8000001312129210 */ /* 0x000fc80007ffe0ff */
[----:B------:R-:W-:Y:S02]  /*1260*/  ISETP.GE.U32.AND P0, PT, R18, R19, PT ;  /* 0x000000131200720c */ /* 0x000fe40003f06070 */
[----:B------:R-:W-:-:S11]  /*1270*/  @!P1 IADD3 R10, PT, PT, R10, 0x1, RZ ;  /* 0x000000010a0a9810 */ /* 0x000fd60007ffe0ff */
[----:B------:R-:W-:Y:S01]  /*1280*/  @P0 VIADD R10, R10, 0x1 ;  /* 0x000000010a0a0836 */ /* 0x000fe20000000000 */
[----:B------:R-:W-:Y:S02]  /*1290*/  ISETP.NE.AND P0, PT, R26, RZ, PT ;  /* 0x000000ff1a00720c */ /* 0x000fe40003f05270 */
[----:B--2---:R-:W-:-:S04]  /*12a0*/  LOP3.LUT R11, R17, R26, RZ, 0x3c, !PT ;  /* 0x0000001a110b7212 */ /* 0x004fc800078e3cff */
[----:B------:R-:W-:Y:S02]  /*12b0*/  ISETP.GE.AND P2, PT, R11, RZ, PT ;  /* 0x000000ff0b00720c */ /* 0x000fe40003f46270 */
[----:B------:R-:W-:-:S11]  /*12c0*/  LOP3.LUT R11, RZ, R26, RZ, 0x33, !PT ;  /* 0x0000001aff0b7212 */ /* 0x000fd600078e33ff */
[----:B------:R-:W-:-:S04]  /*12d0*/  @!P2 IADD3 R10, PT, PT, -R10, RZ, RZ ;  /* 0x000000ff0a0aa210 */ /* 0x000fc80007ffe1ff */
[----:B------:R-:W-:-:S04]  /*12e0*/  SEL R10, R11, R10, !P0 ;  /* 0x0000000a0b0a7207 */ /* 0x000fc80004000000 */
[----:B------:R-:W-:-:S05]  /*12f0*/  IADD3 R12, PT, PT, -R10, RZ, RZ ;  /* 0x000000ff0a0c7210 */ /* 0x000fca0007ffe1ff */
[----:B------:R-:W-:-:S04]  /*1300*/  IMAD R17, R26, R12, R17 ;  /* 0x0000000c1a117224 */ /* 0x000fc800078e0211 */
[----:B------:R-:W-:-:S04]  /*1310*/  IMAD R17, R17, UR13, RZ ;  /* 0x0000000d11117c24 */ /* 0x000fc8000f8e02ff */
[----:B------:R-:W-:Y:S01]  /*1320*/  IMAD R23, R10, UR14, R17 ;  /* 0x0000000e0a177c24 */ /* 0x000fe2000f8e0211 */
[----:B------:R-:W-:Y:S06]  /*1330*/  BRA.U !UP0, `(.L_x_1013) ;  /* 0x0000000108887547 */ /* 0x000fec000b800000 */
[C---:B-----5:R-:W-:Y:S01]  /*1340*/  IMAD.IADD R17, R16.reuse, 0x1, R27 ;  /* 0x0000000110117824 */ /* 0x060fe200078e021b */
[----:B------:R-:W0:Y:S01]  /*1350*/  LDC.64 R14, c[0x0][0x530] ;  /* 0x00014c00ff0e7b82 */ /* 0x000e220000000a00 */
[----:B------:R-:W-:Y:S01]  /*1360*/  IMAD R10, R16, UR17, RZ ;  /* 0x00000011100a7c24 */ /* 0x000fe2000f8e02ff */
[----:B------:R1:W-:Y:S01]  /*1370*/  STL.64 [R1+0x8], R2 ;  /* 0x0000080201007387 */ /* 0x0003e20000100a00 */
[C---:B------:R-:W-:Y:S01]  /*1380*/  IMAD R12, R17.reuse, UR17, RZ ;  /* 0x00000011110c7c24 */ /* 0x040fe2000f8e02ff */
[----:B------:R-:W-:-:S04]  /*1390*/  IADD3 R18, PT, PT, R17, R27, RZ ;  /* 0x0000001b11127210 */ /* 0x000fc80007ffe0ff */
[----:B------:R-:W-:Y:S02]  /*13a0*/  IADD3 R19, PT, PT, R18, R27, RZ ;  /* 0x0000001b12137210 */ /* 0x000fe40007ffe0ff */
[----:B------:R-:W2:Y:S08]  /*13b0*/  LDC.64 R26, c[0x0][0x530] ;  /* 0x00014c00ff1a7b82 */ /* 0x000eb00000000a00 */
[----:B-1----:R-:W1:Y:S01]  /*13c0*/  LDC.64 R2, c[0x0][0x608] ;  /* 0x00018200ff027b82 */ /* 0x002e620000000a00 */
[----:B0-----:R-:W-:-:S04]  /*13d0*/  IMAD.WIDE R10, R10, 0x2, R14 ;  /* 0x000000020a0a7825 */ /* 0x001fc800078e020e */
[----:B------:R-:W-:Y:S01]  /*13e0*/  IMAD R14, R18, UR17, RZ ;  /* 0x00000011120e7c24 */ /* 0x000fe2000f8e02ff */
[----:B------:R0:W5:Y:S01]  /*13f0*/  LDG.E.U16 R25, desc[UR6][R10.64] ;  /* 0x000000060a197981 */ /* 0x000162000c1e1500 */
[----:B--2---:R-:W-:-:S04]  /*1400*/  IMAD.WIDE R12, R12, 0x2, R26 ;  /* 0x000000020c0c7825 */ /* 0x004fc800078e021a */
[----:B------:R-:W-:Y:S02]  /*1410*/  IMAD.WIDE R14, R14, 0x2, R26 ;  /* 0x000000020e0e7825 */ /* 0x000fe400078e021a */
[----:B------:R2:W5:Y:S02]  /*1420*/  LDG.E.U16 R26, desc[UR6][R12.64] ;  /* 0x000000060c1a7981 */ /* 0x000564000c1e1500 */
[C---:B0-----:R-:W-:Y:S02]  /*1430*/  IMAD R10, R19.reuse, UR17, RZ ;  /* 0x00000011130a7c24 */ /* 0x041fe4000f8e02ff */
[----:B------:R0:W5:Y:S01]  /*1440*/  LDG.E.U16 R27, desc[UR6][R14.64] ;  /* 0x000000060e1b7981 */ /* 0x000162000c1e1500 */
[----:B--2---:R-:W2:Y:S01]  /*1450*/  LDC.64 R12, c[0x0][0x530] ;  /* 0x00014c00ff0c7b82 */ /* 0x004ea20000000a00 */
[----:B------:R-:W-:Y:S02]  /*1460*/  IMAD R19, R19, UR18, RZ ;  /* 0x0000001213137c24 */ /* 0x000fe4000f8e02ff */
[----:B0-----:R-:W-:-:S04]  /*1470*/  IMAD R14, R17, UR18, RZ ;  /* 0x00000012110e7c24 */ /* 0x001fc8000f8e02ff */
[----:B-1----:R-:W-:-:S06]  /*1480*/  IMAD.WIDE R14, R14, 0x2, R2 ;  /* 0x000000020e0e7825 */ /* 0x002fcc00078e0202 */
[----:B------:R0:W5:Y:S01]  /*1490*/  LDG.E.U16 R14, desc[UR6][R14.64] ;  /* 0x000000060e0e7981 */ /* 0x000162000c1e1500 */
[----:B--2---:R-:W-:-:S04]  /*14a0*/  IMAD.WIDE R10, R10, 0x2, R12 ;  /* 0x000000020a0a7825 */ /* 0x004fc800078e020c */
[----:B------:R-:W-:Y:S02]  /*14b0*/  IMAD R12, R16, UR18, RZ ;  /* 0x00000012100c7c24 */ /* 0x000fe4000f8e02ff */
[----:B------:R-:W-:Y:S01]  /*14c0*/  IMAD R16, R18, UR18, RZ ;  /* 0x0000001212107c24 */ /* 0x000fe2000f8e02ff */
[----:B------:R0:W5:Y:S01]  /*14d0*/  LDG.E.U16 R10, desc[UR6][R10.64] ;  /* 0x000000060a0a7981 */ /* 0x000162000c1e1500 */
[----:B------:R-:W-:-:S04]  /*14e0*/  IMAD.WIDE R12, R12, 0x2, R2 ;  /* 0x000000020c0c7825 */ /* 0x000fc800078e0202 */
[--C-:B------:R-:W-:Y:S02]  /*14f0*/  IMAD.WIDE R16, R16, 0x2, R2.reuse ;  /* 0x0000000210107825 */ /* 0x100fe400078e0202 */
[----:B------:R0:W5:Y:S02]  /*1500*/  LDG.E.U16 R12, desc[UR6][R12.64] ;  /* 0x000000060c0c7981 */ /* 0x000164000c1e1500 */
[----:B------:R-:W-:Y:S02]  /*1510*/  IMAD.WIDE R18, R19, 0x2, R2 ;  /* 0x0000000213127825 */ /* 0x000fe400078e0202 */
[----:B------:R0:W5:Y:S04]  /*1520*/  LDL.LU.64 R2, [R1+0x8] ;  /* 0x0000080001027983 */ /* 0x0001680000300a00 */
[----:B------:R0:W5:Y:S04]  /*1530*/  LDG.E.U16 R16, desc[UR6][R16.64] ;  /* 0x0000000610107981 */ /* 0x000168000c1e1500 */
[----:B------:R0:W5:Y:S01]  /*1540*/  LDG.E.U16 R18, desc[UR6][R18.64] ;  /* 0x0000000612127981 */ /* 0x000162000c1e1500 */
[----:B------:R-:W-:Y:S05]  /*1550*/  BRA `(.L_x_1014) ;  /* 0x0000000000207947 */ /* 0x000fea0003800000 */
.L_x_1013:
[----:B------:R-:W-:Y:S02]  /*1560*/  PRMT R16, RZ, 0x7610, R16 ;  /* 0x00007610ff107816 */ /* 0x000fe40000000010 */
[----:B------:R-:W-:Y:S02]  /*1570*/  PRMT R14, RZ, 0x7610, R14 ;  /* 0x00007610ff0e7816 */ /* 0x000fe4000000000e */
[----:B------:R-:W-:Y:S02]  /*1580*/  PRMT R12, RZ, 0x7610, R12 ;  /* 0x00007610ff0c7816 */ /* 0x000fe4000000000c */
[----:B------:R-:W-:Y:S02]  /*1590*/  PRMT R10, RZ, 0x7610, R10 ;  /* 0x00007610ff0a7816 */ /* 0x000fe4000000000a */
[----:B-----5:R-:W-:Y:S02]  /*15a0*/  PRMT R27, RZ, 0x7610, R27 ;  /* 0x00007610ff1b7816 */ /* 0x020fe4000000001b */
[----:B------:R-:W-:-:S02]  /*15b0*/  PRMT R26, RZ, 0x7610, R26 ;  /* 0x00007610ff1a7816 */ /* 0x000fc4000000001a */
[----:B------:R-:W-:Y:S02]  /*15c0*/  PRMT R25, RZ, 0x7610, R25 ;  /* 0x00007610ff197816 */ /* 0x000fe40000000019 */
[----:B------:R-:W-:-:S07]  /*15d0*/  PRMT R18, RZ, 0x7610, R18 ;  /* 0x00007610ff127816 */ /* 0x000fce0000000012 */
.L_x_1014:
[----:B0-----:R-:W-:Y:S01]  /*15e0*/  SHF.L.U32 R13, R28, 0x10, RZ ;  /* 0x000000101c0d7819 */ /* 0x001fe200000006ff */
[----:B------:R-:W-:Y:S01]  /*15f0*/  IMAD.U32 R8, R8, 0x10000, RZ ;  /* 0x0001000008087824 */ /* 0x000fe200078e00ff */
[----:B------:R-:W-:Y:S01]  /*1600*/  SHF.L.U32 R15, R24, 0x10, RZ ;  /* 0x00000010180f7819 */ /* 0x000fe200000006ff */
[----:B------:R-:W-:Y:S01]  /*1610*/  IMAD.U32 R7, R7, 0x10000, RZ ;  /* 0x0001000007077824 */ /* 0x000fe200078e00ff */
[----:B------:R-:W-:Y:S01]  /*1620*/  SHF.L.U32 R24, R9, 0x10, RZ ;  /* 0x0000001009187819 */ /* 0x000fe200000006ff */
[----:B------:R-:W-:Y:S01]  /*1630*/  FADD.FTZ R13, R13, R8 ;  /* 0x000000080d0d7221 */ /* 0x000fe20000010000 */
[----:B------:R-:W-:Y:S01]  /*1640*/  SHF.L.U32 R11, R29, 0x10, RZ ;  /* 0x000000101d0b7819 */ /* 0x000fe200000006ff */
[----:B------:R-:W0:Y:S01]  /*1650*/  LDC R8, c[0x0][0x7c4] ;  /* 0x0001f100ff087b82 */ /* 0x000e220000000800 */
[----:B------:R-:W-:Y:S01]  /*1660*/  SHF.L.U32 R17, R20, 0x10, RZ ;  /* 0x0000001014117819 */ /* 0x000fe200000006ff */
[----:B------:R-:W-:Y:S02]  /*1670*/  IMAD.U32 R6, R6, 0x10000, RZ ;  /* 0x0001000006067824 */ /* 0x000fe400078e00ff */
[----:B------:R-:W-:Y:S01]  /*1680*/  FADD.FTZ R15, R15, R24 ;  /* 0x000000180f0f7221 */ /* 0x000fe20000010000 */
[----:B------:R-:W-:Y:S01]  /*1690*/  FADD.FTZ R11, R11, R7 ;  /* 0x000000070b0b7221 */ /* 0x000fe20000010000 */
[----:B-----5:R-:W-:-:S02]  /*16a0*/  IMAD.U32 R12, R12, 0x10000, RZ ;  /* 0x000100000c0c7824 */ /* 0x020fc400078e00ff */
[----:B------:R-:W-:Y:S01]  /*16b0*/  FADD.FTZ R17, R6, R17 ;  /* 0x0000001106117221 */ /* 0x000fe20000010000 */
[----:B------:R-:W-:Y:S01]  /*16c0*/  IMAD.U32 R6, R25, 0x10000, RZ ;  /* 0x0001000019067824 */ /* 0x000fe200078e00ff */
[----:B------:R-:W-:Y:S01]  /*16d0*/  SHF.L.U32 R10, R10, 0x10, RZ ;  /* 0x000000100a0a7819 */ /* 0x000fe200000006ff */
[----:B------:R-:W1:Y:S01]  /*16e0*/  LDC R29, c[0x0][0x974] ;  /* 0x00025d00ff1d7b82 */ /* 0x000e620000000800 */
[----:B------:R-:W-:Y:S01]  /*16f0*/  SHF.L.U32 R26, R26, 0x10, RZ ;  /* 0x000000101a1a7819 */ /* 0x000fe200000006ff */
[----:B------:R-:W-:Y:S01]  /*1700*/  FADD.FTZ R11, R11, R6 ;  /* 0x000000060b0b7221 */ /* 0x000fe20000010000 */
[----:B------:R-:W-:Y:S02]  /*1710*/  IMAD.U32 R6, R27, 0x10000, RZ ;  /* 0x000100001b067824 */ /* 0x000fe400078e00ff */
[----:B------:R-:W-:Y:S01]  /*1720*/  FADD.FTZ R17, R17, R10 ;  /* 0x0000000a11117221 */ /* 0x000fe20000010000 */
[----:B------:R-:W-:Y:S01]  /*1730*/  SHF.L.U32 R14, R14, 0x10, RZ ;  /* 0x000000100e0e7819 */ /* 0x000fe200000006ff */
[----:B------:R-:W-:Y:S01]  /*1740*/  FADD.FTZ R11, R11, R12 ;  /* 0x0000000c0b0b7221 */ /* 0x000fe20000010000 */
[----:B------:R-:W-:Y:S01]  /*1750*/  FADD.FTZ R15, R15, R6 ;  /* 0x000000060f0f7221 */ /* 0x000fe20000010000 */
[----:B------:R-:W-:Y:S01]  /*1760*/  MOV R6, RZ ;  /* 0x000000ff00067202 */ /* 0x000fe20000000f00 */
[----:B------:R-:W-:Y:S01]  /*1770*/  FADD.FTZ R13, R13, R26 ;  /* 0x0000001a0d0d7221 */ /* 0x000fe20000010000 */
[----:B------:R-:W-:Y:S01]  /*1780*/  IABS R12, R5 ;  /* 0x00000005000c7213 */ /* 0x000fe20000000000 */
[----:B------:R-:W-:Y:S01]  /*1790*/  IMAD.U32 R16, R16, 0x10000, RZ ;  /* 0x0001000010107824 */ /* 0x000fe200078e00ff */
[----:B------:R-:W2:Y:S01]  /*17a0*/  LDCU UR4, c[0x0][0x370] ;  /* 0x00006e00ff0477ac */ /* 0x000ea20008000800 */
[----:B------:R-:W-:Y:S01]  /*17b0*/  FADD.FTZ R13, R13, R14 ;  /* 0x0000000e0d0d7221 */ /* 0x000fe20000010000 */
[----:B------:R-:W-:Y:S01]  /*17c0*/  IMAD.U32 R18, R18, 0x10000, RZ ;  /* 0x0001000012127824 */ /* 0x000fe200078e00ff */
[----:B0-----:R-:W-:Y:S01]  /*17d0*/  IABS R9, R8 ;  /* 0x0000000800097213 */ /* 0x001fe20000000000 */
[----:B------:R-:W-:Y:S01]  /*17e0*/  FADD.FTZ R15, R15, R16 ;  /* 0x000000100f0f7221 */ /* 0x000fe20000010000 */
[----:B------:R-:W-:Y:S01]  /*17f0*/  IABS R16, R4 ;  /* 0x0000000400107213 */ /* 0x000fe20000000000 */
[----:B------:R-:W-:Y:S01]  /*1800*/  FMUL.FTZ R13, R13, -1.4426950216293334961 ;  /* 0xbfb8aa3b0d0d7820 */ /* 0x000fe20000410000 */
[----:B------:R-:W0:Y:S01]  /*1810*/  I2F.RP R19, R9 ;  /* 0x0000000900137306 */ /* 0x000e220000209400 */
[----:B------:R-:W-:Y:S01]  /*1820*/  FADD.FTZ R17, R17, R18 ;  /* 0x0000001211117221 */ /* 0x000fe20000010000 */
[----:B------:R-:W-:-:S06]  /*1830*/  IMAD.U32 R21, R21, 0x10000, RZ ;  /* 0x0001000015157824 */ /* 0x000fcc00078e00ff */
[----:B------:R3:W-:Y:S08]  /*1840*/  MUFU.EX2 R18, R13 ;  /* 0x0000000d00127308 */ /* 0x0007f00000000800 */
[----:B0-----:R-:W0:Y:S01]  /*1850*/  MUFU.RCP R19, R19 ;  /* 0x0000001300137308 */ /* 0x001e220000001000 */
[----:B---3--:R-:W-:-:S07]  /*1860*/  FMUL.FTZ R13, R17, -1.4426950216293334961 ;  /* 0xbfb8aa3b110d7820 */ /* 0x008fce0000410000 */
[----:B------:R-:W-:Y:S01]  /*1870*/  MUFU.EX2 R13, R13 ;  /* 0x0000000d000d7308 */ /* 0x000fe20000000800 */
[----:B0-----:R-:W-:-:S07]  /*1880*/  IADD3 R7, PT, PT, R19, 0xffffffe, RZ ;  /* 0x0ffffffe13077810 */ /* 0x001fce0007ffe0ff */
[----:B------:R-:W0:Y:S02]  /*1890*/  F2I.FTZ.U32.TRUNC.NTZ R7, R7 ;  /* 0x0000000700077305 */ /* 0x000e24000021f000 */
[----:B0-----:R-:W-:-:S05]  /*18a0*/  IADD3 R20, PT, PT, RZ, -R7, RZ ;  /* 0x80000007ff147210 */ /* 0x001fca0007ffe0ff */
[----:B------:R-:W-:Y:S02]  /*18b0*/  IMAD R25, R20, R9, RZ ;  /* 0x0000000914197224 */ /* 0x000fe400078e02ff */
[----:B------:R-:W0:Y:S02]  /*18c0*/  LDC R20, c[0x0][0x89c] ;  /* 0x00022700ff147b82 */ /* 0x000e240000000800 */
[----:B------:R-:W-:-:S06]  /*18d0*/  IMAD.HI.U32 R6, R7, R25, R6 ;  /* 0x0000001907067227 */ /* 0x000fcc00078e0006 */
[----:B------:R-:W-:-:S05]  /*18e0*/  IMAD.HI.U32 R10, R6, R12, RZ ;  /* 0x0000000c060a7227 */ /* 0x000fca00078e00ff */
[----:B------:R-:W-:-:S05]  /*18f0*/  IADD3 R14, PT, PT, -R10, RZ, RZ ;  /* 0x000000ff0a0e7210 */ /* 0x000fca0007ffe1ff */
[----:B------:R-:W-:-:S05]  /*1900*/  IMAD R14, R9, R14, R12 ;  /* 0x0000000e090e7224 */ /* 0x000fca00078e020c */
[----:B------:R-:W-:Y:S02]  /*1910*/  ISETP.GT.U32.AND P6, PT, R9, R14, PT ;  /* 0x0000000e0900720c */ /* 0x000fe40003fc4070 */
[----:B0-----:R-:W-:-:S04]  /*1920*/  IABS R19, R20 ;  /* 0x0000001400137213 */ /* 0x001fc80000000000 */
[----:B------:R-:W0:Y:S07]  /*1930*/  I2F.RP R24, R19 ;  /* 0x0000001300187306 */ /* 0x000e2e0000209400 */
[-C--:B------:R-:W-:Y:S02]  /*1940*/  @!P6 IADD3 R14, PT, PT, R14, -R9.reuse, RZ ;  /* 0x800000090e0ee210 */ /* 0x080fe40007ffe0ff */
[----:B------:R-:W-:Y:S02]  /*1950*/  @!P6 IADD3 R10, PT, PT, R10, 0x1, RZ ;  /* 0x000000010a0ae810 */ /* 0x000fe40007ffe0ff */
[----:B------:R-:W-:Y:S01]  /*1960*/  ISETP.GE.U32.AND P5, PT, R14, R9, PT ;  /* 0x000000090e00720c */ /* 0x000fe20003fa6070 */
[----:B------:R-:W-:Y:S01]  /*1970*/  IMAD.HI.U32 R9, R22, R16, RZ ;  /* 0x0000001016097227 */ /* 0x000fe200078e00ff */
[----:B0-----:R-:W0:Y:S03]  /*1980*/  MUFU.RCP R7, R24 ;  /* 0x0000001800077308 */ /* 0x001e260000001000 */
[----:B------:R-:W-:-:S08]  /*1990*/  IMAD.MOV R14, RZ, RZ, -R9 ;  /* 0x000000ffff0e7224 */ /* 0x000fd000078e0a09 */
[----:B------:R-:W-:Y:S01]  /*19a0*/  @P5 VIADD R10, R10, 0x1 ;  /* 0x000000010a0a5836 */ /* 0x000fe20000000000 */
[----:B0-----:R-:W-:-:S06]  /*19b0*/  IADD3 R7, PT, PT, R7, 0xffffffe, RZ ;  /* 0x0ffffffe07077810 */ /* 0x001fcc0007ffe0ff */
[----:B------:R-:W0:Y:S02]  /*19c0*/  F2I.FTZ.U32.TRUNC.NTZ R7, R7 ;  /* 0x0000000700077305 */ /* 0x000e24000021f000 */
[----:B0-----:R-:W-:-:S05]  /*19d0*/  IADD3 R6, PT, PT, RZ, -R7, RZ ;  /* 0x80000007ff067210 */ /* 0x001fca0007ffe0ff */
[----:B------:R-:W-:Y:S02]  /*19e0*/  IMAD R25, R6, R19, RZ ;  /* 0x0000001306197224 */ /* 0x000fe400078e02ff */
[----:B------:R-:W-:-:S05]  /*19f0*/  HFMA2 R6, -RZ, RZ, 0, 0 ;  /* 0x00000000ff067431 */ /* 0x000fca00000001ff */
[----:B------:R-:W-:Y:S01]  /*1a00*/  IMAD.HI.U32 R7, R7, R25, R6 ;  /* 0x0000001907077227 */ /* 0x000fe200078e0006 */
[-C--:B-1----:R-:W-:Y:S02]  /*1a10*/  IABS R25, R29.reuse ;  /* 0x0000001d00197213 */ /* 0x082fe40000000000 */
[----:B------:R-:W-:-:S03]  /*1a20*/  LOP3.LUT R6, R4, R29, RZ, 0x3c, !PT ;  /* 0x0000001d04067212 */ /* 0x000fc600078e3cff */
[----:B------:R-:W-:Y:S01]  /*1a30*/  IMAD R16, R25, R14, R16 ;  /* 0x0000000e19107224 */ /* 0x000fe200078e0210 */
[----:B------:R-:W-:Y:S01]  /*1a40*/  ISETP.GE.AND P2, PT, R6, RZ, PT ;  /* 0x000000ff0600720c */ /* 0x000fe20003f46270 */
[----:B------:R-:W-:-:S03]  /*1a50*/  IMAD.HI.U32 R6, R22, R0, RZ ;  /* 0x0000000016067227 */ /* 0x000fc600078e00ff */
[----:B------:R-:W-:Y:S01]  /*1a60*/  ISETP.GT.U32.AND P3, PT, R25, R16, PT ;  /* 0x000000101900720c */ /* 0x000fe20003f64070 */
[----:B------:R-:W-:Y:S01]  /*1a70*/  IMAD.HI.U32 R7, R7, R12, RZ ;  /* 0x0000000c07077227 */ /* 0x000fe200078e00ff */
[----:B------:R-:W-:-:S05]  /*1a80*/  IADD3 R14, PT, PT, -R6, RZ, RZ ;  /* 0x000000ff060e7210 */ /* 0x000fca0007ffe1ff */
[----:B------:R-:W-:Y:S01]  /*1a90*/  IMAD R0, R25, R14, R0 ;  /* 0x0000000e19007224 */ /* 0x000fe200078e0200 */
[----:B------:R-:W-:-:S04]  /*1aa0*/  IADD3 R14, PT, PT, -R7, RZ, RZ ;  /* 0x000000ff070e7210 */ /* 0x000fc80007ffe1ff */
[----:B------:R-:W-:Y:S01]  /*1ab0*/  ISETP.GT.U32.AND P4, PT, R25, R0, PT ;  /* 0x000000001900720c */ /* 0x000fe20003f84070 */
[----:B------:R-:W-:Y:S01]  /*1ac0*/  @!P3 IMAD.IADD R16, R16, 0x1, -R25 ;  /* 0x000000011010b824 */ /* 0x000fe200078e0a19 */
[----:B------:R-:W-:Y:S01]  /*1ad0*/  @!P3 IADD3 R9, PT, PT, R9, 0x1, RZ ;  /* 0x000000010909b810 */ /* 0x000fe20007ffe0ff */
[----:B------:R-:W-:-:S03]  /*1ae0*/  IMAD R14, R19, R14, R12 ;  /* 0x0000000e130e7224 */ /* 0x000fc600078e020c */
[----:B------:R-:W-:Y:S02]  /*1af0*/  ISETP.GE.U32.AND P6, PT, R16, R25, PT ;  /* 0x000000191000720c */ /* 0x000fe40003fc6070 */
[----:B------:R-:W-:Y:S02]  /*1b00*/  IABS R16, R2 ;  /* 0x0000000200107213 */ /* 0x000fe40000000000 */
[----:B------:R-:W-:-:S03]  /*1b10*/  ISETP.GT.U32.AND P3, PT, R19, R14, PT ;  /* 0x0000000e1300720c */ /* 0x000fc60003f64070 */
[----:B------:R-:W-:Y:S01]  /*1b20*/  IMAD.HI.U32 R22, R22, R16, RZ ;  /* 0x0000001016167227 */ /* 0x000fe200078e00ff */
[----:B------:R-:W-:-:S03]  /*1b30*/  @!P4 IADD3 R0, PT, PT, R0, -R25, RZ ;  /* 0x800000190000c210 */ /* 0x000fc60007ffe0ff */
[----:B------:R-:W-:Y:S01]  /*1b40*/  @!P4 VIADD R6, R6, 0x1 ;  /* 0x000000010606c836 */ /* 0x000fe20000000000 */
[----:B------:R-:W-:Y:S01]  /*1b50*/  IADD3 R12, PT, PT, -R22, RZ, RZ ;  /* 0x000000ff160c7210 */ /* 0x000fe20007ffe1ff */
[----:B------:R-:W-:Y:S01]  /*1b60*/  @P6 VIADD R9, R9, 0x1 ;  /* 0x0000000109096836 */ /* 0x000fe20000000000 */
[----:B------:R-:W-:Y:S02]  /*1b70*/  ISETP.GE.U32.AND P1, PT, R0, R25, PT ;  /* 0x000000190000720c */ /* 0x000fe40003f26070 */
[----:B------:R-:W-:Y:S01]  /*1b80*/  LOP3.LUT R0, R3, R29, RZ, 0x3c, !PT ;  /* 0x0000001d03007212 */ /* 0x000fe200078e3cff */
[----:B------:R-:W-:Y:S01]  /*1b90*/  IMAD R16, R25, R12, R16 ;  /* 0x0000000c19107224 */ /* 0x000fe200078e0210 */
[----:B------:R-:W-:Y:S02]  /*1ba0*/  LOP3.LUT R12, R5, R8, RZ, 0x3c, !PT ;  /* 0x00000008050c7212 */ /* 0x000fe400078e3cff */
[----:B------:R-:W-:Y:S02]  /*1bb0*/  ISETP.GE.AND P5, PT, R0, RZ, PT ;  /* 0x000000ff0000720c */ /* 0x000fe40003fa6270 */
[----:B------:R-:W-:Y:S01]  /*1bc0*/  ISETP.GE.AND P4, PT, R12, RZ, PT ;  /* 0x000000ff0c00720c */ /* 0x000fe20003f86270 */
[----:B------:R-:W-:Y:S01]  /*1bd0*/  FMUL.FTZ R12, R11, -1.4426950216293334961 ;  /* 0xbfb8aa3b0b0c7820 */ /* 0x000fe20000410000 */
[----:B------:R-:W-:Y:S01]  /*1be0*/  @!P3 IADD3 R14, PT, PT, R14, -R19, RZ ;  /* 0x800000130e0eb210 */ /* 0x000fe20007ffe0ff */
[----:B------:R-:W-:Y:S01]  /*1bf0*/  MUFU.TANH R0, R15 ;  /* 0x0000000f00007308 */ /* 0x000fe20000002400 */
[----:B------:R-:W-:-:S02]  /*1c00*/  @!P3 IADD3 R7, PT, PT, R7, 0x1, RZ ;  /* 0x000000010707b810 */ /* 0x000fc40007ffe0ff */
[----:B------:R-:W-:Y:S02]  /*1c10*/  @P1 IADD3 R6, PT, PT, R6, 0x1, RZ ;  /* 0x0000000106061810 */ /* 0x000fe40007ffe0ff */
[----:B------:R-:W-:Y:S01]  /*1c20*/  ISETP.GE.U32.AND P6, PT, R14, R19, PT ;  /* 0x000000130e00720c */ /* 0x000fe20003fc6070 */
[----:B------:R-:W-:Y:S01]  /*1c30*/  FADD.FTZ R14, R18, 1 ;  /* 0x3f800000120e7421 */ /* 0x000fe20000010000 */
[----:B------:R-:W-:Y:S01]  /*1c40*/  IMAD.MOV.U32 R18, RZ, RZ, R9 ;  /* 0x000000ffff127224 */ /* 0x000fe200078e0009 */
[----:B------:R-:W0:Y:S01]  /*1c50*/  MUFU.EX2 R12, R12 ;  /* 0x0000000c000c7308 */ /* 0x000e220000000800 */
[----:B------:R-:W-:Y:S02]  /*1c60*/  @!P5 IADD3 R6, PT, PT, -R6, RZ, RZ ;  /* 0x000000ff0606d210 */ /* 0x000fe40007ffe1ff */
[----:B------:R-:W-:Y:S01]  /*1c70*/  ISETP.NE.AND P5, PT, R8, RZ, PT ;  /* 0x000000ff0800720c */ /* 0x000fe20003fa5270 */
[----:B------:R-:W-:Y:S01]  /*1c80*/  @!P2 IMAD.MOV R18, RZ, RZ, -R18 ;  /* 0x000000ffff12a224 */ /* 0x000fe200078e0a12 */
[----:B------:R-:W-:-:S02]  /*1c90*/  LOP3.LUT R9, R5, R20, RZ, 0x3c, !PT ;  /* 0x0000001405097212 */ /* 0x000fc400078e3cff */
[----:B------:R-:W-:Y:S01]  /*1ca0*/  ISETP.GT.U32.AND P1, PT, R25, R16, PT ;  /* 0x000000101900720c */ /* 0x000fe20003f24070 */
[----:B------:R-:W1:Y:S01]  /*1cb0*/  MUFU.RCP R14, R14 ;  /* 0x0000000e000e7308 */ /* 0x000e620000001000 */
[----:B------:R-:W-:Y:S02]  /*1cc0*/  ISETP.GE.AND P2, PT, R9, RZ, PT ;  /* 0x000000ff0900720c */ /* 0x000fe40003f46270 */
[----:B------:R-:W-:Y:S02]  /*1cd0*/  ISETP.NE.AND P3, PT, R20, RZ, PT ;  /* 0x000000ff1400720c */ /* 0x000fe40003f65270 */
[----:B------:R-:W-:Y:S02]  /*1ce0*/  LOP3.LUT R11, RZ, R29, RZ, 0x33, !PT ;  /* 0x0000001dff0b7212 */ /* 0x000fe400078e33ff */
[----:B------:R-:W-:Y:S01]  /*1cf0*/  @!P4 IADD3 R10, PT, PT, -R10, RZ, RZ ;  /* 0x000000ff0a0ac210 */ /* 0x000fe20007ffe1ff */
[----:B0-----:R-:W-:Y:S01]  /*1d00*/  FADD.FTZ R12, R12, 1 ;  /* 0x3f8000000c0c7421 */ /* 0x001fe20000010000 */
[----:B------:R-:W-:-:S02]  /*1d10*/  @!P5 LOP3.LUT R10, RZ, R8, RZ, 0x33, !PT ;  /* 0x00000008ff0ad212 */ /* 0x000fc400078e33ff */
[----:B------:R-:W-:Y:S01]  /*1d20*/  SEL R17, R11, R18, !P0 ;  /* 0x000000120b117207 */ /* 0x000fe20004000000 */
[----:B------:R-:W0:Y:S01]  /*1d30*/  MUFU.RCP R15, R12 ;  /* 0x0000000c000f7308 */ /* 0x000e220000001000 */
[----:B------:R-:W-:Y:S02]  /*1d40*/  @P6 IADD3 R7, PT, PT, R7, 0x1, RZ ;  /* 0x0000000107076810 */ /* 0x000fe40007ffe0ff */
[----:B------:R-:W-:Y:S01]  /*1d50*/  IADD3 R9, PT, PT, -R10, RZ, RZ ;  /* 0x000000ff0a097210 */ /* 0x000fe20007ffe1ff */
[----:B------:R-:W-:Y:S01]  /*1d60*/  IMAD.MOV R19, RZ, RZ, -R17 ;  /* 0x000000ffff137224 */ /* 0x000fe200078e0a11 */
[----:B------:R-:W-:Y:S01]  /*1d70*/  @!P1 IADD3 R16, PT, PT, R16, -R25, RZ ;  /* 0x8000001910109210 */ /* 0x000fe20007ffe0ff */
[----:B-1----:R-:W-:Y:S01]  /*1d80*/  FMUL.FTZ R21, R21, R14 ;  /* 0x0000000e15157220 */ /* 0x002fe20000410000 */
[----:B------:R-:W-:Y:S01]  /*1d90*/  @!P2 IADD3 R7, PT, PT, -R7, RZ, RZ ;  /* 0x000000ff0707a210 */ /* 0x000fe20007ffe1ff */
[----:B------:R-:W-:Y:S01]  /*1da0*/  IMAD R8, R8, R9, R5 ;  /* 0x0000000908087224 */ /* 0x000fe200078e0205 */
[----:B------:R-:W-:Y:S01]  /*1db0*/  @!P3 LOP3.LUT R7, RZ, R20, RZ, 0x33, !PT ;  /* 0x00000014ff07b212 */ /* 0x000fe200078e33ff */
[----:B------:R-:W-:Y:S01]  /*1dc0*/  FADD.FTZ R14, R14, -RZ ;  /* 0x800000ff0e0e7221 */ /* 0x000fe20000010000 */
[----:B------:R-:W-:Y:S01]  /*1dd0*/  ISETP.GE.U32.AND P4, PT, R16, R25, PT ;  /* 0x000000191000720c */ /* 0x000fe20003f86070 */
[----:B------:R-:W-:Y:S01]  /*1de0*/  IMAD R16, R29, R19, R4 ;  /* 0x000000131d107224 */ /* 0x000fe200078e0204 */
[----:B------:R-:W-:Y:S01]  /*1df0*/  LOP3.LUT R18, R2, R29, RZ, 0x3c, !PT ;  /* 0x0000001d02127212 */ /* 0x000fe200078e3cff */
[----:B------:R-:W-:Y:S01]  /*1e00*/  FADD.FTZ R4, R13, 1 ;  /* 0x3f8000000d047421 */ /* 0x000fe20000010000 */
[----:B------:R-:W-:Y:S01]  /*1e10*/  IADD3 R19, PT, PT, -R7, RZ, RZ ;  /* 0x000000ff07137210 */ /* 0x000fe20007ffe1ff */
[----:B------:R-:W-:-:S02]  /*1e20*/  IMAD R13, R8, UR19, RZ ;  /* 0x00000013080d7c24 */ /* 0x000fc4000f8e02ff */
[----:B0-----:R-:W-:Y:S01]  /*1e30*/  FFMA.FTZ R12, R0, R15, R21 ;  /* 0x0000000f000c7223 */ /* 0x001fe20000010015 */
[----:B------:R-:W-:Y:S01]  /*1e40*/  ISETP.GE.AND P2, PT, R18, RZ, PT ;  /* 0x000000ff1200720c */ /* 0x000fe20003f46270 */
[----:B------:R-:W0:Y:S01]  /*1e50*/  LDC.64 R8, c[0x0][0x7b8] ;  /* 0x0001ee00ff087b82 */ /* 0x000e220000000a00 */
[----:B------:R-:W-:Y:S01]  /*1e60*/  IMAD R20, R20, R19, R5 ;  /* 0x0000001314147224 */ /* 0x000fe200078e0205 */
[----:B------:R-:W-:Y:S01]  /*1e70*/  MUFU.RCP R4, R4 ;  /* 0x0000000400047308 */ /* 0x000fe20000001000 */
[----:B------:R-:W-:Y:S01]  /*1e80*/  @!P1 IADD3 R22, PT, PT, R22, 0x1, RZ ;  /* 0x0000000116169810 */ /* 0x000fe20007ffe0ff */
[----:B------:R-:W-:Y:S01]  /*1e90*/  IMAD R13, R10, UR20, R13 ;  /* 0x000000140a0d7c24 */ /* 0x000fe2000f8e020d */
[----:B------:R-:W-:Y:S01]  /*1ea0*/  SEL R6, R11, R6, !P0 ;  /* 0x000000060b067207 */ /* 0x000fe20004000000 */
[----:B------:R-:W-:Y:S02]  /*1eb0*/  IMAD R10, R16, UR13, RZ ;  /* 0x0000000d100a7c24 */ /* 0x000fe4000f8e02ff */
[----:B------:R-:W-:Y:S01]  /*1ec0*/  FADD.FTZ R15, R15, -RZ ;  /* 0x800000ff0f0f7221 */ /* 0x000fe20000010000 */
[----:B------:R-:W-:Y:S01]  /*1ed0*/  @P4 VIADD R22, R22, 0x1 ;  /* 0x0000000116164836 */ /* 0x000fe20000000000 */
[----:B------:R-:W-:Y:S01]  /*1ee0*/  IADD3 R24, PT, PT, -R6, RZ, RZ ;  /* 0x000000ff06187210 */ /* 0x000fe20007ffe1ff */
[----:B------:R-:W1:Y:S01]  /*1ef0*/  MUFU.TANH R19, R12 ;  /* 0x0000000c00137308 */ /* 0x000e620000002400 */
[----:B------:R-:W-:-:S02]  /*1f00*/  IMAD R17, R17, UR14, R10 ;  /* 0x0000000e11117c24 */ /* 0x000fc4000f8e020a */
[----:B------:R-:W-:Y:S01]  /*1f10*/  @!P2 IADD3 R22, PT, PT, -R22, RZ, RZ ;  /* 0x000000ff1616a210 */ /* 0x000fe20007ffe1ff */
[----:B------:R-:W-:Y:S02]  /*1f20*/  IMAD R20, R20, UR21, RZ ;  /* 0x0000001514147c24 */ /* 0x000fe4000f8e02ff */
[----:B------:R-:W-:Y:S01]  /*1f30*/  IMAD R3, R29, R24, R3 ;  /* 0x000000181d037224 */ /* 0x000fe200078e0203 */
[----:B------:R-:W-:Y:S02]  /*1f40*/  SEL R16, R11, R22, !P0 ;  /* 0x000000160b107207 */ /* 0x000fe40004000000 */
[----:B------:R-:W3:Y:S01]  /*1f50*/  LDC.64 R10, c[0x0][0x890] ;  /* 0x00022400ff0a7b82 */ /* 0x000ee20000000a00 */
[----:B------:R-:W-:Y:S02]  /*1f60*/  IMAD R3, R3, UR13, RZ ;  /* 0x0000000d03037c24 */ /* 0x000fe4000f8e02ff */
[----:B0-----:R-:W-:-:S04]  /*1f70*/  IMAD.WIDE R8, R13, 0x2, R8 ;  /* 0x000000020d087825 */ /* 0x001fc800078e0208 */
[----:B-1----:R-:W-:Y:S01]  /*1f80*/  FMUL.FTZ R21, R19, R4 ;  /* 0x0000000413157220 */ /* 0x002fe20000410000 */
[----:B------:R-:W-:Y:S02]  /*1f90*/  IMAD R19, R7, UR22, R20 ;  /* 0x0000001607137c24 */ /* 0x000fe4000f8e0214 */
[----:B------:R-:W-:Y:S02]  /*1fa0*/  IMAD R25, R6, UR14, R3 ;  /* 0x0000000e06197c24 */ /* 0x000fe4000f8e0203 */
[----:B------:R-:W-:Y:S01]  /*1fb0*/  F2FP.BF16.F32.PACK_AB R7, R12, R21 ;  /* 0x000000150c07723e */ /* 0x000fe200000010ff */
[----:B------:R-:W2:Y:S01]  /*1fc0*/  LDC R6, c[0x0][0x360] ;  /* 0x0000d800ff067b82 */ /* 0x000ea20000000800 */
[----:B------:R-:W-:-:S03]  /*1fd0*/  IADD3 R21, PT, PT, -R16, RZ, RZ ;  /* 0x000000ff10157210 */ /* 0x000fc60007ffe1ff */
[----:B------:R0:W-:Y:S02]  /*1fe0*/  STG.E.U16 desc[UR6][R8.64], R7 ;  /* 0x0000000708007986 */ /* 0x0001e4000c101506 */
[----:B------:R-:W-:Y:S02]  /*1ff0*/  IMAD R2, R29, R21, R2 ;  /* 0x000000151d027224 */ /* 0x000fe400078e0202 */
[----:B------:R-:W1:Y:S01]  /*2000*/  LDC.64 R12, c[0x0][0x968] ;  /* 0x00025a00ff0c7b82 */ /* 0x000e620000000a00 */
[----:B---3--:R-:W-:-:S04]  /*2010*/  IMAD.WIDE R10, R19, 0x2, R10 ;  /* 0x00000002130a7825 */ /* 0x008fc800078e020a */
[----:B------:R-:W-:Y:S01]  /*2020*/  FADD.FTZ R19, R4, -RZ ;  /* 0x800000ff04137221 */ /* 0x000fe20000010000 */
[----:B------:R-:W-:Y:S01]  /*2030*/  IMAD R21, R2, UR13, RZ ;  /* 0x0000000d02157c24 */ /* 0x000fe2000f8e02ff */
[----:B0-----:R-:W-:-:S03]  /*2040*/  F2FP.BF16.F32.PACK_AB R9, R14, R15 ;  /* 0x0000000f0e09723e */ /* 0x001fc600000010ff */
[----:B------:R-:W-:Y:S01]  /*2050*/  F2FP.BF16.F32.PACK_AB R19, R19, R0 ;  /* 0x000000001313723e */ /* 0x000fe200000010ff */
[----:B------:R-:W-:Y:S01]  /*2060*/  IMAD R21, R16, UR14, R21 ;  /* 0x0000000e10157c24 */ /* 0x000fe2000f8e0215 */
[----:B------:R-:W-:Y:S02]  /*2070*/  PRMT R0, R7, 0x7632, R0 ;  /* 0x0000763207007816 */ /* 0x000fe40000000000 */
[----:B------:R-:W-:Y:S02]  /*2080*/  PRMT R8, R9, 0x7632, R8 ;  /* 0x0000763209087816 */ /* 0x000fe40000000008 */
[----:B------:R-:W-:Y:S01]  /*2090*/  PRMT R4, R19, 0x7632, R4 ;  /* 0x0000763213047816 */ /* 0x000fe20000000004 */
[----:B------:R0:W-:Y:S01]  /*20a0*/  STG.E.U16 desc[UR6][R10.64], R0 ;  /* 0x000000000a007986 */ /* 0x0001e2000c101506 */
[----:B--2---:R-:W-:-:S05]  /*20b0*/  IMAD R5, R6, UR4, R5 ;  /* 0x0000000406057c24 */ /* 0x004fca000f8e0205 */
[----:B------:R-:W-:Y:S01]  /*20c0*/  ISETP.GE.AND P0, PT, R5, UR23, PT ;  /* 0x0000001705007c0c */ /* 0x000fe2000bf06270 */
[----:B-1----:R-:W-:-:S04]  /*20d0*/  IMAD.WIDE R2, R23, 0x2, R12 ;  /* 0x0000000217027825 */ /* 0x002fc800078e020c */
        /* <DEDUP_REMOVED lines=9> */
.L_x_1012:
[----:B------:R-:W-:Y:S05]  /*2170*/  EXIT ;  /* 0x000000000000794d */ /* 0x000fea0003800000 */
.L_x_1016:
        /* <DEDUP_REMOVED lines=16> */
.L_x_1405:


//--------------------- .text._ZN2at6native38_GLOBAL__N__9a469cfd_6_RNN_cu_eca79a6d6kernel17lstm_cell_forwardIN3c108BFloat16EfiLi1EEEvNS_4cuda6detail10TensorInfoIT_T1_EESB_SB_SB_SB_SB_SB_SB_SA_SA_ --------------------------
	.section	.text._ZN2at6native38_GLOBAL__N__9a469cfd_6_RNN_cu_eca79a6d6kernel17lstm_cell_forwardIN3c108BFloat16EfiLi1EEEvNS_4cuda6detail10TensorInfoIT_T1_EESB_SB_SB_SB_SB_SB_SB_SA_SA_,"ax",@progbits
	.align	128
.text._ZN2at6native38_GLOBAL__N__9a469cfd_6_RNN_cu_eca79a6d6kernel17lstm_cell_forwardIN3c108BFloat16EfiLi1EEEvNS_4cuda6detail10TensorInfoIT_T1_EESB_SB_SB_SB_SB_SB_SB_SA_SA_:
        .type           _ZN2at6native38_GLOBAL__N__9a469cfd_6_RNN_cu_eca79a6d6kernel17lstm_cell_forwardIN3c108BFloat16EfiLi1EEEvNS_4cuda6detail10TensorInfoIT_T1_EESB_SB_SB_SB_SB_SB_SB_SA_SA_,@function
        .size           _ZN2at6native38_GLOBAL__N__9a469cfd_6_RNN_cu_eca79a6d6kernel17lstm_cell_forwardIN3c108BFloat16EfiLi1EEEvNS_4cuda6detail10TensorInfoIT_T1_EESB_SB_SB_SB_SB_SB_SB_SA_SA_,(.L_x_1406 - _ZN2at6native38_GLOBAL__N__9a469cfd_6_RNN_cu_eca79a6d6kernel17lstm_cell_forwardIN3c108BFloat16EfiLi1EEEvNS_4cuda6detail10TensorInfoIT_T1_EESB_SB_SB_SB_SB_SB_SB_SA_SA_)
        .other          _ZN2at6native38_GLOBAL__N__9a469cfd_6_RNN_cu_eca79a6d6kernel17lstm_cell_forwardIN3c108BFloat16EfiLi1EEEvNS_4cuda6detail10TensorInfoIT_T1_EESB_SB_SB_SB_SB_SB_SB_SA_SA_,@"STO_CUDA_ENTRY STV_DEFAULT"
_ZN2at6native38_GLOBAL__N__9a469cfd_6_RNN_cu_eca79a6d6kernel17lstm_cell_forwardIN3c108BFloat16EfiLi1EEEvNS_4cuda6detail10TensorInfoIT_T1_EESB_SB_SB_SB_SB_SB_SB_SA_SA_:
        /* <DEDUP_REMOVED lines=14> */
[----:B--2---:R-:W-:Y:S05]  /*00e0*/  BRA.U !UP0, `(.L_x_1017) ;  /* 0x0000000908e47547 */ /* 0x004fea000b800000 */
[----:B------:R-:W0:Y:S01]  /*00f0*/  LDC R2, c[0x0][0xa40] ;  /* 0x00029000ff027b82 */ /* 0x000e220000000800 */
[----:B------:R-:W1:Y:S01]  /*0100*/  LDCU UR15, c[0x0][0xa44] ;  /* 0x00014880ff0f77ac */ /* 0x000e620008000800 */
[----:B------:R-:W2:Y:S01]  /*0110*/  LDCU UR5, c[0x0][0x3ec] ;  /* 0x00007d80ff0577ac */ /* 0x000ea20008000800 */
[----:B------:R-:W3:Y:S01]  /*0120*/  LDCU UR8, c[0x0][0x4c4] ;  /* 0x00009880ff0877ac */ /* 0x000ee20008000800 */
[----:B------:R-:W4:Y:S01]  /*0130*/  LDCU UR9, c[0x0][0x9d4] ;  /* 0x00013a80ff0977ac */ /* 0x000f220008000800 */
[----:B------:R-:W0:Y:S01]  /*0140*/  LDCU UR10, c[0x0][0x74c] ;  /* 0x0000e980ff0a77ac */ /* 0x000e220008000800 */
[----:B------:R-:W0:Y:S02]  /*0150*/  LDCU UR11, c[0x0][0x824] ;  /* 0x00010480ff0b77ac */ /* 0x000e240008000800 */
[----:B0-----:R-:W-:Y:S01]  /*0160*/  ISETP.NE.AND P0, PT, R2, RZ, PT ;  /* 0x000000ff0200720c */ /* 0x001fe20003f05270 */
[----:B------:R-:W0:Y:S01]  /*0170*/  LDCU UR12, c[0x0][0x8fc] ;  /* 0x00011f80ff0c77ac */ /* 0x000e220008000800 */
[----:B------:R-:W-:-:S02]  /*0180*/  IABS R0, R2 ;  /* 0x0000000200007213 */ /* 0x000fc40000000000 */
[----:B------:R-:W-:Y:S01]  /*0190*/  LOP3.LUT R2, RZ, R2, RZ, 0x33, !PT ;  /* 0x00000002ff027212 */ /* 0x000fe200078e33ff */
[----:B------:R-:W0:Y:S01]  /*01a0*/  LDCU UR13, c[0x0][0x59c] ;  /* 0x0000b380ff0d77ac */ /* 0x000e220008000800 */
[----:B-1234-:R-:W0:Y:S07]  /*01b0*/  LDCU UR14, c[0x0][0x674] ;  /* 0x0000ce80ff0e77ac */ /* 0x01ee2e0008000800 */
.L_x_1018:
[----:B------:R-:W1:Y:S01]  /*01c0*/  I2F.RP R3, R0 ;  /* 0x0000000000037306 */ /* 0x000e620000209400 */
[----:B------:R-:W2:Y:S01]  /*01d0*/  LDC R14, c[0x0][0xa40] ;  /* 0x00029000ff0e7b82 */ /* 0x000ea20000000800 */
[----:B------:R-:W-:-:S07]  /*01e0*/  IABS R9, R4 ;  /* 0x0000000400097213 */ /* 0x000fce0000000000 */
[----:B------:R-:W3:Y:S01]  /*01f0*/  LDC.64 R22, c[0x0][0x380] ;  /* 0x0000e000ff167b82 */ /* 0x000ee20000000a00 */
[----:B-1----:R-:W1:Y:S07]  /*0200*/  MUFU.RCP R3, R3 ;  /* 0x0000000300037308 */ /* 0x002e6e0000001000 */
[----:B------:R-:W4:Y:S08]  /*0210*/  LDC.64 R18, c[0x0][0x530] ;  /* 0x00014c00ff127b82 */ /* 0x000f300000000a00 */
[----:B------:R-:W5:Y:S01]  /*0220*/  LDC.64 R12, c[0x0][0x458] ;  /* 0x00011600ff0c7b82 */ /* 0x000f620000000a00 */
[----:B-1----:R-:W-:-:S04]  /*0230*/  IADD3 R6, PT, PT, R3, 0xffffffe, RZ ;  /* 0x0ffffffe03067810 */ /* 0x002fc80007ffe0ff */
[----:B------:R1:W0:Y:S02]  /*0240*/  F2I.FTZ.U32.TRUNC.NTZ R7, R6 ;  /* 0x0000000600077305 */ /* 0x000224000021f000 */
[----:B-1----:R-:W-:Y:S01]  /*0250*/  HFMA2 R6, -RZ, RZ, 0, 0 ;  /* 0x00000000ff067431 */ /* 0x002fe200000001ff */
[----:B0-----:R-:W-:-:S05]  /*0260*/  IADD3 R5, PT, PT, RZ, -R7, RZ ;  /* 0x80000007ff057210 */ /* 0x001fca0007ffe0ff */
[----:B------:R-:W-:-:S04]  /*0270*/  IMAD R5, R5, R0, RZ ;  /* 0x0000000005057224 */ /* 0x000fc800078e02ff */
[----:B------:R-:W-:Y:S01]  /*0280*/  IMAD.HI.U32 R8, R7, R5, R6 ;  /* 0x0000000507087227 */ /* 0x000fe200078e0006 */
[----:B------:R-:W-:Y:S02]  /*0290*/  MOV R5, R9 ;  /* 0x0000000900057202 */ /* 0x000fe40000000f00 */
[----:B--2---:R-:W-:-:S03]  /*02a0*/  IABS R7, R14 ;  /* 0x0000000e00077213 */ /* 0x004fc60000000000 */
[----:B------:R-:W-:Y:S01]  /*02b0*/  IMAD.HI.U32 R3, R8, R5, RZ ;  /* 0x0000000508037227 */ /* 0x000fe200078e00ff */
[----:B------:R-:W-:-:S04]  /*02c0*/  MOV R8, R7 ;  /* 0x0000000700087202 */ /* 0x000fc80000000f00 */
[----:B------:R-:W-:-:S05]  /*02d0*/  IADD3 R6, PT, PT, -R3, RZ, RZ ;  /* 0x000000ff03067210 */ /* 0x000fca0007ffe1ff */
[----:B------:R-:W-:-:S05]  /*02e0*/  IMAD R5, R8, R6, R5 ;  /* 0x0000000608057224 */ /* 0x000fca00078e0205 */
[----:B------:R-:W-:-:S13]  /*02f0*/  ISETP.GT.U32.AND P2, PT, R0, R5, PT ;  /* 0x000000050000720c */ /* 0x000fda0003f44070 */
[----:B------:R-:W-:Y:S02]  /*0300*/  @!P2 IADD3 R5, PT, PT, R5, -R8, RZ ;  /* 0x800000080505a210 */ /* 0x000fe40007ffe0ff */
[----:B------:R-:W-:Y:S02]  /*0310*/  @!P2 IADD3 R3, PT, PT, R3, 0x1, RZ ;  /* 0x000000010303a810 */ /* 0x000fe40007ffe0ff */
[----:B------:R-:W-:Y:S02]  /*0320*/  ISETP.GE.U32.AND P1, PT, R5, R0, PT ;  /* 0x000000000500720c */ /* 0x000fe40003f26070 */
[----:B------:R-:W-:-:S04]  /*0330*/  LOP3.LUT R5, R4, R14, RZ, 0x3c, !PT ;  /* 0x0000000e04057212 */ /* 0x000fc800078e3cff */
[----:B------:R-:W-:-:S07]  /*0340*/  ISETP.GE.AND P3, PT, R5, RZ, PT ;  /* 0x000000ff0500720c */ /* 0x000fce0003f66270 */
[----:B------:R-:W-:-:S06]  /*0350*/  @P1 IADD3 R3, PT, PT, R3, 0x1, RZ ;  /* 0x0000000103031810 */ /* 0x000fcc0007ffe0ff */
[----:B------:R-:W-:-:S04]  /*0360*/  @!P3 IADD3 R3, PT, PT, -R3, RZ, RZ ;  /* 0x000000ff0303b210 */ /* 0x000fc80007ffe1ff */
[----:B------:R-:W-:-:S05]  /*0370*/  SEL R3, R2, R3, !P0 ;  /* 0x0000000302037207 */ /* 0x000fca0004000000 */
[----:B------:R-:W-:-:S05]  /*0380*/  IMAD R3, R3, R14, RZ ;  /* 0x0000000e03037224 */ /* 0x000fca00078e02ff */
[----:B------:R-:W-:-:S04]  /*0390*/  IADD3 R21, PT, PT, -R3, R4, RZ ;  /* 0x0000000403157210 */ /* 0x000fc80007ffe1ff */
[----:B------:R-:W-:-:S04]  /*03a0*/  LEA R3, R3, R21, 0x2 ;  /* 0x0000001503037211 */ /* 0x000fc800078e10ff */
[C---:B------:R-:W-:Y:S01]  /*03b0*/  IADD3 R6, PT, PT, R3.reuse, R14, RZ ;  /* 0x0000000e03067210 */ /* 0x040fe20007ffe0ff */
[----:B------:R-:W-:-:S03]  /*03c0*/  IMAD R17, R3, UR5, RZ ;  /* 0x0000000503117c24 */ /* 0x000fc6000f8e02ff */
[----:B------:R-:W-:Y:S01]  /*03d0*/  IADD3 R9, PT, PT, R6, R14, RZ ;  /* 0x0000000e06097210 */ /* 0x000fe20007ffe0ff */
[----:B---3--:R-:W-:-:S03]  /*03e0*/  IMAD.WIDE R16, R17, 0x2, R22 ;  /* 0x0000000211107825 */ /* 0x008fc600078e0216 */
[-C--:B------:R-:W-:Y:S01]  /*03f0*/  IADD3 R10, PT, PT, R9, R14.reuse, RZ ;  /* 0x0000000e090a7210 */ /* 0x080fe20007ffe0ff */
[----:B------:R-:W-:Y:S01]  /*0400*/  IMAD R25, R6, UR5, RZ ;  /* 0x0000000506197c24 */ /* 0x000fe2000f8e02ff */
[----:B------:R4:W2:Y:S01]  /*0410*/  LDG.E.U16 R27, desc[UR6][R16.64] ;  /* 0x00000006101b7981 */ /* 0x0008a2000c1e1500 */
[----:B------:R-:W-:Y:S02]  /*0420*/  IMAD R11, R21, UR13, RZ ;  /* 0x0000000d150b7c24 */ /* 0x000fe4000f8e02ff */
[----:B------:R-:W-:Y:S01]  /*0430*/  IMAD.WIDE R24, R25, 0x2, R22 ;  /* 0x0000000219187825 */ /* 0x000fe200078e0216 */
[----:B------:R-:W-:-:S03]  /*0440*/  IADD3 R15, PT, PT, R21, R14, RZ ;  /* 0x0000000e150f7210 */ /* 0x000fc60007ffe0ff */
[----:B------:R-:W-:Y:S01]  /*0450*/  IMAD R29, R9, UR5, RZ ;  /* 0x00000005091d7c24 */ /* 0x000fe2000f8e02ff */
[----:B------:R-:W3:Y:S01]  /*0460*/  LDG.E.U16 R5, desc[UR6][R24.64] ;  /* 0x0000000618057981 */ /* 0x000ee2000c1e1500 */
[----:B----4-:R-:W-:-:S04]  /*0470*/  IMAD.WIDE R16, R11, 0x2, R18 ;  /* 0x000000020b107825 */ /* 0x010fc800078e0212 */
[----:B------:R-:W-:Y:S02]  /*0480*/  IMAD R7, R10, UR5, RZ ;  /* 0x000000050a077c24 */ /* 0x000fe4000f8e02ff */
[--C-:B------:R-:W-:Y:S01]  /*0490*/  IMAD.WIDE R28, R29, 0x2, R22.reuse ;  /* 0x000000021d1c7825 */ /* 0x100fe200078e0216 */
[----:B------:R0:W4:Y:S03]  /*04a0*/  LDG.E.U16 R25, desc[UR6][R16.64] ;  /* 0x0000000610197981 */ /* 0x000126000c1e1500 */
[----:B------:R-:W-:Y:S01]  /*04b0*/  IMAD.WIDE R22, R7, 0x2, R22 ;  /* 0x0000000207167825 */ /* 0x000fe200078e0216 */
[CC--:B------:R-:W-:Y:S01]  /*04c0*/  IADD3 R7, PT, PT, R15.reuse, R14.reuse, RZ ;  /* 0x0000000e0f077210 */ /* 0x0c0fe20007ffe0ff */
[----:B------:R1:W4:Y:S02]  /*04d0*/  LDG.E.U16 R20, desc[UR6][R28.64] ;  /* 0x000000061c147981 */ /* 0x000324000c1e1500 */
[----:B------:R-:W-:Y:S01]  /*04e0*/  IMAD R8, R15, UR13, RZ ;  /* 0x0000000d0f087c24 */ /* 0x000fe2000f8e02ff */
[----:B0-----:R-:W0:Y:S01]  /*04f0*/  LDC.64 R16, c[0x0][0x608] ;  /* 0x00018200ff107b82 */ /* 0x001e220000000a00 */
[----:B------:R-:W-:Y:S01]  /*0500*/  IADD3 R14, PT, PT, R7, R14, RZ ;  /* 0x0000000e070e7210 */ /* 0x000fe20007ffe0ff */
[----:B------:R5:W4:Y:S01]  /*0510*/  LDG.E.U16 R11, desc[UR6][R22.64] ;  /* 0x00000006160b7981 */ /* 0x000b22000c1e1500 */
[----:B-1----:R-:W-:-:S04]  /*0520*/  IMAD.WIDE R28, R8, 0x2, R18 ;  /* 0x00000002081c7825 */ /* 0x002fc800078e0212 */
[----:B------:R-:W-:Y:S01]  /*0530*/  IMAD R8, R7, UR13, RZ ;  /* 0x0000000d07087c24 */ /* 0x000fe2000f8e02ff */
[----:B------:R1:W4:Y:S01]  /*0540*/  LDG.E.U16 R24, desc[UR6][R28.64] ;  /* 0x000000061c187981 */ /* 0x000322000c1e1500 */
[----:B------:R-:W-:Y:S02]  /*0550*/  IMAD R26, R14, UR13, RZ ;  /* 0x0000000d0e1a7c24 */ /* 0x000fe4000f8e02ff */
[----:B-----5:R-:W-:-:S04]  /*0560*/  IMAD.WIDE R22, R8, 0x2, R18 ;  /* 0x0000000208167825 */ /* 0x020fc800078e0212 */
[----:B------:R-:W-:Y:S02]  /*0570*/  IMAD.WIDE R18, R26, 0x2, R18 ;  /* 0x000000021a127825 */ /* 0x000fe400078e0212 */
[----:B------:R5:W4:Y:S02]  /*0580*/  LDG.E.U16 R22, desc[UR6][R22.64] ;  /* 0x0000000616167981 */ /* 0x000b24000c1e1500 */
[----:B------:R-:W-:Y:S02]  /*0590*/  IMAD R26, R3, UR8, RZ ;  /* 0x00000008031a7c24 */ /* 0x000fe4000f8e02ff */
[----:B------:R5:W4:Y:S01]  /*05a0*/  LDG.E.U16 R8, desc[UR6][R18.64] ;  /* 0x0000000612087981 */ /* 0x000b22000c1e1500 */
[----:B-1----:R-:W-:Y:S02]  /*05b0*/  IMAD R29, R21, UR14, RZ ;  /* 0x0000000e151d7c24 */ /* 0x002fe4000f8e02ff */
[----:B-----5:R-:W-:Y:S02]  /*05c0*/  IMAD R23, R6, UR8, RZ ;  /* 0x0000000806177c24 */ /* 0x020fe4000f8e02ff */
[----:B------:R-:W-:-:S04]  /*05d0*/  IMAD.WIDE R18, R26, 0x2, R12 ;  /* 0x000000021a127825 */ /* 0x000fc800078e020c */
[----:B0-----:R-:W-:Y:S01]  /*05e0*/  IMAD.WIDE R28, R29, 0x2, R16 ;  /* 0x000000021d1c7825 */ /* 0x001fe200078e0210 */
[----:B------:R0:W5:Y:S03]  /*05f0*/  LDG.E.U16 R26, desc[UR6][R18.64] ;  /* 0x00000006121a7981 */ /* 0x000166000c1e1500 */
[----:B------:R-:W-:Y:S02]  /*0600*/  IMAD R15, R15, UR14, RZ ;  /* 0x0000000e0f0f7c24 */ /* 0x000fe4000f8e02ff */
[----:B0-----:R-:W-:Y:S02]  /*0610*/  IMAD.WIDE R18, R23, 0x2, R12 ;  /* 0x0000000217127825 */ /* 0x001fe400078e020c */
[----:B------:R0:W5:Y:S04]  /*0620*/  LDG.E.U16 R23, desc[UR6][R28.64] ;  /* 0x000000061c177981 */ /* 0x000168000c1e1500 */
[----:B------:R1:W5:Y:S01]  /*0630*/  LDG.E.U16 R21, desc[UR6][R18.64] ;  /* 0x0000000612157981 */ /* 0x000362000c1e1500 */
[----:B0-----:R-:W-:-:S04]  /*0640*/  IMAD.WIDE R28, R15, 0x2, R16 ;  /* 0x000000020f1c7825 */ /* 0x001fc800078e0210 */
[----:B------:R-:W-:Y:S02]  /*0650*/  IMAD R15, R7, UR14, RZ ;  /* 0x0000000e070f7c24 */ /* 0x000fe4000f8e02ff */
[----:B-1----:R-:W-:Y:S01]  /*0660*/  IMAD R19, R14, UR14, RZ ;  /* 0x0000000e0e137c24 */ /* 0x002fe2000f8e02ff */
[----:B------:R0:W5:Y:S01]  /*0670*/  LDG.E.U16 R7, desc[UR6][R28.64] ;  /* 0x000000061c077981 */ /* 0x000162000c1e1500 */
[----:B------:R-:W-:-:S04]  /*0680*/  IMAD.WIDE R14, R15, 0x2, R16 ;  /* 0x000000020f0e7825 */ /* 0x000fc800078e0210 */
[----:B------:R-:W-:Y:S02]  /*0690*/  IMAD.WIDE R16, R19, 0x2, R16 ;  /* 0x0000000213107825 */ /* 0x000fe400078e0210 */
[----:B------:R1:W5:Y:S02]  /*06a0*/  LDG.E.U16 R14, desc[UR6][R14.64] ;  /* 0x000000060e0e7981 */ /* 0x000364000c1e1500 */
[----:B------:R-:W-:Y:S01]  /*06b0*/  IMAD R19, R9, UR8, RZ ;  /* 0x0000000809137c24 */ /* 0x000fe2000f8e02ff */
[----:B0-----:R-:W0:Y:S01]  /*06c0*/  LDC.64 R28, c[0x0][0x6e0] ;  /* 0x0001b800ff1c7b82 */ /* 0x001e220000000a00 */
[----:B------:R-:W5:Y:S02]  /*06d0*/  LDG.E.U16 R16, desc[UR6][R16.64] ;  /* 0x0000000610107981 */ /* 0x000f64000c1e1500 */
[----:B------:R-:W-:-:S06]  /*06e0*/  IMAD.WIDE R18, R19, 0x2, R12 ;  /* 0x0000000213127825 */ /* 0x000fcc00078e020c */
[----:B------:R-:W5:Y:S01]  /*06f0*/  LDG.E.U16 R18, desc[UR6][R18.64] ;  /* 0x0000000612127981 */ /* 0x000f62000c1e1500 */
[----:B-1----:R-:W-:-:S04]  /*0700*/  IMAD R15, R10, UR8, RZ ;  /* 0x000000080a0f7c24 */ /* 0x002fc8000f8e02ff */
[----:B------:R-:W-:-:S06]  /*0710*/  IMAD.WIDE R12, R15, 0x2, R12 ;  /* 0x000000020f0c7825 */ /* 0x000fcc00078e020c */
[----:B------:R1:W5:Y:S02]  /*0720*/  LDG.E.U16 R12, desc[UR6][R12.64] ;  /* 0x000000060c0c7981 */ /* 0x000364000c1e1500 */
[----:B-1----:R-:W-:-:S04]  /*0730*/  IMAD R13, R4, UR10, RZ ;  /* 0x0000000a040d7c24 */ /* 0x002fc8000f8e02ff */
[----:B0-----:R-:W-:-:S06]  /*0740*/  IMAD.WIDE R28, R13, 0x2, R28 ;  /* 0x000000020d1c7825 */ /* 0x001fcc00078e021c */
[----:B------:R-:W5:Y:S01]  /*0750*/  LDG.E.U16 R28, desc[UR6][R28.64] ;  /* 0x000000061c1c7981 */ /* 0x000f62000c1e1500 */
[----:B------:R-:W-:Y:S01]  /*0760*/  IMAD R19, R4, UR11, RZ ;  /* 0x0000000b04137c24 */ /* 0x000fe2000f8e02ff */
[----:B------:R-:W0:Y:S01]  /*0770*/  LDCU UR4, c[0x0][0x370] ;  /* 0x00006e00ff0477ac */ /* 0x000e220008000800 */
[----:B------:R-:W-:Y:S01]  /*0780*/  IMAD R3, R3, UR9, RZ ;  /* 0x0000000903037c24 */ /* 0x000fe2000f8e02ff */
[----:B--2---:R-:W-:Y:S02]  /*0790*/  SHF.L.U32 R27, R27, 0x10, RZ ;  /* 0x000000101b1b7819 */ /* 0x004fe400000006ff */
[----:B---3--:R-:W-:Y:S02]  /*07a0*/  SHF.L.U32 R5, R5, 0x10, RZ ;  /* 0x0000001005057819 */ /* 0x008fe400000006ff */
[----:B----4-:R-:W-:Y:S02]  /*07b0*/  SHF.L.U32 R25, R25, 0x10, RZ ;  /* 0x0000001019197819 */ /* 0x010fe400000006ff */
[----:B------:R-:W-:-:S02]  /*07c0*/  SHF.L.U32 R24, R24, 0x10, RZ ;  /* 0x0000001018187819 */ /* 0x000fc400000006ff */
[----:B------:R-:W-:Y:S02]  /*07d0*/  SHF.L.U32 R20, R20, 0x10, RZ ;  /* 0x0000001014147819 */ /* 0x000fe400000006ff */
[----:B------:R-:W-:Y:S02]  /*07e0*/  SHF.L.U32 R11, R11, 0x10, RZ ;  /* 0x000000100b0b7819 */ /* 0x000fe400000006ff */
[----:B-----5:R-:W-:Y:S02]  /*07f0*/  SHF.L.U32 R26, R26, 0x10, RZ ;  /* 0x000000101a1a7819 */ /* 0x020fe400000006ff */
[----:B------:R-:W-:-:S05]  /*0800*/  SHF.L.U32 R21, R21, 0x10, RZ ;  /* 0x0000001015157819 */ /* 0x000fca00000006ff */
[----:B------:R-:W-:Y:S01]  /*0810*/  FADD.FTZ R5, R5, R21 ;  /* 0x0000001505057221 */ /* 0x000fe20000010000 */
[----:B------:R-:W-:-:S03]  /*0820*/  FADD.FTZ R26, R27, R26 ;  /* 0x0000001a1b1a7221 */ /* 0x000fc60000010000 */
[----:B------:R-:W-:Y:S01]  /*0830*/  FADD.FTZ R5, R5, R24 ;  /* 0x0000001805057221 */ /* 0x000fe20000010000 */
[----:B------:R-:W-:Y:S01]  /*0840*/  SHF.L.U32 R7, R7, 0x10, RZ ;  /* 0x0000001007077819 */ /* 0x000fe200000006ff */
[----:B------:R-:W-:-:S04]  /*0850*/  FADD.FTZ R25, R26, R25 ;  /* 0x000000191a197221 */ /* 0x000fc80000010000 */
[----:B------:R-:W-:-:S04]  /*0860*/  FADD.FTZ R5, R5, R7 ;  /* 0x0000000705057221 */ /* 0x000fc80000010000 */
[----:B------:R-:W-:Y:S01]  /*0870*/  FMUL.FTZ R5, R5, -1.4426950216293334961 ;  /* 0xbfb8aa3b05057820 */ /* 0x000fe20000410000 */
[----:B------:R-:W-:Y:S02]  /*0880*/  SHF.L.U32 R7, R18, 0x10, RZ ;  /* 0x0000001012077819 */ /* 0x000fe400000006ff */
[----:B------:R-:W-:-:S05]  /*0890*/  SHF.L.U32 R18, R23, 0x10, RZ ;  /* 0x0000001017127819 */ /* 0x000fca00000006ff */
[----:B------:R-:W-:Y:S01]  /*08a0*/  FADD.FTZ R18, R25, R18 ;  /* 0x0000001219127221 */ /* 0x000fe20000010000 */
[----:B------:R-:W-:-:S03]  /*08b0*/  FADD.FTZ R20, R20, R7 ;  /* 0x0000000714147221 */ /* 0x000fc60000010000 */
[----:B------:R-:W-:Y:S01]  /*08c0*/  FMUL.FTZ R18, R18, -1.4426950216293334961 ;  /* 0xbfb8aa3b12127820 */ /* 0x000fe20000410000 */
[----:B------:R-:W1:Y:S01]  /*08d0*/  MUFU.EX2 R7, R5 ;  /* 0x0000000500077308 */ /* 0x000e620000000800 */
[----:B------:R-:W-:Y:S02]  /*08e0*/  SHF.L.U32 R12, R12, 0x10, RZ ;  /* 0x000000100c0c7819 */ /* 0x000fe400000006ff */
[----:B------:R-:W-:-:S05]  /*08f0*/  SHF.L.U32 R8, R8, 0x10, RZ ;  /* 0x0000001008087819 */ /* 0x000fca00000006ff */
[----:B------:R-:W2:Y:S01]  /*0900*/  MUFU.EX2 R18, R18 ;  /* 0x0000001200127308 */ /* 0x000ea20000000800 */
[----:B------:R-:W-:Y:S01]  /*0910*/  FADD.FTZ R11, R11, R12 ;  /* 0x0000000c0b0b7221 */ /* 0x000fe20000010000 */
[----:B------:R-:W-:Y:S02]  /*0920*/  SHF.L.U32 R15, R16, 0x10, RZ ;  /* 0x00000010100f7819 */ /* 0x000fe400000006ff */
[----:B------:R-:W-:Y:S01]  /*0930*/  SHF.L.U32 R13, R22, 0x10, RZ ;  /* 0x00000010160d7819 */ /* 0x000fe200000006ff */
[----:B------:R-:W-:Y:S01]  /*0940*/  FADD.FTZ R8, R11, R8 ;  /* 0x000000080b087221 */ /* 0x000fe20000010000 */
[----:B------:R-:W-:Y:S01]  /*0950*/  SHF.L.U32 R14, R14, 0x10, RZ ;  /* 0x000000100e0e7819 */ /* 0x000fe200000006ff */
[----:B------:R-:W3:Y:S02]  /*0960*/  LDC.64 R16, c[0x0][0x7b8] ;  /* 0x0001ee00ff107b82 */ /* 0x000ee40000000a00 */
[----:B------:R-:W-:Y:S01]  /*0970*/  FADD.FTZ R8, R8, R15 ;  /* 0x0000000f08087221 */ /* 0x000fe20000010000 */
[----:B------:R-:W-:Y:S01]  /*0980*/  FADD.FTZ R13, R20, R13 ;  /* 0x0000000d140d7221 */ /* 0x000fe20000010000 */
[----:B-1----:R-:W-:-:S02]  /*0990*/  FADD.FTZ R7, R7, 1 ;  /* 0x3f80000007077421 */ /* 0x002fc40000010000 */
[----:B------:R-:W-:Y:S01]  /*09a0*/  FMUL.FTZ R12, R8, -1.4426950216293334961 ;  /* 0xbfb8aa3b080c7820 */ /* 0x000fe20000410000 */
[----:B------:R-:W-:Y:S01]  /*09b0*/  FADD.FTZ R13, R13, R14 ;  /* 0x0000000e0d0d7221 */ /* 0x000fe20000010000 */
[----:B------:R-:W1:Y:S01]  /*09c0*/  MUFU.RCP R11, R7 ;  /* 0x00000007000b7308 */ /* 0x000e620000001000 */
[----:B------:R-:W-:Y:S01]  /*09d0*/  SHF.L.U32 R28, R28, 0x10, RZ ;  /* 0x000000101c1c7819 */ /* 0x000fe200000006ff */
[----:B--2---:R-:W-:Y:S01]  /*09e0*/  FADD.FTZ R18, R18, 1 ;  /* 0x3f80000012127421 */ /* 0x004fe20000010000 */
[----:B------:R-:W2:Y:S05]  /*09f0*/  LDC.64 R14, c[0x0][0x890] ;  /* 0x00022400ff0e7b82 */ /* 0x000eaa0000000a00 */
[----:B------:R-:W4:Y:S08]  /*0a00*/  MUFU.EX2 R12, R12 ;  /* 0x0000000c000c7308 */ /* 0x000f300000000800 */
[----:B------:R5:W-:Y:S08]  /*0a10*/  MUFU.TANH R5, R13 ;  /* 0x0000000d00057308 */ /* 0x000bf00000002400 */
[----:B------:R-:W0:Y:S01]  /*0a20*/  MUFU.RCP R18, R18 ;  /* 0x0000001200127308 */ /* 0x000e220000001000 */
[----:B-1----:R-:W-:Y:S01]  /*0a30*/  FMUL.FTZ R28, R28, R11 ;  /* 0x0000000b1c1c7220 */ /* 0x002fe20000410000 */
[----:B----4-:R-:W-:Y:S01]  /*0a40*/  FADD.FTZ R8, R12, 1 ;  /* 0x3f8000000c087421 */ /* 0x010fe20000010000 */
[----:B---3--:R-:W-:Y:S01]  /*0a50*/  IMAD.WIDE R16, R19, 0x2, R16 ;  /* 0x0000000213107825 */ /* 0x008fe200078e0210 */
[----:B-----5:R-:W1:Y:S04]  /*0a60*/  LDC.64 R12, c[0x0][0x968] ;  /* 0x00025a00ff0c7b82 */ /* 0x020e680000000a00 */
[----:B------:R-:W-:Y:S01]  /*0a70*/  MUFU.RCP R8, R8 ;  /* 0x0000000800087308 */ /* 0x000fe20000001000 */
[----:B0-----:R-:W-:-:S07]  /*0a80*/  FFMA.FTZ R28, R5, R18, R28 ;  /* 0x00000012051c7223 */ /* 0x001fce000001001c */
[----:B------:R-:W0:Y:S01]  /*0a90*/  MUFU.TANH R7, R28 ;  /* 0x0000001c00077308 */ /* 0x000e220000002400 */
[----:B------:R-:W-:-:S04]  /*0aa0*/  IMAD R19, R4, UR12, RZ ;  /* 0x0000000c04137c24 */ /* 0x000fc8000f8e02ff */
[----:B--2---:R-:W-:Y:S02]  /*0ab0*/  IMAD.WIDE R14, R19, 0x2, R14 ;  /* 0x00000002130e7825 */ /* 0x004fe400078e020e */
[----:B------:R-:W2:Y:S02]  /*0ac0*/  LDC R19, c[0x0][0x360] ;  /* 0x0000d800ff137b82 */ /* 0x000ea40000000800 */
[----:B------:R-:W-:Y:S01]  /*0ad0*/  FADD.FTZ R18, R18, -RZ ;  /* 0x800000ff12127221 */ /* 0x000fe20000010000 */
[----:B------:R-:W-:Y:S01]  /*0ae0*/  FADD.FTZ R11, R11, -RZ ;  /* 0x800000ff0b0b7221 */ /* 0x000fe20000010000 */
[----:B0-----:R-:W-:-:S04]  /*0af0*/  FMUL.FTZ R7, R7, R8 ;  /* 0x0000000807077220 */ /* 0x001fc80000410000 */
[----:B------:R-:W-:Y:S01]  /*0b00*/  F2FP.BF16.F32.PACK_AB R18, R11, R18 ;  /* 0x000000120b12723e */ /* 0x000fe200000010ff */
[----:B------:R-:W-:Y:S02]  /*0b10*/  IMAD R11, R6, UR9, RZ ;  /* 0x00000009060b7c24 */ /* 0x000fe4000f8e02ff */
[----:B------:R-:W-:Y:S01]  /*0b20*/  FADD.FTZ R6, R8, -RZ ;  /* 0x800000ff08067221 */ /* 0x000fe20000010000 */
[----:B------:R-:W-:Y:S01]  /*0b30*/  F2FP.BF16.F32.PACK_AB R7, R28, R7 ;  /* 0x000000071c07723e */ /* 0x000fe200000010ff */
[----:B------:R-:W-:Y:S02]  /*0b40*/  IMAD R21, R9, UR9, RZ ;  /* 0x0000000909157c24 */ /* 0x000fe4000f8e02ff */
[----:B------:R-:W-:Y:S01]  /*0b50*/  IMAD R23, R10, UR9, RZ ;  /* 0x000000090a177c24 */ /* 0x000fe2000f8e02ff */
[----:B------:R-:W-:Y:S01]  /*0b60*/  F2FP.BF16.F32.PACK_AB R6, R6, R5 ;  /* 0x000000050606723e */ /* 0x000fe200000010ff */
[----:B------:R0:W-:Y:S01]  /*0b70*/  STG.E.U16 desc[UR6][R16.64], R7 ;  /* 0x0000000710007986 */ /* 0x0001e2000c101506 */
[----:B-1----:R-:W-:Y:S01]  /*0b80*/  IMAD.WIDE R8, R3, 0x2, R12 ;  /* 0x0000000203087825 */ /* 0x002fe200078e020c */
[----:B------:R-:W-:-:S03]  /*0b90*/  PRMT R5, R18, 0x7632, R5 ;  /* 0x0000763212057816 */ /* 0x000fc60000000005 */
[----:B------:R-:W-:Y:S01]  /*0ba0*/  IMAD.WIDE R10, R11, 0x2, R12 ;  /* 0x000000020b0a7825 */ /* 0x000fe200078e020c */
[----:B------:R-:W-:Y:S02]  /*0bb0*/  PRMT R3, R6, 0x7632, R3 ;  /* 0x0000763206037816 */ /* 0x000fe40000000003 */
[----:B0-----:R-:W-:Y:S01]  /*0bc0*/  PRMT R7, R7, 0x7632, R7 ;  /* 0x0000763207077816 */ /* 0x001fe20000000007 */
[----:B------:R-:W-:-:S04]  /*0bd0*/  IMAD.WIDE R16, R21, 0x2, R12 ;  /* 0x0000000215107825 */ /* 0x000fc800078e020c */
[----:B------:R-:W-:Y:S01]  /*0be0*/  IMAD.WIDE R12, R23, 0x2, R12 ;  /* 0x00000002170c7825 */ /* 0x000fe200078e020c */
[----:B------:R1:W-:Y:S04]  /*0bf0*/  STG.E.U16 desc[UR6][R14.64], R7 ;  /* 0x000000070e007986 */ /* 0x0003e8000c101506 */
[----:B------:R1:W-:Y:S01]  /*0c00*/  STG.E.U16 desc[UR6][R8.64], R18 ;  /* 0x0000001208007986 */ /* 0x0003e2000c101506 */
[----:B--2---:R-:W-:-:S03]  /*0c10*/  IMAD R4, R19, UR4, R4 ;  /* 0x0000000413047c24 */ /* 0x004fc6000f8e0204 */
[----:B------:R1:W-:Y:S04]  /*0c20*/  STG.E.U16 desc[UR6][R10.64], R5 ;  /* 0x000000050a007986 */ /* 0x0003e8000c101506 */
[----:B------:R1:W-:Y:S04]  /*0c30*/  STG.E.U16 desc[UR6][R16.64], R6 ;  /* 0x0000000610007986 */ /* 0x0003e8000c101506 */
[----:B------:R1:W-:Y:S01]  /*0c40*/  STG.E.U16 desc[UR6][R12.64], R3 ;  /* 0x000000030c007986 */ /* 0x0003e2000c101506 */
[----:B------:R-:W-:-:S13]  /*0c50*/  ISETP.GE.AND P1, PT, R4, UR15, PT ;  /* 0x0000000f04007c0c */ /* 0x000fda000bf26270 */
[----:B-1----:R-:W-:Y:S05]  /*0c60*/  @!P1 BRA `(.L_x_1018) ;  /* 0xfffffff400549947 */ /* 0x002fea000383ffff */
[----:B------:R-:W-:Y:S05]  /*0c70*/  EXIT ;  /* 0x000000000000794d */ /* 0x000fea0003800000 */
.L_x_1017:
        /* <DEDUP_REMOVED lines=15> */
[----:B-----5:R-:W-:Y:S01]  /*0d70*/  HFMA2 R2, -RZ, RZ, 0, 0 ;  /* 0x00000000ff027431 */ /* 0x020fe200000001ff */
[----:B-1----:R-:W-:-:S05]  /*0d80*/  IADD3 R13, PT, PT, RZ, -R3, RZ ;  /* 0x80000003ff0d7210 */ /* 0x002fca0007ffe0ff */
[----:B------:R-:W-:-:S04]  /*0d90*/  IMAD R13, R13, R12, RZ ;  /* 0x0000000c0d0d7224 */ /* 0x000fc800078e02ff */
[----:B0-234-:R-:W-:-:S07]  /*0da0*/  IMAD.HI.U32 R13, R3, R13, R2 ;  /* 0x0000000d030d7227 */ /* 0x01dfce00078e0002 */
.L_x_1019:
[----:B------:R-:W0:Y:S01]  /*0db0*/  LDC R20, c[0x0][0xa40] ;  /* 0x00029000ff147b82 */ /* 0x000e220000000800 */
[----:B------:R-:W-:-:S05]  /*0dc0*/  IABS R6, R4 ;  /* 0x0000000400067213 */ /* 0x000fca0000000000 */
[----:B------:R-:W-:-:S05]  /*0dd0*/  IMAD.HI.U32 R2, R13, R6, RZ ;  /* 0x000000060d027227 */ /* 0x000fca00078e00ff */
[----:B------:R-:W-:Y:S02]  /*0de0*/  IADD3 R3, PT, PT, -R2, RZ, RZ ;  /* 0x000000ff02037210 */ /* 0x000fe40007ffe1ff */
[----:B0-----:R-:W-:-:S05]  /*0df0*/  IABS R8, R20 ;  /* 0x0000001400087213 */ /* 0x001fca0000000000 */
[----:B------:R-:W-:Y:S02]  /*0e00*/  IMAD R3, R8, R3, R6 ;  /* 0x0000000308037224 */ /* 0x000fe400078e0206 */
[----:B------:R-:W0:Y:S03]  /*0e10*/  LDC.64 R6, c[0x0][0x380] ;  /* 0x0000e000ff067b82 */ /* 0x000e260000000a00 */
        /* <DEDUP_REMOVED lines=8> */
[----:B------:R-:W-:Y:S02]  /*0ea0*/  SEL R9, R0, R2, !P0 ;  /* 0x0000000200097207 */ /* 0x000fe40004000000 */
[----:B------:R-:W1:Y:S03]  /*0eb0*/  LDC.64 R2, c[0x0][0x458] ;  /* 0x00011600ff027b82 */ /* 0x000e660000000a00 */
[----:B------:R-:W-:-:S05]  /*0ec0*/  IMAD R9, R9, R20, RZ ;  /* 0x0000001409097224 */ /* 0x000fca00078e02ff */
[----:B------:R-:W-:-:S04]  /*0ed0*/  IADD3 R16, PT, PT, -R9, R4, RZ ;  /* 0x0000000409107210 */ /* 0x000fc80007ffe1ff */
[----:B------:R-:W-:-:S04]  /*0ee0*/  LEA R16, R9, R16, 0x2 ;  /* 0x0000001009107211 */ /* 0x000fc800078e10ff */
[C---:B------:R-:W-:Y:S01]  /*0ef0*/  IADD3 R15, PT, PT, R16.reuse, R20, RZ ;  /* 0x00000014100f7210 */ /* 0x040fe20007ffe0ff */
[C---:B------:R-:W-:Y:S02]  /*0f00*/  IMAD R23, R16.reuse, UR5, RZ ;  /* 0x0000000510177c24 */ /* 0x040fe4000f8e02ff */
[----:B------:R-:W-:Y:S02]  /*0f10*/  IMAD R25, R16, UR4, RZ ;  /* 0x0000000410197c24 */ /* 0x000fe4000f8e02ff */
[C---:B------:R-:W-:Y:S02]  /*0f20*/  IMAD R11, R15.reuse, UR4, RZ ;  /* 0x000000040f0b7c24 */ /* 0x040fe4000f8e02ff */
[----:B------:R-:W-:Y:S02]  /*0f30*/  IMAD R27, R15, UR5, RZ ;  /* 0x000000050f1b7c24 */ /* 0x000fe4000f8e02ff */
[----:B0-----:R-:W-:-:S04]  /*0f40*/  IMAD.WIDE R10, R11, 0x2, R6 ;  /* 0x000000020b0a7825 */ /* 0x001fc800078e0206 */
[--C-:B-1----:R-:W-:Y:S01]  /*0f50*/  IMAD.WIDE R26, R27, 0x2, R2.reuse ;  /* 0x000000021b1a7825 */ /* 0x102fe200078e0202 */
[----:B------:R0:W2:Y:S03]  /*0f60*/  LDG.E.U16 R14, desc[UR6][R10.64] ;  /* 0x000000060a0e7981 */ /* 0x0000a6000c1e1500 */
[----:B------:R-:W-:Y:S01]  /*0f70*/  IMAD.WIDE R22, R23, 0x2, R2 ;  /* 0x0000000217167825 */ /* 0x000fe200078e0202 */
[----:B------:R1:W3:Y:S01]  /*0f80*/  LDG.E.U16 R19, desc[UR6][R26.64] ;  /* 0x000000061a137981 */ /* 0x0002e2000c1e1500 */
[-C--:B------:R-:W-:Y:S02]  /*0f90*/  IADD3 R17, PT, PT, R15, R20.reuse, RZ ;  /* 0x000000140f117210 */ /* 0x080fe40007ffe0ff */
[----:B------:R-:W-:Y:S02]  /*0fa0*/  IMAD.WIDE R24, R25, 0x2, R6 ;  /* 0x0000000219187825 */ /* 0x000fe400078e0206 */
[----:B------:R-:W4:Y:S01]  /*0fb0*/  LDG.E.U16 R22, desc[UR6][R22.64] ;  /* 0x0000000616167981 */ /* 0x000f22000c1e1500 */
[C---:B------:R-:W-:Y:S01]  /*0fc0*/  IADD3 R20, PT, PT, R17.reuse, R20, RZ ;  /* 0x0000001411147210 */ /* 0x040fe20007ffe0ff */
[----:B------:R-:W-:-:S02]  /*0fd0*/  IMAD R21, R17, UR5, RZ ;  /* 0x0000000511157c24 */ /* 0x000fc4000f8e02ff */
[----:B------:R5:W4:Y:S01]  /*0fe0*/  LDG.E.U16 R18, desc[UR6][R24.64] ;  /* 0x0000000618127981 */ /* 0x000b22000c1e1500 */
[----:B------:R-:W-:Y:S02]  /*0ff0*/  IMAD R9, R17, UR4, RZ ;  /* 0x0000000411097c24 */ /* 0x000fe4000f8e02ff */
[----:B0-----:R-:W-:-:S04]  /*1000*/  IMAD.WIDE R10, R21, 0x2, R2 ;  /* 0x00000002150a7825 */ /* 0x001fc800078e0202 */
[C---:B------:R-:W-:Y:S02]  /*1010*/  IMAD R21, R20.reuse, UR4, RZ ;  /* 0x0000000414157c24 */ /* 0x040fe4000f8e02ff */
[----:B-1----:R-:W-:Y:S01]  /*1020*/  IMAD R27, R20, UR5, RZ ;  /* 0x00000005141b7c24 */ /* 0x002fe2000f8e02ff */
[----:B-----5:R-:W0:Y:S01]  /*1030*/  LDC.64 R24, c[0x0][0x6e0] ;  /* 0x0001b800ff187b82 */ /* 0x020e220000000a00 */
[--C-:B------:R-:W-:Y:S01]  /*1040*/  IMAD.WIDE R8, R9, 0x2, R6.reuse ;  /* 0x0000000209087825 */ /* 0x100fe200078e0206 */
[----:B------:R-:W5:Y:S03]  /*1050*/  LDG.E.U16 R10, desc[UR6][R10.64] ;  /* 0x000000060a0a7981 */ /* 0x000f66000c1e1500 */
[----:B------:R-:W-:Y:S02]  /*1060*/  IMAD.WIDE R6, R21, 0x2, R6 ;  /* 0x0000000215067825 */ /* 0x000fe400078e0206 */
[----:B------:R-:W5:Y:S02]  /*1070*/  LDG.E.U16 R8, desc[UR6][R8.64] ;  /* 0x0000000608087981 */ /* 0x000f64000c1e1500 */
[----:B------:R-:W-:-:S02]  /*1080*/  IMAD.WIDE R2, R27, 0x2, R2 ;  /* 0x000000021b027825 */ /* 0x000fc400078e0202 */
[----:B------:R-:W5:Y:S04]  /*1090*/  LDG.E.U16 R6, desc[UR6][R6.64] ;  /* 0x0000000606067981 */ /* 0x000f68000c1e1500 */
[----:B------:R-:W5:Y:S01]  /*10a0*/  LDG.E.U16 R2, desc[UR6][R2.64] ;  /* 0x0000000602027981 */ /* 0x000f62000c1e1500 */
[----:B------:R-:W-:-:S04]  /*10b0*/  IMAD R21, R4, UR9, RZ ;  /* 0x0000000904157c24 */ /* 0x000fc8000f8e02ff */
[----:B0-----:R-:W-:-:S06]  /*10c0*/  IMAD.WIDE R24, R21, 0x2, R24 ;  /* 0x0000000215187825 */ /* 0x001fcc00078e0218 */
[----:B------:R0:W5:Y:S01]  /*10d0*/  LDG.E.U16 R24, desc[UR6][R24.64] ;  /* 0x0000000618187981 */ /* 0x000162000c1e1500 */
[----:B------:R-:W-:Y:S02]  /*10e0*/  IMAD R21, R4, UR10, RZ ;  /* 0x0000000a04157c24 */ /* 0x000fe4000f8e02ff */
[----:B------:R-:W-:Y:S02]  /*10f0*/  IMAD R23, R17, UR8, RZ ;  /* 0x0000000811177c24 */ /* 0x000fe4000f8e02ff */
[----:B0-----:R-:W-:Y:S01]  /*1100*/  IMAD R25, R20, UR8, RZ ;  /* 0x0000000814197c24 */ /* 0x001fe2000f8e02ff */
[----:B--2---:R-:W-:Y:S02]  /*1110*/  SHF.L.U32 R14, R14, 0x10, RZ ;  /* 0x000000100e0e7819 */ /* 0x004fe400000006ff */
[----:B---3--:R-:W-:Y:S02]  /*1120*/  SHF.L.U32 R19, R19, 0x10, RZ ;  /* 0x0000001013137819 */ /* 0x008fe400000006ff */
[----:B----4-:R-:W-:-:S03]  /*1130*/  SHF.L.U32 R9, R22, 0x10, RZ ;  /* 0x0000001016097819 */ /* 0x010fc600000006ff */
[----:B------:R-:W-:Y:S01]  /*1140*/  FADD.FTZ R14, R14, R19 ;  /* 0x000000130e0e7221 */ /* 0x000fe20000010000 */
[----:B------:R-:W-:-:S03]  /*1150*/  SHF.L.U32 R18, R18, 0x10, RZ ;  /* 0x0000001012127819 */ /* 0x000fc600000006ff */
[----:B------:R-:W-:Y:S02]  /*1160*/  FADD.FTZ R14, RZ, R14 ;  /* 0x0000000eff0e7221 */ /* 0x000fe40000010000 */
[----:B------:R-:W-:Y:S02]  /*1170*/  FADD.FTZ R9, R18, R9 ;  /* 0x0000000912097221 */ /* 0x000fe40000010000 */
[----:B------:R-:W-:Y:S02]  /*1180*/  FADD.FTZ R14, RZ, R14 ;  /* 0x0000000eff0e7221 */ /* 0x000fe40000010000 */
[----:B------:R-:W-:Y:S02]  /*1190*/  FADD.FTZ R9, RZ, R9 ;  /* 0x00000009ff097221 */ /* 0x000fe40000010000 */
[----:B------:R-:W-:Y:S02]  /*11a0*/  FMUL.FTZ R14, R14, -1.4426950216293334961 ;  /* 0xbfb8aa3b0e0e7820 */ /* 0x000fe40000410000 */
[----:B------:R-:W-:-:S04]  /*11b0*/  FADD.FTZ R9, RZ, R9 ;  /* 0x00000009ff097221 */ /* 0x000fc80000010000 */
[----:B------:R-:W-:Y:S01]  /*11c0*/  FMUL.FTZ R9, R9, -1.4426950216293334961 ;  /* 0xbfb8aa3b09097820 */ /* 0x000fe20000410000 */
[----:B------:R-:W0:Y:S01]  /*11d0*/  MUFU.EX2 R14, R14 ;  /* 0x0000000e000e7308 */ /* 0x000e220000000800 */
[----:B-----5:R-:W-:Y:S02]  /*11e0*/  SHF.L.U32 R6, R6, 0x10, RZ ;  /* 0x0000001006067819 */ /* 0x020fe400000006ff */
[----:B------:R-:W-:-:S05]  /*11f0*/  SHF.L.U32 R7, R2, 0x10, RZ ;  /* 0x0000001002077819 */ /* 0x000fca00000006ff */
[----:B------:R-:W1:Y:S01]  /*1200*/  MUFU.EX2 R9, R9 ;  /* 0x0000000900097308 */ /* 0x000e620000000800 */
[----:B------:R-:W-:Y:S01]  /*1210*/  SHF.L.U32 R8, R8, 0x10, RZ ;  /* 0x0000001008087819 */ /* 0x000fe200000006ff */
[----:B------:R-:W-:Y:S01]  /*1220*/  FADD.FTZ R6, R6, R7 ;  /* 0x0000000706067221 */ /* 0x000fe20000010000 */
[----:B------:R-:W-:-:S03]  /*1230*/  SHF.L.U32 R3, R10, 0x10, RZ ;  /* 0x000000100a037819 */ /* 0x000fc600000006ff */
[----:B------:R-:W-:Y:S02]  /*1240*/  FADD.FTZ R6, RZ, R6 ;  /* 0x00000006ff067221 */ /* 0x000fe40000010000 */
[----:B------:R-:W-:Y:S02]  /*1250*/  FADD.FTZ R3, R8, R3 ;  /* 0x0000000308037221 */ /* 0x000fe40000010000 */
[----:B------:R-:W-:Y:S01]  /*1260*/  FADD.FTZ R6, RZ, R6 ;  /* 0x00000006ff067221 */ /* 0x000fe20000010000 */
[----:B0-----:R-:W-:Y:S01]  /*1270*/  FADD.FTZ R18, R14, 1 ;  /* 0x3f8000000e127421 */ /* 0x001fe20000010000 */
[----:B------:R-:W-:Y:S02]  /*1280*/  FADD.FTZ R3, RZ, R3 ;  /* 0x00000003ff037221 */ /* 0x000fe40000010000 */
[----:B------:R-:W-:Y:S01]  /*1290*/  FMUL.FTZ R2, R6, -1.4426950216293334961 ;  /* 0xbfb8aa3b06027820 */ /* 0x000fe20000410000 */
[----:B-1----:R-:W-:Y:S01]  /*12a0*/  FADD.FTZ R19, R9, 1 ;  /* 0x3f80000009137421 */ /* 0x002fe20000010000 */
[----:B------:R-:W-:Y:S01]  /*12b0*/  FADD.FTZ R3, RZ, R3 ;  /* 0x00000003ff037221 */ /* 0x000fe20000010000 */
[----:B------:R-:W0:Y:S01]  /*12c0*/  MUFU.RCP R18, R18 ;  /* 0x0000001200127308 */ /* 0x000e220000001000 */
[----:B------:R-:W-:Y:S01]  /*12d0*/  SHF.L.U32 R7, R24, 0x10, RZ ;  /* 0x0000001018077819 */ /* 0x000fe200000006ff */
[----:B------:R-:W1:Y:S06]  /*12e0*/  LDC.64 R8, c[0x0][0x7b8] ;  /* 0x0001ee00ff087b82 */ /* 0x000e6c0000000a00 */
[----:B------:R-:W2:Y:S08]  /*12f0*/  MUFU.EX2 R2, R2 ;  /* 0x0000000200027308 */ /* 0x000eb00000000800 */
[----:B------:R3:W-:Y:S08]  /*1300*/  MUFU.TANH R10, R3 ;  /* 0x00000003000a7308 */ /* 0x0007f00000002400 */
[----:B------:R-:W4:Y:S01]  /*1310*/  MUFU.RCP R19, R19 ;  /* 0x0000001300137308 */ /* 0x000f220000001000 */
[----:B0-----:R-:W-:Y:S01]  /*1320*/  FMUL.FTZ R7, R7, R18 ;  /* 0x0000001207077220 */ /* 0x001fe20000410000 */
[----:B--2---:R-:W-:-:S02]  /*1330*/  FADD.FTZ R14, R2, 1 ;  /* 0x3f800000020e7421 */ /* 0x004fc40000010000 */
[----:B---3--:R-:W0:Y:S04]  /*1340*/  LDC.64 R2, c[0x0][0x968] ;  /* 0x00025a00ff027b82 */ /* 0x008e280000000a00 */
[----:B------:R-:W2:Y:S01]  /*1350*/  MUFU.RCP R14, R14 ;  /* 0x0000000e000e7308 */ /* 0x000ea20000001000 */
[----:B----4-:R-:W-:-:S03]  /*1360*/  FFMA.FTZ R22, R10, R19, R7 ;  /* 0x000000130a167223 */ /* 0x010fc60000010007 */
[----:B------:R-:W3:Y:S04]  /*1370*/  LDC.64 R6, c[0x0][0x890] ;  /* 0x00022400ff067b82 */ /* 0x000ee80000000a00 */
[----:B------:R-:W4:Y:S01]  /*1380*/  MUFU.TANH R11, R22 ;  /* 0x00000016000b7308 */ /* 0x000f220000002400 */
[----:B-1----:R-:W-:-:S04]  /*1390*/  IMAD.WIDE R8, R21, 0x2, R8 ;  /* 0x0000000215087825 */ /* 0x002fc800078e0208 */
[----:B------:R-:W-:Y:S01]  /*13a0*/  FADD.FTZ R19, R19, -RZ ;  /* 0x800000ff13137221 */ /* 0x000fe20000010000 */
[----:B------:R-:W-:Y:S01]  /*13b0*/  FADD.FTZ R18, R18, -RZ ;  /* 0x800000ff12127221 */ /* 0x000fe20000010000 */
[----:B------:R-:W-:Y:S02]  /*13c0*/  IMAD R21, R4, UR11, RZ ;  /* 0x0000000b04157c24 */ /* 0x000fe4000f8e02ff */
[----:B--2---:R-:W-:Y:S01]  /*13d0*/  FADD.FTZ R27, R14, -RZ ;  /* 0x800000ff0e1b7221 */ /* 0x004fe20000010000 */
[----:B----4-:R-:W-:-:S05]  /*13e0*/  FMUL.FTZ R11, R11, R14 ;  /* 0x0000000e0b0b7220 */ /* 0x010fca0000410000 */
[----:B------:R-:W-:Y:S01]  /*13f0*/  F2FP.BF16.F32.PACK_AB R11, R22, R11 ;  /* 0x0000000b160b723e */ /* 0x000fe200000010ff */
[----:B---3--:R-:W-:-:S04]  /*1400*/  IMAD.WIDE R6, R21, 0x2, R6 ;  /* 0x0000000215067825 */ /* 0x008fc800078e0206 */
[----:B------:R1:W-:Y:S01]  /*1410*/  STG.E.U16 desc[UR6][R8.64], R11 ;  /* 0x0000000b08007986 */ /* 0x0003e2000c101506 */
[----:B------:R-:W-:Y:S01]  /*1420*/  IMAD R21, R15, UR8, RZ ;  /* 0x000000080f157c24 */ /* 0x000fe2000f8e02ff */
[----:B------:R-:W-:Y:S02]  /*1430*/  F2FP.BF16.F32.PACK_AB R27, R27, R10 ;  /* 0x0000000a1b1b723e */ /* 0x000fe400000010ff */
[----:B-1----:R-:W-:Y:S01]  /*1440*/  F2FP.BF16.F32.PACK_AB R9, R18, R19 ;  /* 0x000000131209723e */ /* 0x002fe200000010ff */
[----:B------:R-:W-:Y:S01]  /*1450*/  IMAD R19, R16, UR8, RZ ;  /* 0x0000000810137c24 */ /* 0x000fe2000f8e02ff */
[----:B------:R-:W-:Y:S01]  /*1460*/  PRMT R8, R11, 0x7632, R8 ;  /* 0x000076320b087816 */ /* 0x000fe20000000008 */
[----:B0-----:R-:W-:Y:S01]  /*1470*/  IMAD.WIDE R16, R21, 0x2, R2 ;  /* 0x0000000215107825 */ /* 0x001fe200078e0202 */
[----:B------:R-:W-:-:S03]  /*1480*/  PRMT R10, R9, 0x7632, R10 ;  /* 0x00007632090a7816 */ /* 0x000fc6000000000a */
[----:B------:R-:W-:Y:S01]  /*1490*/  IMAD.WIDE R14, R19, 0x2, R2 ;  /* 0x00000002130e7825 */ /* 0x000fe200078e0202 */
[----:B------:R-:W-:Y:S01]  /*14a0*/  PRMT R11, R27, 0x7632, R11 ;  /* 0x000076321b0b7816 */ /* 0x000fe2000000000b */
[----:B------:R0:W-:Y:S02]  /*14b0*/  STG.E.U16 desc[UR6][R6.64], R8 ;  /* 0x0000000806007986 */ /* 0x0001e4000c101506 */
[--C-:B------:R-:W-:Y:S02]  /*14c0*/  IMAD.WIDE R18, R23, 0x2, R2.reuse ;  /* 0x0000000217127825 */ /* 0x100fe400078e0202 */
[----:B------:R0:W-:Y:S02]  /*14d0*/  STG.E.U16 desc[UR6][R14.64], R9 ;  /* 0x000000090e007986 */ /* 0x0001e4000c101506 */
[----:B------:R-:W-:Y:S02]  /*14e0*/  IMAD.WIDE R2, R25, 0x2, R2 ;  /* 0x0000000219027825 */ /* 0x000fe400078e0202 */
[----:B------:R0:W-:Y:S01]  /*14f0*/  STG.E.U16 desc[UR6][R16.64], R10 ;  /* 0x0000000a10007986 */ /* 0x0001e2000c101506 */
[----:B------:R-:W-:-:S03]  /*1500*/  IADD3 R4, PT, PT, R5, R4, RZ ;  /* 0x0000000405047210 */ /* 0x000fc60007ffe0ff */
[----:B------:R0:W-:Y:S04]  /*1510*/  STG.E.U16 desc[UR6][R18.64], R27 ;  /* 0x0000001b12007986 */ /* 0x0001e8000c101506 */
[----:B------:R0:W-:Y:S01]  /*1520*/  STG.E.U16 desc[UR6][R2.64], R11 ;  /* 0x0000000b02007986 */ /* 0x0001e2000c101506 */
[----:B------:R-:W-:-:S13]  /*1530*/  ISETP.GE.AND P1, PT, R4, UR12, PT ;  /* 0x0000000c04007c0c */ /* 0x000fda000bf26270 */
[----:B0-----:R-:W-:Y:S05]  /*1540*/  @!P1 BRA `(.L_x_1019) ;  /* 0xfffffff800189947 */ /* 0x001fea000383ffff */
[----:B------:R-:W-:Y:S05]  /*1550*/  EXIT ;  /* 0x000000000000794d */ /* 0x000fea0003800000 */
.L_x_1020:
        /* <DEDUP_REMOVED lines=10> */
.L_x_1406:


//--------------------- .text._ZN2at6native38_GLOBAL__N__9a469cfd_6_RNN_cu_eca79a6d6kernel17lstm_cell_forwardIN3c104HalfEflLi2EEEvNS_4cuda6detail10TensorInfoIT_T1_EESB_SB_SB_SB_SB_SB_SB_SA_SA_ --------------------------
	.section	.text._ZN2at6native38_GLOBAL__N__9a469cfd_6_RNN_cu_eca79a6d6kernel17lstm_cell_forwardIN3c104HalfEflLi2EEEvNS_4cuda6detail10TensorInfoIT_T1_EESB_SB_SB_SB_SB_SB_SB_SA_SA_,"ax",@progbits
	.align	128
.text._ZN2at6native38_GLOBAL__N__9a469cfd_6_RNN_cu_eca79a6d6kernel17lstm_cell_forwardIN3c104HalfEflLi2EEEvNS_4cuda6detail10TensorInfoIT_T1_EESB_SB_SB_SB_SB_SB_SB_SA_SA_:
        .type           _ZN2at6native38_GLOBAL__N__9a469cfd_6_RNN_cu_eca79a6d6kernel17lstm_cell_forwardIN3c104HalfEflLi2EEEvNS_4cuda6detail10TensorInfoIT_T1_EESB_SB_SB_SB_SB_SB_SB_SA_SA_,@function
        .size           _ZN2at6native38_GLOBAL__N__9a469cfd_6_RNN_cu_eca79a6d6kernel17lstm_cell_forwardIN3c104HalfEflLi2EEEvNS_4cuda6detail10TensorInfoIT_T1_EESB_SB_SB_SB_SB_SB_SB_SA_SA_,(.L_x_1407 - _ZN2at6native38_GLOBAL__N__9a469cfd_6_RNN_cu_eca79a6d6kernel17lstm_cell_forwardIN3c104HalfEflLi2EEEvNS_4cuda6detail10TensorInfoIT_T1_EESB_SB_SB_SB_SB_SB_SB_SA_SA_)
        .other          _ZN2at6native38_GLOBAL__N__9a469cfd_6_RNN_cu_eca79a6d6kernel17lstm_cell_forwardIN3c104HalfEflLi2EEEvNS_4cuda6detail10TensorInfoIT_T1_EESB_SB_SB_SB_SB_SB_SB_SA_SA_,@"STO_CUDA_ENTRY STV_DEFAULT"
_ZN2at6native38_GLOBAL__N__9a469cfd_6_RNN_cu_eca79a6d6kernel17lstm_cell_forwardIN3c104HalfEflLi2EEEvNS_4cuda6detail10TensorInfoIT_T1_EESB_SB_SB_SB_SB_SB_SB_SA_SA_:
        /* <DEDUP_REMOVED lines=47> */
.L_x_1072:
        /* <DEDUP_REMOVED lines=29> */
.L_x_1023:
[----:B------:R-:W0:Y:S01]  /*04c0*/  LDCU.64 UR68, c[0x0][0x1080] ;  /* 0x00021000ff4477ac */ /* 0x000e220008000a00 */
[----:B------:R-:W-:Y:S02]  /*04d0*/  MOV R20, R3 ;  /* 0x0000000300147202 */ /* 0x000fe40000000f00 */
[----:B------:R-:W-:Y:S02]  /*04e0*/  MOV R7, R2 ;  /* 0x0000000200077202 */ /* 0x000fe40000000f00 */
[----:B------:R-:W-:Y:S01]  /*04f0*/  MOV R4, 0x530 ;  /* 0x0000053000047802 */ /* 0x000fe20000000f00 */
[----:B0-----:R-:W-:Y:S02]  /*0500*/  IMAD.U32 R5, RZ, RZ, UR68 ;  /* 0x00000044ff057e24 */ /* 0x001fe4000f8e00ff */
[----:B------:R-:W-:-:S07]  /*0510*/  IMAD.U32 R6, RZ, RZ, UR69 ;  /* 0x00000045ff067e24 */ /* 0x000fce000f8e00ff */
[----:B------:R-:W-:Y:S05]  /*0520*/  CALL.REL.NOINC `($__internal_33_$__cuda_sm20_div_s64) ;  /* 0x00000044008c7944 */ /* 0x000fea0003c00000 */
        /* <DEDUP_REMOVED lines=14> */
.L_x_1024:
[----:B------:R-:W-:Y:S05]  /*0610*/  BSYNC.RECONVERGENT B1 ;  /* 0x0000000000017941 */ /* 0x000fea0003800200 */
.L_x_1022:
        /* <DEDUP_REMOVED lines=35> */
.L_x_1026:
        /* <DEDUP_REMOVED lines=19> */
.L_x_1027:
[----:B------:R-:W-:Y:S05]  /*0980*/  BSYNC.RECONVERGENT B1 ;  /* 0x0000000000017941 */ /* 0x000fea0003800200 */
.L_x_1025:
        /* <DEDUP_REMOVED lines=44> */
.L_x_1029:
[----:B------:R-:W0:Y:S01]  /*0c50*/  LDCU.64 UR68, c[0x0][0x390] ;  /* 0x00007200ff4477ac */ /* 0x000e220008000a00 */
[----:B------:R-:W-:Y:S01]  /*0c60*/  MOV R20, R10 ;  /* 0x0000000a00147202 */ /* 0x000fe20000000f00 */
[----:B------:R-:W-:Y:S01]  /*0c70*/  IMAD.MOV.U32 R7, RZ, RZ, R11 ;  /* 0x000000ffff077224 */ /* 0x000fe200078e000b */
[----:B------:R-:W-:Y:S01]  /*0c80*/  MOV R4, 0xcc0 ;  /* 0x00000cc000047802 */ /* 0x000fe20000000f00 */
[----:B0-----:R-:W-:Y:S01]  /*0c90*/  IMAD.U32 R5, RZ, RZ, UR68 ;  /* 0x00000044ff057e24 */ /* 0x001fe2000f8e00ff */
[----:B------:R-:W-:-:S07]  /*0ca0*/  MOV R6, UR69 ;  /* 0x0000004500067c02 */ /* 0x000fce0008000f00 */
[----:B------:R-:W-:Y:S05]  /*0cb0*/  CALL.REL.NOINC `($__internal_33_$__cuda_sm20_div_s64) ;  /* 0x0000003c00a87944 */ /* 0x000fea0003c00000 */
        /* <DEDUP_REMOVED lines=9> */
[----:B------:R-:W-:Y:S02]  /*0d50*/  IMAD R13, R12, R19, R13 ;  /* 0x000000130c0d7224 */ /* 0x000fe400078e020d */
[----:B------:R-:W-:-:S03]  /*0d60*/  IMAD.MOV.U32 R12, RZ, RZ, R4 ;  /* 0x000000ffff0c7224 */ /* 0x000fc600078e0004 */
[----:B------:R-:W-:-:S07]  /*0d70*/  IADD3 R4, PT, PT, R13, R5, RZ ;  /* 0x000000050d047210 */ /* 0x000fce0007ffe0ff */
.L_x_1030:
[----:B------:R-:W-:Y:S05]  /*0d80*/  BSYNC.RECONVERGENT B1 ;  /* 0x0000000000017941 */ /* 0x000fea0003800200 */
.L_x_1028:
        /* <DEDUP_REMOVED lines=25> */
[----:B------:R-:W-:-:S04]  /*0f20*/  HFMA2 R7, -RZ, RZ, 0, 0 ;  /* 0x00000000ff077431 */ /* 0x000fc800000001ff */
        /* <DEDUP_REMOVED lines=18> */
.L_x_1032:
[----:B------:R-:W0:Y:S01]  /*1050*/  LDCU.64 UR68, c[0x0][0x390] ;  /* 0x00007200ff4477ac */ /* 0x000e220008000a00 */
[----:B------:R-:W-:Y:S01]  /*1060*/  IMAD.MOV.U32 R20, RZ, RZ, R12 ;  /* 0x000000ffff147224 */ /* 0x000fe200078e000c */
[----:B------:R-:W-:Y:S02]  /*1070*/  MOV R7, R13 ;  /* 0x0000000d00077202 */ /* 0x000fe40000000f00 */
[----:B------:R-:W-:Y:S02]  /*1080*/  MOV R4, 0x10c0 ;  /* 0x000010c000047802 */ /* 0x000fe40000000f00 */
[----:B0-----:R-:W-:Y:S01]  /*1090*/  MOV R5, UR68 ;  /* 0x0000004400057c02 */ /* 0x001fe20008000f00 */
[----:B------:R-:W-:-:S07]  /*10a0*/  IMAD.U32 R6, RZ, RZ, UR69 ;  /* 0x00000045ff067e24 */ /* 0x000fce000f8e00ff */
[----:B------:R-:W-:Y:S05]  /*10b0*/  CALL.REL.NOINC `($__internal_33_$__cuda_sm20_div_s64) ;  /* 0x0000003800a87944 */ /* 0x000fea0003c00000 */
        /* <DEDUP_REMOVED lines=12> */
.L_x_1033:
[----:B------:R-:W-:Y:S05]  /*1180*/  BSYNC.RECONVERGENT B1 ;  /* 0x0000000000017941 */ /* 0x000fea0003800200 */
.L_x_1031:
        /* <DEDUP_REMOVED lines=24> */
[----:B0-----:R-:W-:Y:S01]  /*1310*/  IADD3 R5, PT, PT, R7, 0xffffffe, RZ ;  /* 0x0ffffffe07057810 */ /* 0x001fe20007ffe0ff */
[----:B------:R-:W-:-:S05]  /*1320*/  IMAD.MOV.U32 R7, RZ, RZ, RZ ;  /* 0x000000ffff077224 */ /* 0x000fca00078e00ff */
        /* <DEDUP_REMOVED lines=18> */
.L_x_1035:
        /* <DEDUP_REMOVED lines=8> */
[-C--:B------:R-:W-:Y:S02]  /*14d0*/  LOP3.LUT R7, R7, R6.reuse, RZ, 0x3c, !PT ;  /* 0x0000000607077212 */ /* 0x080fe400078e3cff */
[-C--:B------:R-:W-:Y:S02]  /*14e0*/  IADD3.X R4, PT, PT, RZ, ~R6.reuse, RZ, P0, !PT ;  /* 0x80000006ff047210 */ /* 0x080fe400007fe4ff */
[----:B------:R-:W-:-:S03]  /*14f0*/  LOP3.LUT R6, R7, R6, RZ, 0x3c, !PT ;  /* 0x0000000607067212 */ /* 0x000fc600078e3cff */
[----:B------:R-:W-:Y:S01]  /*1500*/  IMAD R16, R4, UR14, RZ ;  /* 0x0000000e04107c24 */ /* 0x000fe2000f8e02ff */
[----:B------:R-:W-:Y:S01]  /*1510*/  LOP3.LUT R7, R7, R6, RZ, 0x3c, !PT ;  /* 0x0000000607077212 */ /* 0x000fe200078e3cff */
[----:B------:R-:W-:-:S04]  /*1520*/  IMAD.WIDE.U32 R4, R17, UR14, R14 ;  /* 0x0000000e11047c25 */ /* 0x000fc8000f8e000e */
[----:B------:R-:W-:Y:S02]  /*1530*/  IMAD R19, R17, UR15, R16 ;  /* 0x0000000f11137c24 */ /* 0x000fe4000f8e0210 */
[----:B------:R-:W-:-:S03]  /*1540*/  IMAD.MOV.U32 R17, RZ, RZ, R4 ;  /* 0x000000ffff117224 */ /* 0x000fc600078e0004 */
[----:B------:R-:W-:-:S07]  /*1550*/  IADD3 R4, PT, PT, R19, R5, RZ ;  /* 0x0000000513047210 */ /* 0x000fce0007ffe0ff */
.L_x_1036:
[----:B------:R-:W-:Y:S05]  /*1560*/  BSYNC.RECONVERGENT B1 ;  /* 0x0000000000017941 */ /* 0x000fea0003800200 */
.L_x_1034:
        /* <DEDUP_REMOVED lines=14> */
[----:B------:R-:W-:Y:S01]  /*1650*/  IMAD.U32 R5, RZ, RZ, UR4 ;  /* 0x00000004ff057e24 */ /* 0x000fe2000f8e00ff */
[----:B------:R-:W-:Y:S04]  /*1660*/  BSSY.RECONVERGENT B1, `(.L_x_1037) ;  /* 0x0000031000017945 */ /* 0x000fe80003800200 */
[----:B------:R-:W-:-:S04]  /*1670*/  LOP3.LUT R4, R9, R5, RZ, 0xfc, !PT ;  /* 0x0000000509047212 */ /* 0x000fc800078efcff */
[----:B------:R-:W-:Y:S01]  /*1680*/  ISETP.NE.U32.AND P0, PT, R4, RZ, PT ;  /* 0x000000ff0400720c */ /* 0x000fe20003f05070 */
[----:B--2---:R0:W-:-:S12]  /*1690*/  STL [R1+0x38], R6 ;  /* 0x0000380601007387 */ /* 0x0041d80000100800 */
        /* <DEDUP_REMOVED lines=10> */
[----:B------:R-:W-:-:S04]  /*1740*/  IMAD.HI.U32 R7, R7, R17, R6 ;  /* 0x0000001107077227 */ /* 0x000fc800078e0006 */
[----:B------:R-:W-:Y:S02]  /*1750*/  IMAD.MOV.U32 R17, RZ, RZ, RZ ;  /* 0x000000ffff117224 */ /* 0x000fe400078e00ff */
        /* <DEDUP_REMOVED lines=11> */
[----:B------:R-:W-:Y:S01]  /*1810*/  HFMA2 R7, -RZ, RZ, 0, 0 ;  /* 0x00000000ff077431 */ /* 0x000fe200000001ff */
[----:B------:R-:W-:Y:S06]  /*1820*/  BRA `(.L_x_1039) ;  /* 0x0000000000507947 */ /* 0x000fec0003800000 */
.L_x_1038:
[----:B------:R-:W1:Y:S01]  /*1830*/  LDCU.64 UR68, c[0x0][0x530] ;  /* 0x0000a600ff4477ac */ /* 0x000e620008000a00 */
[----:B------:R-:W-:Y:S01]  /*1840*/  IMAD.MOV.U32 R20, RZ, RZ, R8 ;  /* 0x000000ffff147224 */ /* 0x000fe200078e0008 */
[----:B------:R-:W-:Y:S02]  /*1850*/  MOV R7, R9 ;  /* 0x0000000900077202 */ /* 0x000fe40000000f00 */
[----:B------:R-:W-:Y:S02]  /*1860*/  MOV R4, 0x18a0 ;  /* 0x000018a000047802 */ /* 0x000fe40000000f00 */
[----:B-1----:R-:W-:Y:S01]  /*1870*/  MOV R5, UR68 ;  /* 0x0000004400057c02 */ /* 0x002fe20008000f00 */
[----:B0-----:R-:W-:-:S07]  /*1880*/  IMAD.U32 R6, RZ, RZ, UR69 ;  /* 0x00000045ff067e24 */ /* 0x001fce000f8e00ff */
[----:B------:R-:W-:Y:S05]  /*1890*/  CALL.REL.NOINC `($__internal_33_$__cuda_sm20_div_s64) ;  /* 0x0000003000b07944 */ /* 0x000fea0003c00000 */
        /* <DEDUP_REMOVED lines=13> */
.L_x_1039:
[----:B------:R-:W-:Y:S05]  /*1970*/  BSYNC.RECONVERGENT B1 ;  /* 0x0000000000017941 */ /* 0x000fea0003800200 */
.L_x_1037:
[----:B------:R-:W0:Y:S01]  /*1980*/  LDC.64 R22, c[0x0][0x358] ;  /* 0x0000d600ff167b82 */ /* 0x000e220000000a00 */
        /* <DEDUP_REMOVED lines=19> */
[----:B------:R-:W-:Y:S01]  /*1ac0*/  IMAD.MOV.U32 R6, RZ, RZ, RZ ;  /* 0x000000ffff067224 */ /* 0x000fe200078e00ff */
[----:B------:R-:W-:-:S06]  /*1ad0*/  ISETP.NE.U32.AND P2, PT, R4, RZ, PT ;  /* 0x000000ff0400720c */ /* 0x000fcc0003f45070 */
[----:B-1----:R-:W1:Y:S02]  /*1ae0*/  MUFU.RCP R16, R16 ;  /* 0x0000001000107308 */ /* 0x002e640000001000 */
[----:B-1----:R-:W-:-:S06]  /*1af0*/  VIADD R17, R16, 0xffffffe ;  /* 0x0ffffffe10117836 */ /* 0x002fcc0000000000 */
[----:B0-----:R0:W1:Y:S02]  /*1b00*/  F2I.FTZ.U32.TRUNC.NTZ R7, R17 ;  /* 0x0000001100077305 */ /* 0x001064000021f000 */
        /* <DEDUP_REMOVED lines=17> */
.L_x_1041:
[----:B------:R-:W1:Y:S01]  /*1c20*/  LDCU.64 UR68, c[0x0][0x530] ;  /* 0x0000a600ff4477ac */ /* 0x000e620008000a00 */
[----:B------:R-:W-:Y:S01]  /*1c30*/  IMAD.MOV.U32 R20, RZ, RZ, R10 ;  /* 0x000000ffff147224 */ /* 0x000fe200078e000a */
[----:B0-----:R-:W-:Y:S02]  /*1c40*/  MOV R7, R11 ;  /* 0x0000000b00077202 */ /* 0x001fe40000000f00 */
[----:B------:R-:W-:Y:S02]  /*1c50*/  MOV R4, 0x1c90 ;  /* 0x00001c9000047802 */ /* 0x000fe40000000f00 */
[----:B-1----:R-:W-:Y:S01]  /*1c60*/  MOV R5, UR68 ;  /* 0x0000004400057c02 */ /* 0x002fe20008000f00 */
        /* <DEDUP_REMOVED lines=8> */
[----:B------:R-:W-:Y:S01]  /*1cf0*/  IMAD R16, R17, R4, RZ ;  /* 0x0000000411107224 */ /* 0x000fe200078e02ff */
[----:B------:R-:W-:Y:S01]  /*1d00*/  LOP3.LUT R7, R7, R6, RZ, 0x3c, !PT ;  /* 0x0000000607077212 */ /* 0x000fe200078e3cff */
[----:B------:R-:W-:Y:S02]  /*1d10*/  IMAD.MOV.U32 R17, RZ, RZ, R11 ;  /* 0x000000ffff117224 */ /* 0x000fe400078e000b */
[----:B------:R-:W-:Y:S01]  /*1d20*/  IMAD R23, R19, R5, R16 ;  /* 0x0000000513177224 */ /* 0x000fe200078e0210 */
[----:B------:R-:W-:-:S05]  /*1d30*/  MOV R16, R10 ;  /* 0x0000000a00107202 */ /* 0x000fca0000000f00 */
[----:B------:R-:W-:-:S05]  /*1d40*/  IMAD.WIDE.U32 R16, R19, R4, R16 ;  /* 0x0000000413107225 */ /* 0x000fca00078e0010 */
[----:B------:R-:W-:-:S07]  /*1d50*/  IADD3 R17, PT, PT, R23, R17, RZ ;  /* 0x0000001117117210 */ /* 0x000fce0007ffe0ff */
.L_x_1042:
[----:B------:R-:W-:Y:S05]  /*1d60*/  BSYNC.RECONVERGENT B1 ;  /* 0x0000000000017941 */ /* 0x000fea0003800200 */
.L_x_1040:
        /* <DEDUP_REMOVED lines=42> */
.L_x_1044:
        /* <DEDUP_REMOVED lines=10> */
[----:B------:R-:W-:Y:S01]  /*20b0*/  IMAD.MOV.U32 R17, RZ, RZ, R13 ;  /* 0x000000ffff117224 */ /* 0x000fe200078e000d */
[-C--:B------:R-:W-:Y:S02]  /*20c0*/  IADD3.X R5, PT, PT, RZ, ~R6.reuse, RZ, P0, !PT ;  /* 0x80000006ff057210 */ /* 0x080fe400007fe4ff */
[----:B------:R-:W-:-:S03]  /*20d0*/  LOP3.LUT R6, R7, R6, RZ, 0x3c, !PT ;  /* 0x0000000607067212 */ /* 0x000fc600078e3cff */
[----:B------:R-:W-:Y:S01]  /*20e0*/  IMAD R16, R5, R4, RZ ;  /* 0x0000000405107224 */ /* 0x000fe200078e02ff */
[----:B------:R-:W-:Y:S01]  /*20f0*/  LOP3.LUT R7, R7, R6, RZ, 0x3c, !PT ;  /* 0x0000000607077212 */ /* 0x000fe200078e3cff */
[----:B------:R-:W-:-:S04]  /*2100*/  IMAD.U32 R5, RZ, RZ, UR19 ;  /* 0x00000013ff057e24 */ /* 0x000fc8000f8e00ff */
[----:B------:R-:W-:Y:S01]  /*2110*/  IMAD R19, R23, R5, R16 ;  /* 0x0000000517137224 */ /* 0x000fe200078e0210 */
[----:B------:R-:W-:-:S05]  /*2120*/  MOV R16, R12 ;  /* 0x0000000c00107202 */ /* 0x000fca0000000f00 */
[----:B------:R-:W-:-:S05]  /*2130*/  IMAD.WIDE.U32 R16, R23, R4, R16 ;  /* 0x0000000417107225 */ /* 0x000fca00078e0010 */
[----:B------:R-:W-:-:S07]  /*2140*/  IADD3 R17, PT, PT, R19, R17, RZ ;  /* 0x0000001113117210 */ /* 0x000fce0007ffe0ff */
.L_x_1045:
[----:B------:R-:W-:Y:S05]  /*2150*/  BSYNC.RECONVERGENT B1 ;  /* 0x0000000000017941 */ /* 0x000fea0003800200 */
.L_x_1043:
        /* <DEDUP_REMOVED lines=40> */
[----:B------:R-:W-:Y:S01]  /*23e0*/  IMAD.MOV.U32 R5, RZ, RZ, RZ ;  /* 0x000000ffff057224 */ /* 0x000fe200078e00ff */
[----:B------:R-:W-:Y:S06]  /*23f0*/  BRA `(.L_x_1048) ;  /* 0x0000000000487947 */ /* 0x000fec0003800000 */
.L_x_1047:
        /* <DEDUP_REMOVED lines=8> */
[----:B------:R-:W-:Y:S01]  /*2480*/  IMAD.MOV.U32 R5, RZ, RZ, R15 ;  /* 0x000000ffff057224 */ /* 0x000fe200078e000f */
[----:B------:R-:W-:-:S03]  /*2490*/  LOP3.LUT R7, R7, R6, RZ, 0x3c, !PT ;  /* 0x0000000607077212 */ /* 0x000fc600078e3cff */
[----:B------:R-:W-:Y:S01]  /*24a0*/  IMAD.X R4, RZ, RZ, ~R6, P0 ;  /* 0x000000ffff047224 */ /* 0x000fe200000e0e06 */
[----:B------:R-:W-:-:S03]  /*24b0*/  LOP3.LUT R6, R7, R6, RZ, 0x3c, !PT ;  /* 0x0000000607067212 */ /* 0x000fc600078e3cff */
[----:B------:R-:W-:Y:S01]  /*24c0*/  IMAD R4, R4, UR18, RZ ;  /* 0x0000001204047c24 */ /* 0x000fe2000f8e02ff */
[----:B------:R-:W-:-:S03]  /*24d0*/  LOP3.LUT R7, R7, R6, RZ, 0x3c, !PT ;  /* 0x0000000607077212 */ /* 0x000fc600078e3cff */
[----:B------:R-:W-:Y:S01]  /*24e0*/  IMAD R19, R17, UR19, R4 ;  /* 0x0000001311137c24 */ /* 0x000fe2000f8e0204 */
[----:B------:R-:W-:-:S05]  /*24f0*/  MOV R4, R14 ;  /* 0x0000000e00047202 */ /* 0x000fca0000000f00 */
[----:B------:R-:W-:-:S05]  /*2500*/  IMAD.WIDE.U32 R4, R17, UR18, R4 ;  /* 0x0000001211047c25 */ /* 0x000fca000f8e0004 */
[----:B------:R-:W-:-:S07]  /*2510*/  IADD3 R5, PT, PT, R19, R5, RZ ;  /* 0x0000000513057210 */ /* 0x000fce0007ffe0ff */
.L_x_1048:
[----:B------:R-:W-:Y:S05]  /*2520*/  BSYNC.RECONVERGENT B1 ;  /* 0x0000000000017941 */ /* 0x000fea0003800200 */
.L_x_1046:
        /* <DEDUP_REMOVED lines=44> */
.L_x_1050:
        /* <DEDUP_REMOVED lines=11> */
[----:B------:R-:W-:Y:S01]  /*28a0*/  IADD3.X R17, PT, PT, RZ, ~R6, RZ, P0, !PT ;  /* 0x80000006ff117210 */ /* 0x000fe200007fe4ff */
[----:B------:R-:W-:Y:S01]  /*28b0*/  IMAD.WIDE.U32 R8, R16, R4, R8 ;  /* 0x0000000410087225 */ /* 0x000fe200078e0008 */
[----:B------:R-:W-:-:S03]  /*28c0*/  LOP3.LUT R6, R7, R6, RZ, 0x3c, !PT ;  /* 0x0000000607067212 */ /* 0x000fc600078e3cff */
[----:B------:R-:W-:Y:S01]  /*28d0*/  IMAD R17, R17, R4, RZ ;  /* 0x0000000411117224 */ /* 0x000fe200078e02ff */
[----:B------:R-:W-:-:S03]  /*28e0*/  LOP3.LUT R7, R7, R6, RZ, 0x3c, !PT ;  /* 0x0000000607077212 */ /* 0x000fc600078e3cff */
[----:B------:R-:W-:-:S05]  /*28f0*/  IMAD R17, R16, R5, R17 ;  /* 0x0000000510117224 */ /* 0x000fca00078e0211 */
[----:B------:R-:W-:-:S07]  /*2900*/  IADD3 R9, PT, PT, R9, R17, RZ ;  /* 0x0000001109097210 */ /* 0x000fce0007ffe0ff */
.L_x_1051:
[----:B------:R-:W-:Y:S05]  /*2910*/  BSYNC.RECONVERGENT B1 ;  /* 0x0000000000017941 */ /* 0x000fea0003800200 */
.L_x_1049:
[----:B------:R-:W-:Y:S01]  /*2920*/  IMAD R9, R9, UR34, RZ ;  /* 0x0000002209097c24 */ /* 0x000fe2000f8e02ff */
[----:B------:R-:W-:Y:S01]  /*2930*/  BSSY.RECONVERGENT B1, `(.L_x_1052) ;  /* 0x0000035000017945 */ /* 0x000fe20003800200 */
[----:B------:R-:W-:Y:S02]  /*2940*/  IMAD R7, R7, UR32, RZ ;  /* 0x0000002007077c24 */ /* 0x000fe4000f8e02ff */
[C---:B------:R-:W-:Y:S02]  /*2950*/  IMAD R17, R8.reuse, UR35, R9 ;  /* 0x0000002308117c24 */ /* 0x040fe4000f8e0209 */
[----:B------:R-:W-:-:S04]  /*2960*/  IMAD.WIDE.U32 R8, R8, UR34, RZ ;  /* 0x0000002208087c25 */ /* 0x000fc8000f8e00ff */
[----:B------:R-:W-:Y:S02]  /*2970*/  IMAD.IADD R9, R9, 0x1, R17 ;  /* 0x0000000109097824 */ /* 0x000fe400078e0211 */
[C---:B------:R-:W-:Y:S02]  /*2980*/  IMAD R7, R6.reuse, UR33, R7 ;  /* 0x0000002106077c24 */ /* 0x040fe4000f8e0207 */
[----:B------:R-:W-:Y:S01]  /*2990*/  IMAD.WIDE.U32 R28, R6, UR32, R8 ;  /* 0x00000020061c7c25 */ /* 0x000fe2000f8e0008 */
[----:B------:R-:W-:-:S04]  /*29a0*/  LOP3.LUT R6, R11, R5, RZ, 0xfc, !PT ;  /* 0x000000050b067212 */ /* 0x000fc800078efcff */
[----:B------:R-:W-:Y:S02]  /*29b0*/  IADD3 R7, PT, PT, R29, R7, RZ ;  /* 0x000000071d077210 */ /* 0x000fe40007ffe0ff */
[----:B------:R-:W-:-:S03]  /*29c0*/  ISETP.NE.U32.AND P0, PT, R6, RZ, PT ;  /* 0x000000ff0600720c */ /* 0x000fc60003f05070 */
[----:B------:R0:W-:Y:S10]  /*29d0*/  STL [R1+0x24], R7 ;  /* 0x0000240701007387 */ /* 0x0001f40000100800 */
        /* <DEDUP_REMOVED lines=24> */
.L_x_1053:
        /* <DEDUP_REMOVED lines=18> */
.L_x_1054:
[----:B------:R-:W-:Y:S05]  /*2c80*/  BSYNC.RECONVERGENT B1 ;  /* 0x0000000000017941 */ /* 0x000fea0003800200 */
.L_x_1052:
        /* <DEDUP_REMOVED lines=36> */
.L_x_1056:
        /* <DEDUP_REMOVED lines=18> */
.L_x_1057:
[----:B------:R-:W-:Y:S05]  /*2ff0*/  BSYNC.RECONVERGENT B1 ;  /* 0x0000000000017941 */ /* 0x000fea0003800200 */
.L_x_1055:
[----:B------:R-:W-:Y:S01]  /*3000*/  IMAD R9, R8, UR34, RZ ;  /* 0x0000002208097c24 */ /* 0x000fe2000f8e02ff */
[----:B------:R-:W-:Y:S01]  /*3010*/  LOP3.LUT R5, R15, R5, RZ, 0xfc, !PT ;  /* 0x000000050f057212 */ /* 0x000fe200078efcff */
[----:B------:R-:W-:Y:S01]  /*3020*/  IMAD R7, R7, UR32, RZ ;  /* 0x0000002007077c24 */ /* 0x000fe2000f8e02ff */
[----:B------:R-:W-:Y:S01]  /*3030*/  BSSY.RECONVERGENT B1, `(.L_x_1058) ;  /* 0x0000031000017945 */ /* 0x000fe20003800200 */
[C---:B------:R-:W-:Y:S01]  /*3040*/  IMAD R10, R12.reuse, UR35, R9 ;  /* 0x000000230c0a7c24 */ /* 0x040fe2000f8e0209 */
[----:B------:R-:W-:Y:S01]  /*3050*/  ISETP.NE.U32.AND P0, PT, R5, RZ, PT ;  /* 0x000000ff0500720c */ /* 0x000fe20003f05070 */
[----:B------:R-:W-:-:S04]  /*3060*/  IMAD.WIDE.U32 R8, R12, UR34, RZ ;  /* 0x000000220c087c25 */ /* 0x000fc8000f8e00ff */
[----:B------:R-:W-:Y:S02]  /*3070*/  IMAD.IADD R9, R9, 0x1, R10 ;  /* 0x0000000109097824 */ /* 0x000fe400078e020a */
[C---:B------:R-:W-:Y:S02]  /*3080*/  IMAD R7, R6.reuse, UR33, R7 ;  /* 0x0000002106077c24 */ /* 0x040fe4000f8e0207 */
[----:B------:R-:W-:-:S05]  /*3090*/  IMAD.WIDE.U32 R8, R6, UR32, R8 ;  /* 0x0000002006087c25 */ /* 0x000fca000f8e0008 */
[----:B------:R-:W-:-:S05]  /*30a0*/  IADD3 R5, PT, PT, R9, R7, RZ ;  /* 0x0000000709057210 */ /* 0x000fca0007ffe0ff */
[----:B------:R0:W-:Y:S01]  /*30b0*/  STL [R1+0x10], R5 ;  /* 0x0000100501007387 */ /* 0x0001e20000100800 */
[----:B------:R-:W-:Y:S05]  /*30c0*/  @P0 BRA `(.L_x_1059) ;  /* 0x00000000005c0947 */ /* 0x000fea0003800000 */
[----:B------:R-:W1:Y:S01]  /*30d0*/  I2F.U32.RP R10, R4 ;  /* 0x00000004000a7306 */ /* 0x000e620000209000 */
[----:B------:R-:W-:Y:S01]  /*30e0*/  IMAD.MOV.U32 R6, RZ, RZ, RZ ;  /* 0x000000ffff067224 */ /* 0x000fe200078e00ff */
[----:B------:R-:W-:-:S06]  /*30f0*/  ISETP.NE.U32.AND P2, PT, R4, RZ, PT ;  /* 0x000000ff0400720c */ /* 0x000fcc0003f45070 */
[----:B-1----:R-:W1:Y:S02]  /*3100*/  MUFU.RCP R10, R10 ;  /* 0x0000000a000a7308 */ /* 0x002e640000001000 */
[----:B-1----:R-:W-:-:S06]  /*3110*/  VIADD R7, R10, 0xffffffe ;  /* 0x0ffffffe0a077836 */ /* 0x002fcc0000000000 */
        /* <DEDUP_REMOVED lines=18> */
.L_x_1059:
[----:B------:R-:W0:Y:S01]  /*3240*/  LDCU.64 UR68, c[0x0][0xef0] ;  /* 0x0001de00ff4477ac */ /* 0x000e220008000a00 */
[----:B------:R-:W-:Y:S01]  /*3250*/  IMAD.MOV.U32 R20, RZ, RZ, R14 ;  /* 0x000000ffff147224 */ /* 0x000fe200078e000e */
[----:B------:R-:W-:Y:S02]  /*3260*/  MOV R7, R15 ;  /* 0x0000000f00077202 */ /* 0x000fe40000000f00 */
[----:B------:R-:W-:Y:S02]  /*3270*/  MOV R4, 0x32b0 ;  /* 0x000032b000047802 */ /* 0x000fe40000000f00 */
[----:B0-----:R-:W-:Y:S01]  /*3280*/  MOV R5, UR68 ;  /* 0x0000004400057c02 */ /* 0x001fe20008000f00 */
[----:B------:R-:W-:-:S07]  /*3290*/  IMAD.U32 R6, RZ, RZ, UR69 ;  /* 0x00000045ff067e24 */ /* 0x000fce000f8e00ff */
[----:B------:R-:W-:Y:S05]  /*32a0*/  CALL.REL.NOINC `($__internal_33_$__cuda_sm20_div_s64) ;  /* 0x00000018002c7944 */ /* 0x000fea0003c00000 */
[----:B------:R-:W-:Y:S02]  /*32b0*/  IADD3 R4, P0, PT, RZ, -R7, RZ ;  /* 0x80000007ff047210 */ /* 0x000fe40007f1e0ff */
[----:B------:R-:W-:-:S03]  /*32c0*/  LOP3.LUT R7, R7, R6, RZ, 0x3c, !PT ;  /* 0x0000000607077212 */ /* 0x000fc600078e3cff */
[----:B------:R-:W-:Y:S01]  /*32d0*/  IMAD.X R5, RZ, RZ, ~R6, P0 ;  /* 0x000000ffff057224 */ /* 0x000fe200000e0e06 */
[----:B------:R-:W-:Y:S01]  /*32e0*/  LOP3.LUT R6, R7, R6, RZ, 0x3c, !PT ;  /* 0x0000000607067212 */ /* 0x000fe200078e3cff */
[----:B------:R-:W-:-:S03]  /*32f0*/  IMAD.WIDE.U32 R14, R4, UR22, R14 ;  /* 0x00000016040e7c25 */ /* 0x000fc6000f8e000e */
[----:B------:R-:W-:Y:S01]  /*3300*/  LOP3.LUT R7, R7, R6, RZ, 0x3c, !PT ;  /* 0x0000000607077212 */ /* 0x000fe200078e3cff */
[----:B------:R-:W-:-:S04]  /*3310*/  IMAD R5, R5, UR22, RZ ;  /* 0x0000001605057c24 */ /* 0x000fc8000f8e02ff */
[----:B------:R-:W-:-:S05]  /*3320*/  IMAD R5, R4, UR23, R5 ;  /* 0x0000001704057c24 */ /* 0x000fca000f8e0205 */
[----:B------:R-:W-:-:S07]  /*3330*/  IADD3 R4, PT, PT, R5, R15, RZ ;  /* 0x0000000f05047210 */ /* 0x000fce0007ffe0ff */
.L_x_1060:
[----:B------:R-:W-:Y:S05]  /*3340*/  BSYNC.RECONVERGENT B1 ;  /* 0x0000000000017941 */ /* 0x000fea0003800200 */
.L_x_1058:
[----:B------:R-:W0:Y:S01]  /*3350*/  LDCU UR68, c[0x0][0xa14] ;  /* 0x00014280ff4477ac */ /* 0x000e220008000800 */
        /* <DEDUP_REMOVED lines=8> */
[----:B0-----:R-:W-:-:S04]  /*33e0*/  LOP3.LUT R4, R2, UR68, RZ, 0xfc, !PT ;  /* 0x0000004402047c12 */ /* 0x001fc8000f8efcff */
[----:B------:R-:W-:Y:S02]  /*33f0*/  ISETP.NE.U32.AND P0, PT, R4, RZ, PT ;  /* 0x000000ff0400720c */ /* 0x000fe40003f05070 */
[----:B------:R-:W-:-:S05]  /*3400*/  IADD3 R4, PT, PT, R11, R7, RZ ;  /* 0x000000070b047210 */ /* 0x000fca0007ffe0ff */
[----:B------:R0:W-:Y:S06]  /*3410*/  STL [R1+0xc], R4 ;  /* 0x00000c0401007387 */ /* 0x0001ec0000100800 */
[----:B------:R-:W-:Y:S05]  /*3420*/  @P0 BRA `(.L_x_1062) ;  /* 0x00000000005c0947 */ /* 0x000fea0003800000 */
[----:B------:R-:W1:Y:S01]  /*3430*/  I2F.U32.RP R7, UR8 ;  /* 0x0000000800077d06 */ /* 0x000e620008209000 */
[----:B------:R-:W-:-:S07]  /*3440*/  ISETP.NE.U32.AND P2, PT, RZ, UR8, PT ;  /* 0x00000008ff007c0c */ /* 0x000fce000bf45070 */
[----:B-1----:R-:W0:Y:S02]  /*3450*/  MUFU.RCP R7, R7 ;  /* 0x0000000700077308 */ /* 0x002e240000001000 */
[----:B0-----:R-:W-:Y:S02]  /*3460*/  VIADD R4, R7, 0xffffffe ;  /* 0x0ffffffe07047836 */ /* 0x001fe40000000000 */
[----:B------:R-:W-:-:S04]  /*3470*/  HFMA2 R7, -RZ, RZ, 0, 0 ;  /* 0x00000000ff077431 */ /* 0x000fc800000001ff */
        /* <DEDUP_REMOVED lines=18> */
.L_x_1062:
[----:B------:R-:W1:Y:S01]  /*35a0*/  LDCU.64 UR68, c[0x0][0xa10] ;  /* 0x00014200ff4477ac */ /* 0x000e620008000a00 */
[----:B------:R-:W-:Y:S01]  /*35b0*/  IMAD.MOV.U32 R20, RZ, RZ, R3 ;  /* 0x000000ffff147224 */ /* 0x000fe200078e0003 */
[----:B------:R-:W-:Y:S02]  /*35c0*/  MOV R7, R2 ;  /* 0x0000000200077202 */ /* 0x000fe40000000f00 */
[----:B0-----:R-:W-:Y:S02]  /*35d0*/  MOV R4, 0x3610 ;  /* 0x0000361000047802 */ /* 0x001fe40000000f00 */
        /* <DEDUP_REMOVED lines=14> */
.L_x_1063:
[----:B------:R-:W-:Y:S05]  /*36c0*/  BSYNC.RECONVERGENT B1 ;  /* 0x0000000000017941 */ /* 0x000fea0003800200 */
.L_x_1061:
        /* <DEDUP_REMOVED lines=22> */
[----:B0-----:R-:W-:Y:S02]  /*3830*/  VIADD R5, R7, 0xffffffe ;  /* 0x0ffffffe07057836 */ /* 0x001fe40000000000 */
[----:B------:R-:W-:-:S04]  /*3840*/  HFMA2 R7, -RZ, RZ, 0, 0 ;  /* 0x00000000ff077431 */ /* 0x000fc800000001ff */
[----:B------:R-:W0:Y:S02]  /*3850*/  F2I.FTZ.U32.TRUNC.NTZ R5, R5 ;  /* 0x0000000500057305 */ /* 0x000e24000021f000 */
[----:B0-----:R-:W-:-:S05]  /*3860*/  IADD3 R4, PT, PT, RZ, -R5, RZ ;  /* 0x80000005ff047210 */ /* 0x001fca0007ffe0ff */
[----:B------:R-:W-:Y:S02]  /*3870*/  IMAD R6, R4, UR9, RZ ;  /* 0x0000000904067c24 */ /* 0x000fe4000f8e02ff */
[----:B------:R-:W-:-:S04]  /*3880*/  IMAD.MOV.U32 R4, RZ, RZ, RZ ;  /* 0x000000ffff047224 */ /* 0x000fc800078e00ff */
        /* <DEDUP_REMOVED lines=14> */
.L_x_1065:
        /* <DEDUP_REMOVED lines=18> */
.L_x_1066:
[----:B------:R-:W-:Y:S05]  /*3a90*/  BSYNC.RECONVERGENT B1 ;  /* 0x0000000000017941 */ /* 0x000fea0003800200 */
.L_x_1064:
        /* <DEDUP_REMOVED lines=8> */
[----:B------:R-:W-:-:S04]  /*3b20*/  LOP3.LUT R4, R2, UR76, RZ, 0xfc, !PT ;  /* 0x0000004c02047c12 */ /* 0x000fc8000f8efcff */
[----:B------:R-:W-:Y:S02]  /*3b30*/  ISETP.NE.U32.AND P0, PT, R4, RZ, PT ;  /* 0x000000ff0400720c */ /* 0x000fe40003f05070 */
[----:B------:R-:W-:-:S05]  /*3b40*/  IADD3 R4, PT, PT, R13, R7, RZ ;  /* 0x000000070d047210 */ /* 0x000fca0007ffe0ff */
[----:B------:R0:W-:Y:S06]  /*3b50*/  STL [R1+0x4], R4 ;  /* 0x0000040401007387 */ /* 0x0001ec0000100800 */
[----:B------:R-:W-:Y:S05]  /*3b60*/  @P0 BRA `(.L_x_1068) ;  /* 0x00000000005c0947 */ /* 0x000fea0003800000 */
[----:B0-----:R-:W0:Y:S01]  /*3b70*/  I2F.U32.RP R4, UR10 ;  /* 0x0000000a00047d06 */ /* 0x001e220008209000 */
[----:B------:R-:W-:Y:S01]  /*3b80*/  ISETP.NE.U32.AND P2, PT, RZ, UR10, PT ;  /* 0x0000000aff007c0c */ /* 0x000fe2000bf45070 */
[----:B------:R-:W-:-:S06]  /*3b90*/  HFMA2 R7, -RZ, RZ, 0, 0 ;  /* 0x00000000ff077431 */ /* 0x000fcc00000001ff */
[----:B0-----:R-:W0:Y:S02]  /*3ba0*/  MUFU.RCP R4, R4 ;  /* 0x0000000400047308 */ /* 0x001e240000001000 */
[----:B0-----:R-:W-:-:S06]  /*3bb0*/  VIADD R4, R4, 0xffffffe ;  /* 0x0ffffffe04047836 */ /* 0x001fcc0000000000 */
        /* <DEDUP_REMOVED lines=18> */
.L_x_1068:
        /* <DEDUP_REMOVED lines=18> */
.L_x_1069:
[----:B------:R-:W-:Y:S05]  /*3e00*/  BSYNC.RECONVERGENT B1 ;  /* 0x0000000000017941 */ /* 0x000fea0003800200 */
.L_x_1067:
[----:B------:R-:W-:Y:S01]  /*3e10*/  IMAD R5, R5, UR46, RZ ;  /* 0x0000002e05057c24 */ /* 0x000fe2000f8e02ff */
[----:B------:R-:W-:Y:S01]  /*3e20*/  UISETP.NE.U32.AND UP0, UPT, UR58, URZ, UPT ;  /* 0x000000ff3a00728c */ /* 0x000fe2000bf05070 */
[----:B------:R-:W-:Y:S02]  /*3e30*/  IMAD R7, R7, UR44, RZ ;  /* 0x0000002c07077c24 */ /* 0x000fe4000f8e02ff */
[C---:B------:R-:W-:Y:S01]  /*3e40*/  IMAD R14, R4.reuse, UR47, R5 ;  /* 0x0000002f040e7c24 */ /* 0x040fe2000f8e0205 */
[----:B------:R-:W-:Y:S01]  /*3e50*/  UISETP.NE.AND.EX UP0, UPT, UR59, URZ, UPT, UP0 ;  /* 0x000000ff3b00728c */ /* 0x000fe2000bf05300 */
[----:B------:R-:W-:-:S04]  /*3e60*/  IMAD.WIDE.U32 R4, R4, UR46, RZ ;  /* 0x0000002e04047c25 */ /* 0x000fc8000f8e00ff */
[----:B------:R-:W-:Y:S02]  /*3e70*/  IMAD.IADD R5, R5, 0x1, R14 ;  /* 0x0000000105057824 */ /* 0x000fe400078e020e */
[C---:B------:R-:W-:Y:S02]  /*3e80*/  IMAD R7, R6.reuse, UR45, R7 ;  /* 0x0000002d06077c24 */ /* 0x040fe4000f8e0207 */
[----:B------:R-:W-:-:S05]  /*3e90*/  IMAD.WIDE.U32 R14, R6, UR44, R4 ;  /* 0x0000002c060e7c25 */ /* 0x000fca000f8e0004 */
[----:B------:R-:W-:-:S05]  /*3ea0*/  IADD3 R4, PT, PT, R15, R7, RZ ;  /* 0x000000070f047210 */ /* 0x000fca0007ffe0ff */
        /* <DEDUP_REMOVED lines=12> */
[----:B------:R-:W-:Y:S01]  /*3f70*/  LEA R16, P2, R6, UR64, 0x1 ;  /* 0x0000004006107c11 */ /* 0x000fe2000f8408ff */
[----:B------:R-:W-:-:S03]  /*3f80*/  IMAD.IADD R0, R5, 0x1, R19 ;  /* 0x0000000105007824 */ /* 0x000fc600078e0213 */
[----:B------:R-:W-:Y:S01]  /*3f90*/  IADD3 R17, PT, PT, R7, R17, RZ ;  /* 0x0000001107117210 */ /* 0x000fe20007ffe0ff */
[C---:B------:R-:W-:Y:S01]  /*3fa0*/  IMAD R7, R21.reuse, UR60, RZ ;  /* 0x0000003c15077c24 */ /* 0x040fe2000f8e02ff */
[----:B------:R-:W-:Y:S01]  /*3fb0*/  LEA.HI.X R23, R4, UR59, R0, 0x1, P0 ;  /* 0x0000003b04177c11 */ /* 0x000fe200080f0c00 */
[----:B------:R-:W-:Y:S01]  /*3fc0*/  IMAD R0, R21, UR62, RZ ;  /* 0x0000003e15007c24 */ /* 0x000fe2000f8e02ff */
[----:B-1----:R-:W-:Y:S01]  /*3fd0*/  R2UR UR68, R24 ;  /* 0x00000000184472ca */ /* 0x002fe200000e0000 */
[----:B------:R-:W-:Y:S01]  /*3fe0*/  IMAD.WIDE.U32 R4, R18, UR60, RZ ;  /* 0x0000003c12047c25 */ /* 0x000fe2000f8e00ff */
[C---:B------:R-:W-:Y:S02]  /*3ff0*/  R2UR UR69, R25.reuse ;  /* 0x00000000194572ca */ /* 0x040fe400000e0000 */
[----:B------:R-:W-:Y:S01]  /*4000*/  R2UR UR70, R24 ;  /* 0x00000000184672ca */ /* 0x000fe200000e0000 */
[C---:B------:R-:W-:Y:S01]  /*4010*/  IMAD R7, R18.reuse, UR61, R7 ;  /* 0x0000003d12077c24 */ /* 0x040fe2000f8e0207 */
[----:B------:R-:W-:Y:S01]  /*4020*/  R2UR UR71, R25 ;  /* 0x00000000194772ca */ /* 0x000fe200000e0000 */
[----:B------:R-:W-:Y:S01]  /*4030*/  IMAD.WIDE.U32 R24, R18, UR62, RZ ;  /* 0x0000003e12187c25 */ /* 0x000fe2000f8e00ff */
[----:B------:R-:W-:-:S02]  /*4040*/  LEA.HI.X R17, R6, UR65, R17, 0x1, P2 ;  /* 0x0000004106117c11 */ /* 0x000fc400090f0c11 */
[C---:B------:R-:W-:Y:S01]  /*4050*/  IADD3 R6, P1, PT, R18.reuse, UR12, RZ ;  /* 0x0000000c12067c10 */ /* 0x040fe2000ff3e0ff */
[----:B------:R-:W-:Y:S01]  /*4060*/  IMAD R0, R18, UR63, R0 ;  /* 0x0000003f12007c24 */ /* 0x000fe2000f8e0200 */
[----:B------:R-:W-:Y:S01]  /*4070*/  LEA R18, P0, R4, UR58, 0x1 ;  /* 0x0000003a04127c11 */ /* 0x000fe2000f8008ff */
[----:B------:R-:W-:Y:S01]  /*4080*/  IMAD.IADD R5, R5, 0x1, R7 ;  /* 0x0000000105057824 */ /* 0x000fe200078e0207 */
[----:B------:R-:W-:Y:S02]  /*4090*/  LEA R20, P2, R24, UR64, 0x1 ;  /* 0x0000004018147c11 */ /* 0x000fe4000f8408ff */
[----:B------:R-:W-:Y:S02]  /*40a0*/  IADD3 R0, PT, PT, R25, R0, RZ ;  /* 0x0000000019007210 */ /* 0x000fe40007ffe0ff */
[----:B------:R-:W-:Y:S01]  /*40b0*/  LEA.HI.X R19, R4, UR59, R5, 0x1, P0 ;  /* 0x0000003b04137c11 */ /* 0x000fe200080f0c05 */
[----:B------:R0:W5:Y:S01]  /*40c0*/  LDG.E.U16 R7, desc[UR70][R16.64] ;  /* 0x0000004610077981 */ /* 0x000162000c1e1500 */
[----:B------:R-:W-:-:S02]  /*40d0*/  IADD3.X R4, PT, PT, R21, UR13, RZ, P1, !PT ;  /* 0x0000000d15047c10 */ /* 0x000fc40008ffe4ff */
        /* <DEDUP_REMOVED lines=11> */
[----:B------:R-:W-:Y:S01]  /*4190*/  R2UR UR71, R17 ;  /* 0x00000000114772ca */ /* 0x000fe200000e0000 */
[----:B------:R-:W-:Y:S01]  /*41a0*/  IMAD.IADD R25, R23, 0x1, R25 ;  /* 0x0000000117197824 */ /* 0x000fe200078e0219 */
[----:B------:R-:W-:-:S04]  /*41b0*/  LEA R16, P0, R22, UR58, 0x1 ;  /* 0x0000003a16107c11 */ /* 0x000fc8000f8008ff */
[----:B------:R-:W-:Y:S02]  /*41c0*/  LEA.HI.X R17, R22, UR59, R25, 0x1, P0 ;  /* 0x0000003b16117c11 */ /* 0x000fe400080f0c19 */
[----:B------:R0:W5:Y:S05]  /*41d0*/  LDG.E.U16 R22, desc[UR68][R18.64] ;  /* 0x0000004412167981 */ /* 0x00016a000c1e1500 */
        /* <DEDUP_REMOVED lines=10> */
[----:B------:R-:W-:Y:S02]  /*4280*/  R2UR UR71, R21 ;  /* 0x00000000154772ca */ /* 0x000fe400000e0000 */
[----:B------:R-:W-:Y:S02]  /*4290*/  LEA R20, P0, R18, UR58, 0x1 ;  /* 0x0000003a12147c11 */ /* 0x000fe4000f8008ff */
[----:B------:R-:W-:Y:S01]  /*42a0*/  IADD3 R25, PT, PT, R19, R25, RZ ;  /* 0x0000001913197210 */ /* 0x000fe20007ffe0ff */
[----:B------:R-:W-:-:S03]  /*42b0*/  IMAD R19, R4, UR62, RZ ;  /* 0x0000003e04137c24 */ /* 0x000fc6000f8e02ff */
[----:B------:R-:W-:Y:S01]  /*42c0*/  LEA.HI.X R21, R18, UR59, R25, 0x1, P0 ;  /* 0x0000003b12157c11 */ /* 0x000fe200080f0c19 */
[----:B------:R-:W-:Y:S01]  /*42d0*/  IMAD R4, R24, UR62, RZ ;  /* 0x0000003e18047c24 */ /* 0x000fe2000f8e02ff */
[----:B------:R-:W5:Y:S04]  /*42e0*/  LDG.E.U16 R25, desc[UR68][R16.64] ;  /* 0x0000004410197981 */ /* 0x000f68000c1e1500 */
[----:B------:R0:W5:Y:S02]  /*42f0*/  LDG.E.U16 R24, desc[UR70][R20.64] ;  /* 0x0000004614187981 */ /* 0x000164000c1e1500 */
[----:B0-----:R-:W0:Y:S01]  /*4300*/  LDC.64 R20, c[0x0][0x358] ;  /* 0x0000d600ff147b82 */ /* 0x001e220000000a00 */
[C---:B------:R-:W-:Y:S02]  /*4310*/  IMAD R19, R6.reuse, UR63, R19 ;  /* 0x0000003f06137c24 */ /* 0x040fe4000f8e0213 */
[----:B------:R-:W-:-:S04]  /*4320*/  IMAD.WIDE.U32 R16, R6, UR62, RZ ;  /* 0x0000003e06107c25 */ /* 0x000fc8000f8e00ff */
[C---:B------:R-:W-:Y:S02]  /*4330*/  IMAD R6, R5.reuse, UR63, R4 ;  /* 0x0000003f05067c24 */ /* 0x040fe4000f8e0204 */
[----:B------:R-:W-:Y:S01]  /*4340*/  IMAD.WIDE.U32 R4, R5, UR62, RZ ;  /* 0x0000003e05047c25 */ /* 0x000fe2000f8e00ff */
[----:B------:R-:W-:-:S03]  /*4350*/  LEA R18, P0, R16, UR64, 0x1 ;  /* 0x0000004010127c11 */ /* 0x000fc6000f8008ff */
[----:B------:R-:W-:Y:S01]  /*4360*/  IMAD.IADD R19, R17, 0x1, R19 ;  /* 0x0000000111137824 */ /* 0x000fe200078e0213 */
[----:B------:R-:W-:Y:S02]  /*4370*/  IADD3 R6, PT, PT, R5, R6, RZ ;  /* 0x0000000605067210 */ /* 0x000fe40007ffe0ff */
[C---:B0-----:R-:W-:Y:S02]  /*4380*/  R2UR UR68, R20.reuse ;  /* 0x00000000144472ca */ /* 0x041fe400000e0000 */
[C---:B------:R-:W-:Y:S02]  /*4390*/  R2UR UR69, R21.reuse ;  /* 0x00000000154572ca */ /* 0x040fe400000e0000 */
[----:B------:R-:W-:Y:S02]  /*43a0*/  R2UR UR70, R20 ;  /* 0x00000000144672ca */ /* 0x000fe400000e0000 */
[----:B------:R-:W-:Y:S02]  /*43b0*/  R2UR UR71, R21 ;  /* 0x00000000154772ca */ /* 0x000fe400000e0000 */
[----:B------:R-:W-:-:S02]  /*43c0*/  LEA R20, P1, R4, UR64, 0x1 ;  /* 0x0000004004147c11 */ /* 0x000fc4000f8208ff */
[----:B------:R-:W-:Y:S02]  /*43d0*/  LEA.HI.X R19, R16, UR65, R19, 0x1, P0 ;  /* 0x0000004110137c11 */ /* 0x000fe400080f0c13 */
[----:B------:R-:W-:-:S03]  /*43e0*/  LEA.HI.X R21, R4, UR65, R6, 0x1, P1 ;  /* 0x0000004104157c11 */ /* 0x000fc600088f0c06 */
[----:B------:R0:W5:Y:S04]  /*43f0*/  LDG.E.U16 R18, desc[UR68][R18.64] ;  /* 0x0000004412127981 */ /* 0x000168000c1e1500 */
[----:B------:R0:W5:Y:S01]  /*4400*/  LDG.E.U16 R20, desc[UR70][R20.64] ;  /* 0x0000004614147981 */ /* 0x000162000c1e1500 */
[----:B------:R-:W-:Y:S05]  /*4410*/  BRA `(.L_x_1071) ;  /* 0x0000000000207947 */ /* 0x000fea0003800000 */
.L_x_1070:
        /* <DEDUP_REMOVED lines=8> */
.L_x_1071:
[----:B0-----:R-:W2:Y:S01]  /*44a0*/  LDL.LU R4, [R1+0x18] ;  /* 0x0000180001047983 */ /* 0x001ea20000300800 */
[----:B-----5:R-:W-:Y:S01]  /*44b0*/  HADD2.F32 R0, -RZ, R0.H0_H0 ;  /* 0x20000000ff007230 */ /* 0x020fe20000004100 */
[----:B------:R-:W0:Y:S02]  /*44c0*/  LDCU.64 UR68, c[0x0][0xd40] ;  /* 0x0001a800ff4477ac */ /* 0x000e240008000a00 */
[----:B------:R-:W3:Y:S04]  /*44d0*/  LDL.LU R5, [R1+0x14] ;  /* 0x0000140001057983 */ /* 0x000ee80000300800 */
[----:B------:R-:W4:Y:S04]  /*44e0*/  LDL.LU R19, [R1+0x30] ;  /* 0x0000300001137983 */ /* 0x000f280000300800 */
[----:B------:R-:W4:Y:S04]  /*44f0*/  LDL.LU R17, [R1+0x2c] ;  /* 0x00002c0001117983 */ /* 0x000f280000300800 */
[----:B------:R-:W4:Y:S04]  /*4500*/  LDL.LU R15, [R1+0x34] ;  /* 0x00003400010f7983 */ /* 0x000f280000300800 */
[----:B------:R-:W4:Y:S04]  /*4510*/  LDL.LU R13, [R1+0x20] ;  /* 0x00002000010d7983 */ /* 0x000f280000300800 */
[----:B------:R-:W4:Y:S04]  /*4520*/  LDL.LU R6, [R1+0x38] ;  /* 0x0000380001067983 */ /* 0x000f280000300800 */
[----:B------:R-:W4:Y:S01]  /*4530*/  LDL.LU R11, [R1+0x28] ;  /* 0x00002800010b7983 */ /* 0x000f220000300800 */
[----:B------:R-:W-:-:S02]  /*4540*/  HADD2.F32 R7, -RZ, R7.H0_H0 ;  /* 0x20000007ff077230 */ /* 0x000fc40000004100 */
[----:B------:R-:W-:Y:S02]  /*4550*/  HADD2.F32 R22, -RZ, R22.H0_H0 ;  /* 0x20000016ff167230 */ /* 0x000fe40000004100 */
[----:B------:R-:W-:Y:S02]  /*4560*/  HADD2.F32 R9, -RZ, R23.H0_H0 ;  /* 0x20000017ff097230 */ /* 0x000fe40000004100 */
[----:B------:R-:W-:Y:S02]  /*4570*/  HADD2.F32 R25, -RZ, R25.H0_H0 ;  /* 0x20000019ff197230 */ /* 0x000fe40000004100 */
[----:B------:R-:W-:Y:S02]  /*4580*/  HADD2.F32 R24, -RZ, R24.H0_H0 ;  /* 0x20000018ff187230 */ /* 0x000fe40000004100 */
[----:B------:R-:W-:Y:S02]  /*4590*/  HADD2.F32 R20, -RZ, R20.H0_H0 ;  /* 0x20000014ff147230 */ /* 0x000fe40000004100 */
[----:B------:R-:W-:-:S02]  /*45a0*/  HADD2.F32 R18, -RZ, R18.H0_H0 ;  /* 0x20000012ff127230 */ /* 0x000fc40000004100 */
[----:B--2---:R-:W-:Y:S02]  /*45b0*/  HADD2.F32 R4, -RZ, R4.H0_H0 ;  /* 0x20000004ff047230 */ /* 0x004fe40000004100 */
[----:B---3--:R-:W-:-:S05]  /*45c0*/  HADD2.F32 R5, -RZ, R5.H0_H0 ;  /* 0x20000005ff057230 */ /* 0x008fca0000004100 */
[----:B------:R-:W-:-:S04]  /*45d0*/  FADD.FTZ R4, R4, R5 ;  /* 0x0000000504047221 */ /* 0x000fc80000010000 */
[----:B------:R-:W-:-:S04]  /*45e0*/  FADD.FTZ R0, R4, R0 ;  /* 0x0000000004007221 */ /* 0x000fc80000010000 */
[----:B------:R-:W-:Y:S01]  /*45f0*/  FADD.FTZ R0, R0, R7 ;  /* 0x0000000700007221 */ /* 0x000fe20000010000 */
[----:B----4-:R-:W-:Y:S02]  /*4600*/  HADD2.F32 R7, -RZ, R15.H0_H0 ;  /* 0x2000000fff077230 */ /* 0x010fe40000004100 */
[----:B------:R-:W2:Y:S01]  /*4610*/  LDL.LU R15, [R1+0x8] ;  /* 0x00000800010f7983 */ /* 0x000ea20000300800 */
[----:B------:R-:W-:Y:S02]  /*4620*/  HADD2.F32 R4, -RZ, R19.H0_H0 ;  /* 0x20000013ff047230 */ /* 0x000fe40000004100 */
[----:B------:R-:W-:Y:S01]  /*4630*/  HADD2.F32 R5, -RZ, R17.H0_H0 ;  /* 0x20000011ff057230 */ /* 0x000fe20000004100 */
[----:B------:R-:W3:Y:S04]  /*4640*/  LDL.LU R21, [R1] ;  /* 0x0000000001157983 */ /* 0x000ee80000300800 */
[----:B------:R-:W-:Y:S01]  /*4650*/  FADD.FTZ R4, R4, R5 ;  /* 0x0000000504047221 */ /* 0x000fe20000010000 */
[----:B------:R-:W4:Y:S03]  /*4660*/  LDL.LU R17, [R1+0x24] ;  /* 0x0000240001117983 */ /* 0x000f260000300800 */
[----:B------:R-:W-:-:S04]  /*4670*/  FADD.FTZ R4, R4, R22 ;  /* 0x0000001604047221 */ /* 0x000fc80000010000 */
[----:B------:R-:W-:Y:S01]  /*4680*/  FADD.FTZ R9, R4, R9 ;  /* 0x0000000904097221 */ /* 0x000fe20000010000 */
[----:B------:R-:W-:-:S05]  /*4690*/  HADD2.F32 R4, -RZ, R13.H0_H0 ;  /* 0x2000000dff047230 */ /* 0x000fca0000004100 */
[----:B------:R-:W-:-:S04]  /*46a0*/  FADD.FTZ R4, R7, R4 ;  /* 0x0000000407047221 */ /* 0x000fc80000010000 */
[----:B------:R-:W-:Y:S02]  /*46b0*/  FADD.FTZ R4, R4, R25 ;  /* 0x0000001904047221 */ /* 0x000fe40000010000 */
[----:B------:R-:W3:Y:S01]  /*46c0*/  LDL.LU R25, [R1+0x4] ;  /* 0x0000040001197983 */ /* 0x000ee20000300800 */
[----:B------:R-:W-:Y:S02]  /*46d0*/  HADD2.F32 R6, -RZ, R6.H0_H0 ;  /* 0x20000006ff067230 */ /* 0x000fe40000004100 */
[----:B------:R-:W-:-:S05]  /*46e0*/  HADD2.F32 R5, -RZ, R11.H0_H0 ;  /* 0x2000000bff057230 */ /* 0x000fca0000004100 */
        /* <DEDUP_REMOVED lines=21> */
[----:B------:R-:W-:Y:S01]  /*4840*/  R2UR UR71, R23 ;  /* 0x00000000174772ca */ /* 0x000fe200000e0000 */
[----:B--2---:R-:W-:Y:S02]  /*4850*/  HADD2.F32 R0, -RZ, R15.H0_H0 ;  /* 0x2000000fff007230 */ /* 0x004fe40000004100 */
[----:B------:R-:W-:-:S03]  /*4860*/  FADD.FTZ R15, R4, 1 ;  /* 0x3f800000040f7421 */ /* 0x000fc60000010000 */
[----:B0-----:R-:W-:-:S04]  /*4870*/  FMUL.FTZ R0, R0, R9 ;  /* 0x0000000900007220 */ /* 0x001fc80000410000 */
[----:B------:R-:W-:Y:S01]  /*4880*/  FFMA.FTZ R0, R11, R13, R0 ;  /* 0x0000000d0b007223 */ /* 0x000fe20000010000 */
[----:B------:R-:W-:Y:S08]  /*4890*/  MUFU.RCP R15, R15 ;  /* 0x0000000f000f7308 */ /* 0x000ff00000001000 */
[----:B------:R-:W0:Y:S01]  /*48a0*/  MUFU.TANH R6, R0 ;  /* 0x0000000000067308 */ /* 0x000e220000002400 */
[----:B------:R-:W-:Y:S01]  /*48b0*/  LEA R4, P0, R12, UR66, 0x1 ;  /* 0x000000420c047c11 */ /* 0x000fe2000f8008ff */
[----:B0-----:R-:W-:-:S05]  /*48c0*/  FMUL.FTZ R5, R6, R15 ;  /* 0x0000000f06057220 */ /* 0x001fca0000410000 */
[----:B------:R-:W-:Y:S02]  /*48d0*/  F2FP.F16.F32.PACK_AB R0, R0, R5 ;  /* 0x000000050000723e */ /* 0x000fe400000000ff */
        /* <DEDUP_REMOVED lines=14> */
[----:B------:R-:W-:Y:S02]  /*49c0*/  F2FP.F16.F32.PACK_AB R0, R0, R13 ;  /* 0x0000000d0000723e */ /* 0x000fe400000000ff */
        /* <DEDUP_REMOVED lines=17> */
[----:B------:R-:W-:Y:S01]  /*4ae0*/  F2FP.F16.F32.PACK_AB R0, R0, R11 ;  /* 0x0000000b0000723e */ /* 0x000fe200000000ff */
[----:B------:R0:W-:Y:S03]  /*4af0*/  STG.E.U16 desc[UR68][R16.64], R13 ;  /* 0x0000000d10007986 */ /* 0x0001e6000c101544 */
[----:B------:R-:W-:Y:S01]  /*4b00*/  PRMT R9, R0, 0x7632, R9 ;  /* 0x0000763200097816 */ /* 0x000fe20000000009 */
[----:B------:R0:W-:Y:S04]  /*4b10*/  STG.E.U16 desc[UR68][R4.64], R0 ;  /* 0x0000000004007986 */ /* 0x0001e8000c101544 */
[----:B------:R0:W-:Y:S01]  /*4b20*/  STG.E.U16 desc[UR70][R6.64], R9 ;  /* 0x0000000906007986 */ /* 0x0001e2000c101546 */
[----:B------:R-:W-:Y:S05]  /*4b30*/  @!P0 BRA `(.L_x_1072) ;  /* 0xffffffb400ec8947 */ /* 0x000fea000383ffff */
[----:B------:R-:W-:Y:S05]  /*4b40*/  BSYNC.RECONVERGENT B0 ;  /* 0x0000000000007941 */ /* 0x000fea0003800200 */
.L_x_1021:
[----:B------:R-:W-:Y:S05]  /*4b50*/  EXIT ;  /* 0x000000000000794d */ /* 0x000fea0003800000 */
        .weak           $__internal_33_$__cuda_sm20_div_s64
        .type           $__internal_33_$__cuda_sm20_div_s64,@function
        .size           $__internal_33_$__cuda_sm20_div_s64,(.L_x_1407 - $__internal_33_$__cuda_sm20_div_s64)
$__internal_33_$__cuda_sm20_div_s64:
        /* <DEDUP_REMOVED lines=82> */
[----:B------:R-:W-:Y:S05]  /*5080*/  RET.REL.NODEC R4 `(_ZN2at6native38_GLOBAL__N__9a469cfd_6_RNN_cu_eca79a6d6kernel17lstm_cell_forwardIN3c104HalfEflLi2EEEvNS_4cuda6detail10TensorInfoIT_T1_EESB_SB_SB_SB_SB_SB_SB_SA_SA_) ;  /* 0xffffffac04dc7950 */ /* 0x000fea0003c3ffff */
.L_x_1073:
        /* <DEDUP_REMOVED lines=15> */
.L_x_1407:


//--------------------- .text._ZN2at6native38_GLOBAL__N__9a469cfd_6_RNN_cu_eca79a6d6kernel17lstm_cell_forwardIN3c104HalfEflLi1EEEvNS_4cuda6detail10TensorInfoIT_T1_EESB_SB_SB_SB_SB_SB_SB_SA_SA_ --------------------------
	.section	.text._ZN2at6native38_GLOBAL__N__9a469cfd_6_RNN_cu_eca79a6d6kernel17lstm_cell_forwardIN3c104HalfEflLi1EEEvNS_4cuda6detail10TensorInfoIT_T1_EESB_SB_SB_SB_SB_SB_SB_SA_SA_,"ax",@progbits
	.align	128
.text._ZN2at6native38_GLOBAL__N__9a469cfd_6_RNN_cu_eca79a6d6kernel17lstm_cell_forwardIN3c104HalfEflLi1EEEvNS_4cuda6detail10TensorInfoIT_T1_EESB_SB_SB_SB_SB_SB_SB_SA_SA_:
        .type           _ZN2at6native38_GLOBAL__N__9a469cfd_6_RNN_cu_eca79a6d6kernel17lstm_cell_forwardIN3c104HalfEflLi1EEEvNS_4cuda6detail10TensorInfoIT_T1_EESB_SB_SB_SB_SB_SB_SB_SA_SA_,@function
        .size           _ZN2at6native38_GLOBAL__N__9a469cfd_6_RNN_cu_eca79a6d6kernel17lstm_cell_forwardIN3c104HalfEflLi1EEEvNS_4cuda6detail10TensorInfoIT_T1_EESB_SB_SB_SB_SB_SB_SB_SA_SA_,(.L_x_1409 - _ZN2at6native38_GLOBAL__N__9a469cfd_6_RNN_cu_eca79a6d6kernel17lstm_cell_forwardIN3c104HalfEflLi1EEEvNS_4cuda6detail10TensorInfoIT_T1_EESB_SB_SB_SB_SB_SB_SB_SA_SA_)
        .other          _ZN2at6native38_GLOBAL__N__9a469cfd_6_RNN_cu_eca79a6d6kernel17lstm_cell_forwardIN3c104HalfEflLi1EEEvNS_4cuda6detail10TensorInfoIT_T1_EESB_SB_SB_SB_SB_SB_SB_SA_SA_,@"STO_CUDA_ENTRY STV_DEFAULT"
_ZN2at6native38_GLOBAL__N__9a469cfd_6_RNN_cu_eca79a6d6kernel17lstm_cell_forwardIN3c104HalfEflLi1EEEvNS_4cuda6detail10TensorInfoIT_T1_EESB_SB_SB_SB_SB_SB_SB_SA_SA_:
        /* <DEDUP_REMOVED lines=30> */
[----:B------:R-:W-:Y:S01]  /*01e0*/  IMAD.WIDE.U32 R8, R3, UR14, RZ ;  /* 0x0000000e03087c25 */ /* 0x000fe2000f8e00ff */
[----:B---3--:R-:W-:Y:S02]  /*01f0*/  LEA R14, P0, R6, UR12, 0x1 ;  /* 0x0000000c060e7c11 */ /* 0x008fe4000f8008ff */
[----:B------:R-:W-:Y:S01]  /*0200*/  IADD3 R11, PT, PT, R7, R11, RZ ;  /* 0x0000000b070b7210 */ /* 0x000fe20007ffe0ff */
[C---:B------:R-:W-:Y:S01]  /*0210*/  IMAD R13, R3.reuse, UR15, R4 ;  /* 0x0000000f030d7c24 */ /* 0x040fe2000f8e0204 */
[----:B----4-:R-:W-:Y:S01]  /*0220*/  LEA R12, P1, R8, UR16, 0x1 ;  /* 0x00000010080c7c11 */ /* 0x010fe2000f8208ff */
[----:B--2---:R-:W-:Y:S01]  /*0230*/  IMAD R10, R0, UR18, RZ ;  /* 0x00000012000a7c24 */ /* 0x004fe2000f8e02ff */
[----:B------:R-:W-:Y:S01]  /*0240*/  STL [R1+0x10], R14 ;  /* 0x0000100e01007387 */ /* 0x000fe20000100800 */
[----:B------:R-:W-:Y:S01]  /*0250*/  IMAD.WIDE.U32 R4, R3, UR18, RZ ;  /* 0x0000001203047c25 */ /* 0x000fe2000f8e00ff */
[----:B------:R-:W-:Y:S01]  /*0260*/  IADD3 R7, PT, PT, R9, R13, RZ ;  /* 0x0000000d09077210 */ /* 0x000fe20007ffe0ff */
[----:B------:R-:W2:Y:S01]  /*0270*/  LDCU UR47, c[0x0][0x1080] ;  /* 0x00021000ff2f77ac */ /* 0x000ea20008000800 */
[----:B------:R-:W-:Y:S01]  /*0280*/  STL [R1+0x18], R12 ;  /* 0x0000180c01007387 */ /* 0x000fe20000100800 */
[----:B------:R-:W-:Y:S01]  /*0290*/  IMAD R15, R3, UR19, R10 ;  /* 0x00000013030f7c24 */ /* 0x000fe2000f8e020a */
[----:B0-----:R-:W-:Y:S01]  /*02a0*/  LEA R10, P2, R4, UR20, 0x1 ;  /* 0x00000014040a7c11 */ /* 0x001fe2000f8408ff */
[----:B-----5:R-:W-:Y:S01]  /*02b0*/  IMAD R2, R2, UR4, RZ ;  /* 0x0000000402027c24 */ /* 0x020fe2000f8e02ff */
[----:B------:R-:W0:Y:S01]  /*02c0*/  LDCU.64 UR38, c[0x0][0xe10] ;  /* 0x0001c200ff2677ac */ /* 0x000e220008000a00 */
[----:B------:R-:W-:-:S02]  /*02d0*/  IMAD.IADD R5, R5, 0x1, R15 ;  /* 0x0000000105057824 */ /* 0x000fc400078e020f */
[----:B------:R3:W-:Y:S01]  /*02e0*/  STL [R1+0x20], R10 ;  /* 0x0000200a01007387 */ /* 0x0007e20000100800 */
[----:B------:R-:W4:Y:S02]  /*02f0*/  LDCU.64 UR40, c[0x0][0xc70] ;  /* 0x00018e00ff2877ac */ /* 0x000f240008000a00 */
[----:B------:R-:W-:Y:S01]  /*0300*/  LEA.HI.X R4, R4, UR21, R5, 0x1, P2 ;  /* 0x0000001504047c11 */ /* 0x000fe200090f0c05 */
[----:B------:R-:W0:Y:S01]  /*0310*/  LDCU.64 UR42, c[0x0][0xad0] ;  /* 0x00015a00ff2a77ac */ /* 0x000e220008000a00 */
[----:B------:R-:W0:Y:S01]  /*0320*/  LDCU.64 UR44, c[0x0][0x1088] ;  /* 0x00021100ff2c77ac */ /* 0x000e220008000a00 */
[----:B---3--:R-:W-:Y:S02]  /*0330*/  LEA.HI.X R10, R6, UR13, R11, 0x1, P0 ;  /* 0x0000000d060a7c11 */ /* 0x008fe400080f0c0b */
[----:B------:R-:W-:Y:S01]  /*0340*/  LEA.HI.X R6, R8, UR17, R7, 0x1, P1 ;  /* 0x0000001108067c11 */ /* 0x000fe200088f0c07 */
[----:B------:R-:W3:Y:S02]  /*0350*/  LDCU.64 UR48, c[0x0][0x1080] ;  /* 0x00021000ff3077ac */ /* 0x000ee40008000a00 */
        /* <DEDUP_REMOVED lines=13> */
.L_x_1079:
[----:B------:R-:W-:Y:S01]  /*0430*/  MOV R5, UR46 ;  /* 0x0000002e00057c02 */ /* 0x000fe20008000f00 */
[----:B------:R-:W-:Y:S03]  /*0440*/  BSSY.RECONVERGENT B1, `(.L_x_1076) ;  /* 0x000002b000017945 */ /* 0x000fe60003800200 */
[----:B0-----:R-:W-:-:S04]  /*0450*/  LOP3.LUT R4, R0, R5, RZ, 0xfc, !PT ;  /* 0x0000000500047212 */ /* 0x001fc800078efcff */
[----:B------:R-:W-:-:S13]  /*0460*/  ISETP.NE.U32.AND P0, PT, R4, RZ, PT ;  /* 0x000000ff0400720c */ /* 0x000fda0003f05070 */
[----:B-1----:R-:W-:Y:S05]  /*0470*/  @P0 BRA `(.L_x_1077) ;  /* 0x0000000000600947 */ /* 0x002fea0003800000 */
[----:B------:R-:W-:-:S04]  /*0480*/  MOV R24, UR47 ;  /* 0x0000002f00187c02 */ /* 0x000fc80008000f00 */
[----:B------:R-:W0:Y:S01]  /*0490*/  I2F.U32.RP R4, R24 ;  /* 0x0000001800047306 */ /* 0x000e220000209000 */
[----:B------:R-:W-:-:S07]  /*04a0*/  ISETP.NE.U32.AND P2, PT, R24, RZ, PT ;  /* 0x000000ff1800720c */ /* 0x000fce0003f45070 */
[----:B0-----:R-:W0:Y:S02]  /*04b0*/  MUFU.RCP R4, R4 ;  /* 0x0000000400047308 */ /* 0x001e240000001000 */
[----:B0-----:R-:W-:Y:S01]  /*04c0*/  IADD3 R6, PT, PT, R4, 0xffffffe, RZ ;  /* 0x0ffffffe04067810 */ /* 0x001fe20007ffe0ff */
[----:B------:R-:W-:-:S05]  /*04d0*/  HFMA2 R4, -RZ, RZ, 0, 0 ;  /* 0x00000000ff047431 */ /* 0x000fca00000001ff */
[----:B------:R0:W1:Y:S02]  /*04e0*/  F2I.FTZ.U32.TRUNC.NTZ R7, R6 ;  /* 0x0000000600077305 */ /* 0x000064000021f000 */
[----:B0-----:R-:W-:Y:S01]  /*04f0*/  MOV R6, RZ ;  /* 0x000000ff00067202 */ /* 0x001fe20000000f00 */
[----:B-1----:R-:W-:-:S04]  /*0500*/  IMAD R8, R7, R24, RZ ;  /* 0x0000001807087224 */ /* 0x002fc800078e02ff */
[----:B------:R-:W-:-:S04]  /*0510*/  IMAD.MOV R9, RZ, RZ, -R8 ;  /* 0x000000ffff097224 */ /* 0x000fc800078e0a08 */
        /* <DEDUP_REMOVED lines=14> */
.L_x_1077:
[----:B------:R-:W-:-:S07]  /*0600*/  MOV R5, 0x620 ;  /* 0x0000062000057802 */ /* 0x000fce0000000f00 */
[----:B------:R-:W-:Y:S05]  /*0610*/  CALL.REL.NOINC `($__internal_34_$__cuda_sm20_div_s64) ;  /* 0x0000002000907944 */ /* 0x000fea0003c00000 */
[----:B------:R-:W-:Y:S01]  /*0620*/  IADD3 R11, P0, PT, RZ, -R8, RZ ;  /* 0x80000008ff0b7210 */ /* 0x000fe20007f1e0ff */
[----:B------:R-:W-:Y:S01]  /*0630*/  IMAD.MOV.U32 R6, RZ, RZ, R3 ;  /* 0x000000ffff067224 */ /* 0x000fe200078e0003 */
[----:B------:R-:W-:Y:S02]  /*0640*/  MOV R24, UR48 ;  /* 0x0000003000187c02 */ /* 0x000fe40008000f00 */
[----:B------:R-:W-:Y:S02]  /*0650*/  IADD3.X R7, PT, PT, RZ, ~R9, RZ, P0, !PT ;  /* 0x80000009ff077210 */ /* 0x000fe400007fe4ff */
[----:B------:R-:W-:-:S03]  /*0660*/  MOV R5, UR49 ;  /* 0x0000003100057c02 */ /* 0x000fc60008000f00 */
[----:B------:R-:W-:Y:S01]  /*0670*/  IMAD R4, R7, R24, RZ ;  /* 0x0000001807047224 */ /* 0x000fe200078e02ff */
[----:B------:R-:W-:-:S03]  /*0680*/  MOV R7, R0 ;  /* 0x0000000000077202 */ /* 0x000fc60000000f00 */
[----:B------:R-:W-:-:S04]  /*0690*/  IMAD.WIDE.U32 R6, R11, R24, R6 ;  /* 0x000000180b067225 */ /* 0x000fc800078e0006 */
[----:B------:R-:W-:Y:S01]  /*06a0*/  IMAD R11, R11, R5, R4 ;  /* 0x000000050b0b7224 */ /* 0x000fe200078e0204 */
[----:B------:R-:W-:Y:S02]  /*06b0*/  MOV R25, R6 ;  /* 0x0000000600197202 */ /* 0x000fe40000000f00 */
[----:B------:R-:W-:Y:S02]  /*06c0*/  MOV R6, R8 ;  /* 0x0000000800067202 */ /* 0x000fe40000000f00 */
[----:B------:R-:W-:Y:S01]  /*06d0*/  IADD3 R4, PT, PT, R7, R11, RZ ;  /* 0x0000000b07047210 */ /* 0x000fe20007ffe0ff */
[----:B------:R-:W-:-:S07]  /*06e0*/  IMAD.MOV.U32 R7, RZ, RZ, R9 ;  /* 0x000000ffff077224 */ /* 0x000fce00078e0009 */
.L_x_1078:
[----:B------:R-:W-:Y:S05]  /*06f0*/  BSYNC.RECONVERGENT B1 ;  /* 0x0000000000017941 */ /* 0x000fea0003800200 */
.L_x_1076:
[-C--:B------:R-:W-:Y:S01]  /*0700*/  IMAD R17, R7, R24.reuse, RZ ;  /* 0x0000001807117224 */ /* 0x080fe200078e02ff */
[-C--:B------:R-:W-:Y:S01]  /*0710*/  IADD3 R18, P1, PT, R25, R24.reuse, RZ ;  /* 0x0000001819127210 */ /* 0x080fe20007f3e0ff */
[----:B------:R-:W-:Y:S01]  /*0720*/  IMAD.WIDE.U32 R14, R6, R24, RZ ;  /* 0x00000018060e7225 */ /* 0x000fe200078e00ff */
[----:B------:R-:W-:Y:S02]  /*0730*/  STL [R1+0x2c], R2 ;  /* 0x00002c0201007387 */ /* 0x000fe40000100800 */
[-C--:B------:R-:W-:Y:S01]  /*0740*/  IADD3.X R19, PT, PT, R4, R5.reuse, RZ, P1, !PT ;  /* 0x0000000504137210 */ /* 0x080fe20000ffe4ff */
[----:B------:R-:W-:Y:S01]  /*0750*/  IMAD R17, R6, R5, R17 ;  /* 0x0000000506117224 */ /* 0x000fe200078e0211 */
[----:B------:R-:W-:Y:S01]  /*0760*/  STL [R1+0x28], R3 ;  /* 0x0000280301007387 */ /* 0x000fe20000100800 */
[C---:B------:R-:W-:Y:S02]  /*0770*/  IMAD R6, R4.reuse, UR34, RZ ;  /* 0x0000002204067c24 */ /* 0x040fe4000f8e02ff */
[----:B------:R-:W-:Y:S01]  /*0780*/  IMAD R8, R4, UR10, RZ ;  /* 0x0000000a04087c24 */ /* 0x000fe2000f8e02ff */
[----:B------:R-:W-:Y:S01]  /*0790*/  IADD3 R15, PT, PT, R15, R17, RZ ;  /* 0x000000110f0f7210 */ /* 0x000fe20007ffe0ff */
[C---:B------:R-:W-:Y:S01]  /*07a0*/  IMAD.WIDE.U32 R10, R25.reuse, UR34, RZ ;  /* 0x00000022190a7c25 */ /* 0x040fe2000f8e00ff */
[----:B------:R0:W-:Y:S03]  /*07b0*/  STL [R1+0x24], R0 ;  /* 0x0000240001007387 */ /* 0x0001e60000100800 */
[C---:B------:R-:W-:Y:S01]  /*07c0*/  IMAD R9, R25.reuse, UR35, R6 ;  /* 0x0000002319097c24 */ /* 0x040fe2000f8e0206 */
[----:B------:R-:W-:Y:S01]  /*07d0*/  LEA R6, P1, R10, UR36, 0x1 ;  /* 0x000000240a067c11 */ /* 0x000fe2000f8208ff */
[----:B------:R-:W-:-:S03]  /*07e0*/  IMAD.WIDE.U32 R12, R25, UR10, RZ ;  /* 0x0000000a190c7c25 */ /* 0x000fc6000f8e00ff */
[----:B------:R-:W-:Y:S01]  /*07f0*/  IADD3 R9, PT, PT, R11, R9, RZ ;  /* 0x000000090b097210 */ /* 0x000fe20007ffe0ff */
[----:B------:R-:W-:Y:S01]  /*0800*/  IMAD R7, R25, UR11, R8 ;  /* 0x0000000b19077c24 */ /* 0x000fe2000f8e0208 */
[----:B------:R-:W-:Y:S01]  /*0810*/  LEA R8, P2, R12, UR14, 0x1 ;  /* 0x0000000e0c087c11 */ /* 0x000fe2000f8408ff */
[----:B------:R-:W-:Y:S01]  /*0820*/  IMAD.WIDE.U32 R16, R18, UR10, RZ ;  /* 0x0000000a12107c25 */ /* 0x000fe2000f8e00ff */
[----:B------:R-:W-:Y:S02]  /*0830*/  LEA R25, P0, R14, R25, 0x2 ;  /* 0x000000190e197211 */ /* 0x000fe400078010ff */
[----:B------:R-:W-:Y:S01]  /*0840*/  IADD3 R11, PT, PT, R13, R7, RZ ;  /* 0x000000070d0b7210 */ /* 0x000fe20007ffe0ff */
[----:B------:R-:W-:Y:S01]  /*0850*/  IMAD R13, R19, UR34, RZ ;  /* 0x00000022130d7c24 */ /* 0x000fe2000f8e02ff */
[----:B------:R-:W-:Y:S01]  /*0860*/  LEA.HI.X R7, R10, UR37, R9, 0x1, P1 ;  /* 0x000000250a077c11 */ /* 0x000fe200088f0c09 */
[----:B------:R-:W-:Y:S01]  /*0870*/  IMAD.WIDE.U32 R22, R25, UR22, RZ ;  /* 0x0000001619167c25 */ /* 0x000fe2000f8e00ff */
[----:B------:R-:W-:Y:S01]  /*0880*/  LEA.HI.X R9, R12, UR15, R11, 0x1, P2 ;  /* 0x0000000f0c097c11 */ /* 0x000fe200090f0c0b */
[----:B------:R1:W-:Y:S01]  /*0890*/  STL [R1+0x30], R25 ;  /* 0x0000301901007387 */ /* 0x0003e20000100800 */
[----:B0-----:R-:W-:Y:S01]  /*08a0*/  LEA.HI.X R0, R14, R4, R15, 0x2, P0 ;  /* 0x000000040e007211 */ /* 0x001fe200000f140f */
[----:B------:R-:W-:Y:S01]  /*08b0*/  IMAD R11, R19, UR10, RZ ;  /* 0x0000000a130b7c24 */ /* 0x000fe2000f8e02ff */
[C---:B------:R-:W-:Y:S01]  /*08c0*/  IADD3 R4, P0, PT, R18.reuse, R24, RZ ;  /* 0x0000001812047210 */ /* 0x040fe20007f1e0ff */
[----:B------:R-:W-:Y:S01]  /*08d0*/  IMAD.WIDE.U32 R14, R18, UR34, RZ ;  /* 0x00000022120e7c25 */ /* 0x000fe2000f8e00ff */
[----:B------:R-:W-:-:S03]  /*08e0*/  LEA R10, P1, R16, UR14, 0x1 ;  /* 0x0000000e100a7c11 */ /* 0x000fc6000f8208ff */
[----:B------:R-:W-:Y:S02]  /*08f0*/  IMAD R11, R18, UR11, R11 ;  /* 0x0000000b120b7c24 */ /* 0x000fe4000f8e020b */
        /* <DEDUP_REMOVED lines=13> */
[----:B------:R-:W-:Y:S01]  /*09d0*/  IMAD R19, R25, UR23, R19 ;  /* 0x0000001719137c24 */ /* 0x000fe2000f8e0213 */
[----:B------:R-:W-:Y:S01]  /*09e0*/  IADD3 R15, PT, PT, R17, R15, RZ ;  /* 0x0000000f110f7210 */ /* 0x000fe20007ffe0ff */
[----:B------:R-:W-:Y:S01]  /*09f0*/  IMAD.WIDE.U32 R20, R4, UR10, RZ ;  /* 0x0000000a04147c25 */ /* 0x000fe2000f8e00ff */
[----:B------:R-:W2:Y:S02]  /*0a00*/  LDG.E.U16 R12, desc[UR8][R12.64] ;  /* 0x000000080c0c7981 */ /* 0x000ea4000c1e1500 */
[----:B------:R-:W-:Y:S01]  /*0a10*/  LEA.HI.X R15, R16, UR37, R15, 0x1, P0 ;  /* 0x00000025100f7c11 */ /* 0x000fe200080f0c0f */
[----:B------:R-:W-:Y:S01]  /*0a20*/  IMAD R17, R4, UR11, R18 ;  /* 0x0000000b04117c24 */ /* 0x000fe2000f8e0212 */
[----:B------:R-:W-:Y:S01]  /*0a30*/  LEA R18, P0, R22, UR24, 0x1 ;  /* 0x0000001816127c11 */ /* 0x000fe2000f8008ff */
[----:B------:R-:W-:Y:S01]  /*0a40*/  IMAD.IADD R19, R23, 0x1, R19 ;  /* 0x0000000117137824 */ /* 0x000fe200078e0213 */
[----:B------:R-:W-:Y:S01]  /*0a50*/  LEA R16, P1, R20, UR14, 0x1 ;  /* 0x0000000e14107c11 */ /* 0x000fe2000f8208ff */
[----:B------:R-:W-:Y:S01]  /*0a60*/  IMAD.WIDE.U32 R28, R25, UR26, RZ ;  /* 0x0000001a191c7c25 */ /* 0x000fe2000f8e00ff */
[----:B------:R-:W-:Y:S01]  /*0a70*/  IADD3 R17, PT, PT, R21, R17, RZ ;  /* 0x0000001115117210 */ /* 0x000fe20007ffe0ff */
[----:B------:R-:W3:Y:S01]  /*0a80*/  LDG.E.U16 R3, desc[UR8][R14.64] ;  /* 0x000000080e037981 */ /* 0x000ee2000c1e1500 */
[----:B------:R-:W-:Y:S01]  /*0a90*/  LEA.HI.X R19, R22, UR25, R19, 0x1, P0 ;  /* 0x0000001916137c11 */ /* 0x000fe200080f0c13 */
[----:B------:R-:W-:Y:S01]  /*0aa0*/  IMAD R21, R0, UR26, RZ ;  /* 0x0000001a00157c24 */ /* 0x000fe2000f8e02ff */
[----:B------:R-:W-:-:S02]  /*0ab0*/  IADD3 R27, P0, PT, R25, R24, RZ ;  /* 0x00000018191b7210 */ /* 0x000fc40007f1e0ff */
[----:B------:R-:W-:Y:S01]  /*0ac0*/  LEA.HI.X R17, R20, UR15, R17, 0x1, P1 ;  /* 0x0000000f14117c11 */ /* 0x000fe200088f0c11 */
[----:B------:R-:W-:Y:S01]  /*0ad0*/  IMAD R21, R25, UR27, R21 ;  /* 0x0000001b19157c24 */ /* 0x000fe2000f8e0215 */
[----:B------:R-:W-:Y:S01]  /*0ae0*/  IADD3.X R26, PT, PT, R0, R5, RZ, P0, !PT ;  /* 0x00000005001a7210 */ /* 0x000fe200007fe4ff */
[----:B-1----:R-:W4:Y:S01]  /*0af0*/  LDG.E.U16 R25, desc[UR8][R10.64] ;  /* 0x000000080a197981 */ /* 0x002f22000c1e1500 */
[----:B------:R-:W-:Y:S02]  /*0b00*/  LEA R20, P1, R28, UR28, 0x1 ;  /* 0x0000001c1c147c11 */ /* 0x000fe4000f8208ff */
[----:B------:R-:W-:Y:S01]  /*0b10*/  IADD3 R21, PT, PT, R29, R21, RZ ;  /* 0x000000151d157210 */ /* 0x000fe20007ffe0ff */
[----:B------:R-:W-:-:S03]  /*0b20*/  IMAD R23, R26, UR22, RZ ;  /* 0x000000161a177c24 */ /* 0x000fc6000f8e02ff */
[----:B------:R-:W-:Y:S01]  /*0b30*/  LEA.HI.X R21, R28, UR29, R21, 0x1, P1 ;  /* 0x0000001d1c157c11 */ /* 0x000fe200088f0c15 */
[C---:B------:R-:W-:Y:S02]  /*0b40*/  IMAD R23, R27.reuse, UR23, R23 ;  /* 0x000000171b177c24 */ /* 0x040fe4000f8e0217 */
[----:B------:R-:W-:Y:S01]  /*0b50*/  IMAD.WIDE.U32 R28, R27, UR22, RZ ;  /* 0x000000161b1c7c25 */ /* 0x000fe2000f8e00ff */
[----:B------:R-:W-:Y:S01]  /*0b60*/  IADD3 R4, P1, PT, R4, R24, RZ ;  /* 0x0000001804047210 */ /* 0x000fe20007f3e0ff */
[----:B------:R-:W5:Y:S03]  /*0b70*/  LDG.E.U16 R20, desc[UR8][R20.64] ;  /* 0x0000000814147981 */ /* 0x000f66000c1e1500 */
[----:B------:R-:W-:Y:S02]  /*0b80*/  IADD3 R23, PT, PT, R29, R23, RZ ;  /* 0x000000171d177210 */ /* 0x000fe40007ffe0ff */
[----:B------:R-:W2:Y:S01]  /*0b90*/  LDG.E.U16 R29, desc[UR8][R6.64] ;  /* 0x00000008061d7981 */ /* 0x000ea2000c1e1500 */
[----:B------:R-:W-:-:S04]  /*0ba0*/  LEA R22, P0, R28, UR24, 0x1 ;  /* 0x000000181c167c11 */ /* 0x000fc8000f8008ff */
[----:B------:R-:W-:Y:S02]  /*0bb0*/  LEA.HI.X R23, R28, UR25, R23, 0x1, P0 ;  /* 0x000000191c177c11 */ /* 0x000fe400080f0c17 */
[----:B------:R-:W-:Y:S02]  /*0bc0*/  MOV R28, R2 ;  /* 0x00000002001c7202 */ /* 0x000fe40000000f00 */
[----:B------:R0:W3:Y:S04]  /*0bd0*/  LDG.E.U16 R2, desc[UR8][R8.64] ;  /* 0x0000000808027981 */ /* 0x0000e8000c1e1500 */
[----:B------:R-:W4:Y:S01]  /*0be0*/  LDG.E.U16 R22, desc[UR8][R22.64] ;  /* 0x0000000816167981 */ /* 0x000f22000c1e1500 */
[----:B0-----:R-:W-:-:S04]  /*0bf0*/  IMAD R8, R26, UR26, RZ ;  /* 0x0000001a1a087c24 */ /* 0x001fc8000f8e02ff */
[C---:B------:R-:W-:Y:S02]  /*0c00*/  IMAD R7, R27.reuse, UR27, R8 ;  /* 0x0000001b1b077c24 */ /* 0x040fe4000f8e0208 */
[----:B------:R-:W-:-:S04]  /*0c10*/  IMAD.WIDE.U32 R8, R27, UR26, RZ ;  /* 0x0000001a1b087c25 */ /* 0x000fc8000f8e00ff */
[----:B------:R-:W-:Y:S01]  /*0c20*/  IMAD.IADD R7, R9, 0x1, R7 ;  /* 0x0000000109077824 */ /* 0x000fe200078e0207 */
        /* <DEDUP_REMOVED lines=18> */
[C---:B------:R-:W-:Y:S02]  /*0d50*/  LEA R12, P0, R14.reuse, UR28, 0x1 ;  /* 0x0000001c0e0c7c11 */ /* 0x040fe4000f8008ff */
[----:B------:R-:W-:Y:S02]  /*0d60*/  MOV R16, R28 ;  /* 0x0000001c00107202 */ /* 0x000fe40000000f00 */
[----:B------:R-:W-:Y:S01]  /*0d70*/  LEA.HI.X R13, R14, UR29, R13, 0x1, P0 ;  /* 0x0000001d0e0d7c11 */ /* 0x000fe200080f0c0d */
[----:B------:R-:W2:Y:S01]  /*0d80*/  LDG.E.U16 R28, desc[UR8][R18.64] ;  /* 0x00000008121c7981 */ /* 0x000ea2000c1e1500 */
[----:B------:R-:W-:Y:S02]  /*0d90*/  IADD3 R24, P0, PT, R10, R24, RZ ;  /* 0x000000180a187210 */ /* 0x000fe40007f1e0ff */
[-C--:B------:R-:W-:Y:S02]  /*0da0*/  IADD3.X R16, PT, PT, R16, R5.reuse, RZ, P1, !PT ;  /* 0x0000000510107210 */ /* 0x080fe40000ffe4ff */
[----:B------:R-:W-:-:S05]  /*0db0*/  IADD3.X R5, PT, PT, R11, R5, RZ, P0, !PT ;  /* 0x000000050b057210 */ /* 0x000fca00007fe4ff */
[----:B------:R-:W-:Y:S01]  /*0dc0*/  IMAD R14, R5, UR22, RZ ;  /* 0x00000016050e7c24 */ /* 0x000fe2000f8e02ff */
[----:B------:R0:W3:Y:S03]  /*0dd0*/  LDG.E.U16 R19, desc[UR8][R6.64] ;  /* 0x0000000806137981 */ /* 0x0000e6000c1e1500 */
[C---:B------:R-:W-:Y:S01]  /*0de0*/  IMAD R14, R24.reuse, UR23, R14 ;  /* 0x00000017180e7c24 */ /* 0x040fe2000f8e020e */
[----:B------:R-:W-:Y:S01]  /*0df0*/  MOV R23, R17 ;  /* 0x0000001100177202 */ /* 0x000fe20000000f00 */
[----:B------:R-:W2:Y:S04]  /*0e00*/  LDG.E.U16 R18, desc[UR8][R12.64] ;  /* 0x000000080c127981 */ /* 0x000ea8000c1e1500 */
        /* <DEDUP_REMOVED lines=8> */
[----:B------:R-:W-:-:S04]  /*0e90*/  IMAD.WIDE.U32 R6, R24, UR26, RZ ;  /* 0x0000001a18067c25 */ /* 0x000fc8000f8e00ff */
[----:B------:R-:W-:Y:S01]  /*0ea0*/  IMAD.IADD R7, R7, 0x1, R8 ;  /* 0x0000000107077824 */ /* 0x000fe200078e0208 */
[----:B------:R-:W-:-:S04]  /*0eb0*/  LEA R8, P0, R6, UR28, 0x1 ;  /* 0x0000001c06087c11 */ /* 0x000fc8000f8008ff */
[----:B------:R-:W-:Y:S01]  /*0ec0*/  LEA.HI.X R9, R6, UR29, R7, 0x1, P0 ;  /* 0x0000001d06097c11 */ /* 0x000fe200080f0c07 */
[----:B------:R-:W-:-:S04]  /*0ed0*/  IMAD R6, R16, UR34, RZ ;  /* 0x0000002210067c24 */ /* 0x000fc8000f8e02ff */
[----:B------:R0:W2:Y:S01]  /*0ee0*/  LDG.E.U16 R15, desc[UR8][R8.64] ;  /* 0x00000008080f7981 */ /* 0x0000a2000c1e1500 */
[----:B------:R-:W-:-:S03]  /*0ef0*/  IMAD R12, R16, UR10, RZ ;  /* 0x0000000a100c7c24 */ /* 0x000fc6000f8e02ff */
[----:B------:R-:W3:Y:S01]  /*0f00*/  LDL R16, [R1+0x20] ;  /* 0x0000200001107983 */ /* 0x000ee20000100800 */
[C---:B0-----:R-:W-:Y:S02]  /*0f10*/  IMAD R8, R4.reuse, UR35, R6 ;  /* 0x0000002304087c24 */ /* 0x041fe4000f8e0206 */
[----:B------:R-:W-:-:S05]  /*0f20*/  IMAD.WIDE.U32 R6, R4, UR34, RZ ;  /* 0x0000002204067c25 */ /* 0x000fca000f8e00ff */
[----:B------:R-:W-:Y:S02]  /*0f30*/  IADD3 R7, PT, PT, R7, R8, RZ ;  /* 0x0000000807077210 */ /* 0x000fe40007ffe0ff */
        /* <DEDUP_REMOVED lines=10> */
[----:B----4-:R-:W-:Y:S02]  /*0fe0*/  HADD2.F32 R22, -RZ, R22.H0_H0 ;  /* 0x20000016ff167230 */ /* 0x010fe40000004100 */
[----:B-----5:R-:W-:Y:S01]  /*0ff0*/  HADD2.F32 R20, -RZ, R20.H0_H0 ;  /* 0x20000014ff147230 */ /* 0x020fe20000004100 */
[----:B---3--:R-:W-:-:S02]  /*1000*/  MOV R6, R16 ;  /* 0x0000001000067202 */ /* 0x008fc40000000f00 */
[----:B--2---:R-:W-:-:S05]  /*1010*/  MOV R7, R4 ;  /* 0x0000000400077202 */ /* 0x004fca0000000f00 */
[----:B------:R0:W2:Y:S02]  /*1020*/  LDG.E.U16 R4, desc[UR8][R6.64] ;  /* 0x0000000806047981 */ /* 0x0000a4000c1e1500 */
[----:B0-----:R-:W-:Y:S02]  /*1030*/  HADD2.F32 R7, -RZ, R25.H0_H0 ;  /* 0x20000019ff077230 */ /* 0x001fe40000004100 */
[----:B------:R-:W3:Y:S01]  /*1040*/  LDL.LU R25, [R1+0x30] ;  /* 0x0000300001197983 */ /* 0x000ee20000300800 */
[----:B------:R-:W-:Y:S02]  /*1050*/  HADD2.F32 R19, -RZ, R19.H0_H0 ;  /* 0x20000013ff137230 */ /* 0x000fe40000004100 */
[----:B------:R-:W-:Y:S02]  /*1060*/  HADD2.F32 R28, -RZ, R28.H0_H0 ;  /* 0x2000001cff1c7230 */ /* 0x000fe40000004100 */
[----:B------:R-:W-:Y:S02]  /*1070*/  HADD2.F32 R6, -RZ, R23.H0_H0 ;  /* 0x20000017ff067230 */ /* 0x000fe40000004100 */
[----:B------:R-:W-:Y:S01]  /*1080*/  FADD.FTZ R19, R22, R19 ;  /* 0x0000001316137221 */ /* 0x000fe20000010000 */
[----:B------:R-:W-:-:S02]  /*1090*/  HADD2.F32 R9, -RZ, R21.H0_H0 ;  /* 0x20000015ff097230 */ /* 0x000fc40000004100 */
[----:B------:R-:W-:Y:S01]  /*10a0*/  FADD.FTZ R20, R28, R20 ;  /* 0x000000141c147221 */ /* 0x000fe20000010000 */
[----:B------:R-:W-:Y:S02]  /*10b0*/  HADD2.F32 R16, -RZ, R2.H0_H0 ;  /* 0x20000002ff107230 */ /* 0x000fe40000004100 */
[----:B------:R-:W-:Y:S01]  /*10c0*/  FADD.FTZ R6, R19, R6 ;  /* 0x0000000613067221 */ /* 0x000fe20000010000 */
[----:B------:R-:W-:Y:S02]  /*10d0*/  HADD2.F32 R17, -RZ, R17.H0_H0 ;  /* 0x20000011ff117230 */ /* 0x000fe40000004100 */
[----:B------:R-:W-:Y:S01]  /*10e0*/  FADD.FTZ R9, R20, R9 ;  /* 0x0000000914097221 */ /* 0x000fe20000010000 */
[----:B------:R-:W-:Y:S02]  /*10f0*/  HADD2.F32 R18, -RZ, R18.H0_H0 ;  /* 0x20000012ff127230 */ /* 0x000fe40000004100 */
[----:B------:R-:W-:Y:S01]  /*1100*/  FADD.FTZ R6, R6, R7 ;  /* 0x0000000706067221 */ /* 0x000fe20000010000 */
[----:B------:R-:W-:-:S02]  /*1110*/  HADD2.F32 R7, -RZ, R3.H0_H0 ;  /* 0x20000003ff077230 */ /* 0x000fc40000004100 */
[----:B------:R-:W-:Y:S01]  /*1120*/  FADD.FTZ R16, R9, R16 ;  /* 0x0000001009107221 */ /* 0x000fe20000010000 */
[----:B------:R-:W-:Y:S02]  /*1130*/  HADD2.F32 R14, -RZ, R14.H0_H0 ;  /* 0x2000000eff0e7230 */ /* 0x000fe40000004100 */
[----:B------:R-:W-:Y:S01]  /*1140*/  FADD.FTZ R18, R17, R18 ;  /* 0x0000001211127221 */ /* 0x000fe20000010000 */
[----:B------:R-:W-:Y:S01]  /*1150*/  FMUL.FTZ R6, R6, -1.4426950216293334961 ;  /* 0xbfb8aa3b06067820 */ /* 0x000fe20000410000 */
[----:B------:R-:W-:Y:S01]  /*1160*/  FMUL.FTZ R13, R16, -1.4426950216293334961 ;  /* 0xbfb8aa3b100d7820 */ /* 0x000fe20000410000 */
[----:B------:R-:W-:Y:S02]  /*1170*/  HADD2.F32 R15, -RZ, R15.H0_H0 ;  /* 0x2000000fff0f7230 */ /* 0x000fe40000004100 */
[----:B------:R-:W-:Y:S01]  /*1180*/  FADD.FTZ R7, R18, R7 ;  /* 0x0000000712077221 */ /* 0x000fe20000010000 */
[----:B------:R-:W0:Y:S01]  /*1190*/  MUFU.EX2 R9, R6 ;  /* 0x0000000600097308 */ /* 0x000e220000000800 */
[----:B------:R-:W-:Y:S01]  /*11a0*/  HADD2.F32 R18, -RZ, R29.H0_H0 ;  /* 0x2000001dff127230 */ /* 0x000fe20000004100 */
[----:B------:R-:W4:Y:S01]  /*11b0*/  LDL.LU R2, [R1+0x2c] ;  /* 0x00002c0001027983 */ /* 0x000f220000300800 */
[----:B------:R-:W-:-:S03]  /*11c0*/  FADD.FTZ R14, R14, R15 ;  /* 0x0000000f0e0e7221 */ /* 0x000fc60000010000 */
[----:B------:R-:W-:Y:S02]  /*11d0*/  FADD.FTZ R18, R7, R18 ;  /* 0x0000001207127221 */ /* 0x000fe40000010000 */
[----:B------:R-:W1:Y:S01]  /*11e0*/  MUFU.EX2 R13, R13 ;  /* 0x0000000d000d7308 */ /* 0x000e620000000800 */
[----:B------:R-:W-:Y:S01]  /*11f0*/  HADD2.F32 R7, -RZ, R8.H0_H0 ;  /* 0x20000008ff077230 */ /* 0x000fe20000004100 */
[----:B------:R-:W4:Y:S01]  /*1200*/  LDL.LU R3, [R1+0x28] ;  /* 0x0000280001037983 */ /* 0x000f220000300800 */
[----:B------:R-:W-:-:S03]  /*1210*/  HADD2.F32 R15, -RZ, R12.H0_H0 ;  /* 0x2000000cff0f7230 */ /* 0x000fc60000004100 */
[----:B------:R-:W-:-:S04]  /*1220*/  FADD.FTZ R14, R14, R7 ;  /* 0x000000070e0e7221 */ /* 0x000fc80000010000 */
[----:B------:R-:W-:Y:S01]  /*1230*/  FADD.FTZ R14, R14, R15 ;  /* 0x0000000f0e0e7221 */ /* 0x000fe20000010000 */
[----:B0-----:R-:W-:-:S03]  /*1240*/  FADD.FTZ R7, R9, 1 ;  /* 0x3f80000009077421 */ /* 0x001fc60000010000 */
[----:B------:R-:W-:Y:S01]  /*1250*/  FMUL.FTZ R12, R14, -1.4426950216293334961 ;  /* 0xbfb8aa3b0e0c7820 */ /* 0x000fe20000410000 */
[----:B-1----:R-:W-:Y:S02]  /*1260*/  FADD.FTZ R14, R13, 1 ;  /* 0x3f8000000d0e7421 */ /* 0x002fe40000010000 */
[----:B------:R-:W-:Y:S08]  /*1270*/  MUFU.RCP R7, R7 ;  /* 0x0000000700077308 */ /* 0x000ff00000001000 */
[----:B------:R-:W0:Y:S08]  /*1280*/  MUFU.EX2 R12, R12 ;  /* 0x0000000c000c7308 */ /* 0x000e300000000800 */
[----:B------:R-:W-:Y:S08]  /*1290*/  MUFU.TANH R6, R18 ;  /* 0x0000001200067308 */ /* 0x000ff00000002400 */
[----:B------:R-:W1:Y:S01]  /*12a0*/  MUFU.RCP R14, R14 ;  /* 0x0000000e000e7308 */ /* 0x000e620000001000 */
[----:B------:R-:W-:-:S02]  /*12b0*/  IMAD R16, R0, UR30, RZ ;  /* 0x0000001e00107c24 */ /* 0x000fc4000f8e02ff */
[----:B------:R-:W-:Y:S01]  /*12c0*/  IMAD R26, R26, UR30, RZ ;  /* 0x0000001e1a1a7c24 */ /* 0x000fe2000f8e02ff */
[----:B------:R-:W5:Y:S03]  /*12d0*/  LDL.LU R0, [R1+0x24] ;  /* 0x0000240001007983 */ /* 0x000f660000300800 */
[----:B------:R-:W-:Y:S01]  /*12e0*/  IMAD R15, R27, UR31, R26 ;  /* 0x0000001f1b0f7c24 */ /* 0x000fe2000f8e021a */
[----:B------:R-:W4:Y:S01]  /*12f0*/  LDL.LU R29, [R1+0x14] ;  /* 0x00001400011d7983 */ /* 0x000f220000300800 */
[----:B------:R-:W-:Y:S02]  /*1300*/  IMAD R11, R11, UR30, RZ ;  /* 0x0000001e0b0b7c24 */ /* 0x000fe4000f8e02ff */
[----:B------:R-:W-:Y:S01]  /*1310*/  IMAD R19, R5, UR30, RZ ;  /* 0x0000001e05137c24 */ /* 0x000fe2000f8e02ff */
[----:B------:R-:W5:Y:S01]  /*1320*/  LDL.LU R28, [R1+0x1c] ;  /* 0x00001c00011c7983 */ /* 0x000f620000300800 */
[----:B------:R-:W-:-:S03]  /*1330*/  IMAD R5, R10, UR31, R11 ;  /* 0x0000001f0a057c24 */ /* 0x000fc6000f8e020b */
[----:B------:R-:W5:Y:S01]  /*1340*/  LDL.LU R26, [R1+0x8] ;  /* 0x00000800011a7983 */ /* 0x000f620000300800 */
[----:B--2---:R-:W-:Y:S02]  /*1350*/  HADD2.F32 R8, -RZ, R4.H0_H0 ;  /* 0x20000004ff087230 */ /* 0x004fe40000004100 */
[----:B0-----:R-:W-:-:S03]  /*1360*/  FADD.FTZ R4, R12, 1 ;  /* 0x3f8000000c047421 */ /* 0x001fc60000010000 */
        /* <DEDUP_REMOVED lines=14> */
[----:B------:R-:W-:Y:S02]  /*1450*/  F2FP.F16.F32.PACK_AB R25, R18, R25 ;  /* 0x000000191219723e */ /* 0x000fe400000000ff */
        /* <DEDUP_REMOVED lines=9> */
[----:B------:R-:W-:Y:S02]  /*14f0*/  LEA R20, P1, R16, UR32, 0x1 ;  /* 0x0000002010147c11 */ /* 0x000fe4000f8208ff */
[----:B------:R-:W-:Y:S02]  /*1500*/  LEA R22, P2, R10, UR32, 0x1 ;  /* 0x000000200a167c11 */ /* 0x000fe4000f8408ff */
[----:B------:R-:W-:Y:S02]  /*1510*/  IADD3 R24, PT, PT, R11, R24, RZ ;  /* 0x000000180b187210 */ /* 0x000fe40007ffe0ff */
[----:B------:R-:W-:Y:S01]  /*1520*/  F2FP.F16.F32.PACK_AB R14, R7, R14 ;  /* 0x0000000e070e723e */ /* 0x000fe200000000ff */
[----:B------:R-:W-:Y:S01]  /*1530*/  FADD.FTZ R7, R4, -RZ ;  /* 0x800000ff04077221 */ /* 0x000fe20000010000 */
[----:B------:R-:W-:-:S02]  /*1540*/  LEA.HI.X R21, R16, UR33, R5, 0x1, P1 ;  /* 0x0000002110157c11 */ /* 0x000fc400088f0c05 */
[----:B------:R-:W-:Y:S02]  /*1550*/  LEA.HI.X R23, R10, UR33, R24, 0x1, P2 ;  /* 0x000000210a177c11 */ /* 0x000fe400090f0c18 */
[----:B------:R-:W-:Y:S02]  /*1560*/  PRMT R10, R25, 0x7632, R10 ;  /* 0x00007632190a7816 */ /* 0x000fe4000000000a */
[----:B------:R-:W-:-:S04]  /*1570*/  F2FP.F16.F32.PACK_AB R7, R7, R6 ;  /* 0x000000060707723e */ /* 0x000fc800000000ff */
[----:B------:R-:W-:Y:S01]  /*1580*/  PRMT R11, R7, 0x7632, R11 ;  /* 0x00007632070b7816 */ /* 0x000fe2000000000b */
[----:B----4-:R-:W-:Y:S01]  /*1590*/  IMAD.MOV.U32 R9, RZ, RZ, R29 ;  /* 0x000000ffff097224 */ /* 0x010fe200078e001d */
[----:B-----5:R-:W-:Y:S02]  /*15a0*/  MOV R5, R26 ;  /* 0x0000001a00057202 */ /* 0x020fe40000000f00 */
[----:B------:R-:W-:-:S04]  /*15b0*/  IADD3 R3, P0, PT, R2, R3, RZ ;  /* 0x0000000302037210 */ /* 0x000fc80007f1e0ff */
[----:B------:R-:W-:Y:S02]  /*15c0*/  IADD3.X R0, PT, PT, RZ, R0, RZ, P0, !PT ;  /* 0x00000000ff007210 */ /* 0x000fe400007fe4ff */
[----:B------:R-:W-:-:S04]  /*15d0*/  ISETP.GE.U32.AND P0, PT, R3, UR44, PT ;  /* 0x0000002c03007c0c */ /* 0x000fc8000bf06070 */
[----:B------:R-:W-:Y:S02]  /*15e0*/  ISETP.GE.AND.EX P0, PT, R0, UR45, PT, P0 ;  /* 0x0000002d00007c0c */ /* 0x000fe4000bf06300 */
[----:B---3--:R-:W-:Y:S02]  /*15f0*/  MOV R8, R15 ;  /* 0x0000000f00087202 */ /* 0x008fe40000000f00 */
[----:B--2---:R-:W-:-:S03]  /*1600*/  MOV R4, R17 ;  /* 0x0000001100047202 */ /* 0x004fc60000000f00 */
        /* <DEDUP_REMOVED lines=27> */
.L_x_1075:
[----:B------:R-:W-:Y:S05]  /*17c0*/  EXIT ;  /* 0x000000000000794d */ /* 0x000fea0003800000 */
.L_x_1074:
        /* <DEDUP_REMOVED lines=14> */
[----:B------:R-:W-:Y:S01]  /*18b0*/  IADD3 R11, PT, PT, R9, R11, RZ ;  /* 0x0000000b090b7210 */ /* 0x000fe20007ffe0ff */
        /* <DEDUP_REMOVED lines=8> */
[----:B------:R-:W-:Y:S01]  /*1940*/  LEA.HI.X R26, R8, UR13, R11, 0x1, P0 ;  /* 0x0000000d081a7c11 */ /* 0x000fe200080f0c0b */
[----:B------:R-:W3:Y:S01]  /*1950*/  LDCU.64 UR32, c[0x0][0xc70] ;  /* 0x00018e00ff2077ac */ /* 0x000ee20008000a00 */
[----:B------:R-:W-:Y:S01]  /*1960*/  IADD3 R15, PT, PT, R5, R15, RZ ;  /* 0x0000000f050f7210 */ /* 0x000fe20007ffe0ff */
[----:B------:R1:W-:Y:S01]  /*1970*/  STL [R1+0x4], R10 ;  /* 0x0000040a01007387 */ /* 0x0003e20000100800 */
[----:B------:R-:W-:Y:S01]  /*1980*/  IMAD.IADD R13, R7, 0x1, R13 ;  /* 0x00000001070d7824 */ /* 0x000fe200078e020d */
[----:B0-----:R-:W-:Y:S01]  /*1990*/  LEA R29, P1, R6, UR16, 0x1 ;  /* 0x00000010061d7c11 */ /* 0x001fe2000f8208ff */
[----:B------:R-:W0:Y:S01]  /*19a0*/  LDCU.64 UR34, c[0x0][0xad0] ;  /* 0x00015a00ff2277ac */ /* 0x000e220008000a00 */
[----:B------:R-:W-:Y:S01]  /*19b0*/  LEA.HI.X R5, R4, UR21, R15, 0x1, P2 ;  /* 0x0000001504057c11 */ /* 0x000fe200090f0c0f */
[----:B-----5:R-:W-:Y:S01]  /*19c0*/  IMAD R4, R2, UR4, RZ ;  /* 0x0000000402047c24 */ /* 0x020fe2000f8e02ff */
[----:B------:R-:W-:Y:S01]  /*19d0*/  LEA.HI.X R28, R6, UR17, R13, 0x1, P1 ;  /* 0x00000011061c7c11 */ /* 0x000fe200088f0c0d */
[----:B------:R-:W0:Y:S02]  /*19e0*/  LDCU.64 UR36, c[0x0][0x1088] ;  /* 0x00021100ff2477ac */ /* 0x000e240008000a00 */
[----:B------:R0:W-:Y:S01]  /*19f0*/  STL [R1], R5 ;  /* 0x0000000501007387 */ /* 0x0001e20000100800 */
[----:B------:R-:W0:Y:S01]  /*1a00*/  LDCU.64 UR40, c[0x0][0x1080] ;  /* 0x00021000ff2877ac */ /* 0x000e220008000a00 */
[----:B------:R-:W0:Y:S01]  /*1a10*/  LDCU.64 UR22, c[0x0][0x450] ;  /* 0x00008a00ff1677ac */ /* 0x000e220008000a00 */
[----:B------:R-:W0:Y:S01]  /*1a20*/  LDCU.64 UR24, c[0x0][0x380] ;  /* 0x00007000ff1877ac */ /* 0x000e220008000a00 */
[----:B------:R-:W0:Y:S01]  /*1a30*/  LDCU.64 UR26, c[0x0][0x5f0] ;  /* 0x0000be00ff1a77ac */ /* 0x000e220008000a00 */
[----:B------:R-:W0:Y:S01]  /*1a40*/  LDCU.64 UR28, c[0x0][0x520] ;  /* 0x0000a400ff1c77ac */ /* 0x000e220008000a00 */
[----:B------:R-:W0:Y:S01]  /*1a50*/  LDCU.64 UR10, c[0x0][0xfb0] ;  /* 0x0001f600ff0a77ac */ /* 0x000e220008000a00 */
[----:B-1234-:R-:W0:Y:S02]  /*1a60*/  LDCU.64 UR14, c[0x0][0xee0] ;  /* 0x0001dc00ff0e77ac */ /* 0x01ee240008000a00 */
.L_x_1084:
[----:B------:R-:W-:Y:S01]  /*1a70*/  MOV R22, UR38 ;  /* 0x0000002600167c02 */ /* 0x000fe20008000f00 */
[----:B------:R-:W-:Y:S03]  /*1a80*/  BSSY.RECONVERGENT B1, `(.L_x_1081) ;  /* 0x0000029000017945 */ /* 0x000fe60003800200 */
        /* <DEDUP_REMOVED lines=27> */
.L_x_1082:
[----:B0-----:R-:W-:-:S07]  /*1c40*/  MOV R5, 0x1c60 ;  /* 0x00001c6000057802 */ /* 0x001fce0000000f00 */
[----:B------:R-:W-:Y:S05]  /*1c50*/  CALL.REL.NOINC `($__internal_34_$__cuda_sm20_div_s64) ;  /* 0x0000000c00007944 */ /* 0x000fea0003c00000 */
[----:B------:R-:W-:Y:S02]  /*1c60*/  IADD3 R5, P0, PT, RZ, -R8, RZ ;  /* 0x80000008ff057210 */ /* 0x000fe40007f1e0ff */
[----:B------:R-:W-:Y:S02]  /*1c70*/  MOV R23, UR40 ;  /* 0x0000002800177c02 */ /* 0x000fe40008000f00 */
[----:B------:R-:W-:Y:S01]  /*1c80*/  MOV R6, R3 ;  /* 0x0000000300067202 */ /* 0x000fe20000000f00 */
[----:B------:R-:W-:Y:S01]  /*1c90*/  IMAD.X R2, RZ, RZ, ~R9, P0 ;  /* 0x000000ffff027224 */ /* 0x000fe200000e0e09 */
[----:B------:R-:W-:Y:S02]  /*1ca0*/  MOV R7, R0 ;  /* 0x0000000000077202 */ /* 0x000fe40000000f00 */
[----:B------:R-:W-:Y:S01]  /*1cb0*/  MOV R22, UR41 ;  /* 0x0000002900167c02 */ /* 0x000fe20008000f00 */
[-C--:B------:R-:W-:Y:S02]  /*1cc0*/  IMAD R2, R2, R23.reuse, RZ ;  /* 0x0000001702027224 */ /* 0x080fe400078e02ff */
[----:B------:R-:W-:-:S04]  /*1cd0*/  IMAD.WIDE.U32 R6, R5, R23, R6 ;  /* 0x0000001705067225 */ /* 0x000fc800078e0006 */
[----:B------:R-:W-:Y:S01]  /*1ce0*/  IMAD R11, R5, R22, R2 ;  /* 0x00000016050b7224 */ /* 0x000fe200078e0202 */
[----:B------:R-:W-:-:S03]  /*1cf0*/  MOV R5, R6 ;  /* 0x0000000600057202 */ /* 0x000fc60000000f00 */
[----:B------:R-:W-:-:S07]  /*1d00*/  IMAD.IADD R10, R11, 0x1, R7 ;  /* 0x000000010b0a7824 */ /* 0x000fce00078e0207 */
.L_x_1083:
[----:B------:R-:W-:Y:S05]  /*1d10*/  BSYNC.RECONVERGENT B1 ;  /* 0x0000000000017941 */ /* 0x000fea0003800200 */
.L_x_1081:
        /* <DEDUP_REMOVED lines=12> */
[----:B------:R-:W-:Y:S01]  /*1de0*/  IADD3.X R6, PT, PT, R5, R22, RZ, P1, !PT ;  /* 0x0000001605067210 */ /* 0x000fe20000ffe4ff */
[----:B------:R-:W-:Y:S01]  /*1df0*/  IMAD.WIDE.U32 R12, R7, UR22, RZ ;  /* 0x00000016070c7c25 */ /* 0x000fe2000f8e00ff */
[----:B------:R-:W-:-:S03]  /*1e00*/  IADD3 R9, PT, PT, R9, R11, RZ ;  /* 0x0000000b09097210 */ /* 0x000fc60007ffe0ff */
[----:B------:R-:W-:Y:S01]  /*1e10*/  IMAD R18, R6, UR22, RZ ;  /* 0x0000001606127c24 */ /* 0x000fe2000f8e02ff */
[----:B------:R-:W-:Y:S01]  /*1e20*/  LEA.HI.X R17, R8, UR25, R9, 0x1, P0 ;  /* 0x0000001908117c11 */ /* 0x000fe200080f0c09 */
[----:B------:R-:W-:Y:S01]  /*1e30*/  IMAD.WIDE.U32 R10, R2, UR26, RZ ;  /* 0x0000001a020a7c25 */ /* 0x000fe2000f8e00ff */
[----:B------:R-:W-:-:S03]  /*1e40*/  IADD3 R8, P1, PT, R7, R23, RZ ;  /* 0x0000001707087210 */ /* 0x000fc60007f3e0ff */
[----:B------:R-:W-:Y:S01]  /*1e50*/  IMAD R9, R2, UR27, R15 ;  /* 0x0000001b02097c24 */ /* 0x000fe2000f8e020f */
[----:B------:R-:W-:Y:S01]  /*1e60*/  LEA R14, P2, R10, UR28, 0x1 ;  /* 0x0000001c0a0e7c11 */ /* 0x000fe2000f8408ff */
[----:B------:R-:W-:Y:S01]  /*1e70*/  IMAD R15, R7, UR23, R18 ;  /* 0x00000017070f7c24 */ /* 0x000fe2000f8e0212 */
[----:B------:R-:W-:Y:S01]  /*1e80*/  LEA R18, P0, R12, UR24, 0x1 ;  /* 0x000000180c127c11 */ /* 0x000fe2000f8008ff */
[C---:B------:R-:W-:Y:S01]  /*1e90*/  IMAD R19, R6.reuse, UR26, RZ ;  /* 0x0000001a06137c24 */ /* 0x040fe2000f8e02ff */
[----:B------:R-:W-:Y:S01]  /*1ea0*/  IADD3 R11, PT, PT, R11, R9, RZ ;  /* 0x000000090b0b7210 */ /* 0x000fe20007ffe0ff */
[----:B------:R-:W-:Y:S01]  /*1eb0*/  IMAD.X R9, R6, 0x1, R22, P1 ;  /* 0x0000000106097824 */ /* 0x000fe200008e0616 */
[----:B------:R-:W-:Y:S01]  /*1ec0*/  IADD3 R13, PT, PT, R13, R15, RZ ;  /* 0x0000000f0d0d7210 */ /* 0x000fe20007ffe0ff */
[C---:B------:R-:W-:Y:S01]  /*1ed0*/  IMAD R21, R7.reuse, UR27, R19 ;  /* 0x0000001b07157c24 */ /* 0x040fe2000f8e0213 */
[----:B------:R-:W-:Y:S01]  /*1ee0*/  LEA.HI.X R15, R10, UR29, R11, 0x1, P2 ;  /* 0x0000001d0a0f7c11 */ /* 0x000fe200090f0c0b */
[----:B------:R-:W-:Y:S01]  /*1ef0*/  IMAD.WIDE.U32 R10, R7, UR26, RZ ;  /* 0x0000001a070a7c25 */ /* 0x000fe2000f8e00ff */
[----:B------:R-:W-:Y:S01]  /*1f00*/  LEA.HI.X R19, R12, UR25, R13, 0x1, P0 ;  /* 0x000000190c137c11 */ /* 0x000fe200080f0c0d */
[----:B------:R-:W2:Y:S02]  /*1f10*/  LDG.E.U16 R16, desc[UR8][R16.64] ;  /* 0x0000000810107981 */ /* 0x000ea4000c1e1500 */
[----:B------:R-:W-:Y:S01]  /*1f20*/  IMAD R12, R9, UR22, RZ ;  /* 0x00000016090c7c24 */ /* 0x000fe2000f8e02ff */
[----:B------:R-:W-:Y:S01]  /*1f30*/  IADD3 R21, PT, PT, R11, R21, RZ ;  /* 0x000000150b157210 */ /* 0x000fe20007ffe0ff */
[----:B------:R-:W-:Y:S01]  /*1f40*/  IMAD.WIDE.U32 R24, R8, UR22, RZ ;  /* 0x0000001608187c25 */ /* 0x000fe2000f8e00ff */
[----:B------:R-:W-:Y:S01]  /*1f50*/  LEA R20, P0, R10, UR28, 0x1 ;  /* 0x0000001c0a147c11 */ /* 0x000fe2000f8008ff */
[----:B------:R-:W3:Y:S02]  /*1f60*/  LDG.E.U16 R14, desc[UR8][R14.64] ;  /* 0x000000080e0e7981 */ /* 0x000ee4000c1e1500 */
[----:B------:R-:W-:Y:S01]  /*1f70*/  IMAD R11, R8, UR23, R12 ;  /* 0x00000017080b7c24 */ /* 0x000fe2000f8e020c */
[----:B------:R-:W-:-:S02]  /*1f80*/  LEA.HI.X R21, R10, UR29, R21, 0x1, P0 ;  /* 0x0000001d0a157c11 */ /* 0x000fc400080f0c15 */
[----:B------:R-:W-:Y:S02]  /*1f90*/  LEA R12, P0, R24, UR24, 0x1 ;  /* 0x00000018180c7c11 */ /* 0x000fe4000f8008ff */
[----:B------:R-:W-:-:S04]  /*1fa0*/  IADD3 R11, PT, PT, R25, R11, RZ ;  /* 0x0000000b190b7210 */ /* 0x000fc80007ffe0ff */
[----:B------:R-:W-:Y:S01]  /*1fb0*/  LEA.HI.X R13, R24, UR25, R11, 0x1, P0 ;  /* 0x00000019180d7c11 */ /* 0x000fe200080f0c0b */
[----:B------:R-:W-:Y:S02]  /*1fc0*/  IMAD R11, R9, UR26, RZ ;  /* 0x0000001a090b7c24 */ /* 0x000fe4000f8e02ff */
[C---:B------:R-:W-:Y:S02]  /*1fd0*/  IMAD.WIDE.U32 R24, R8.reuse, UR26, RZ ;  /* 0x0000001a08187c25 */ /* 0x040fe4000f8e00ff */
[----:B------:R-:W4:Y:S02]  /*1fe0*/  LDG.E.U16 R15, desc[UR8][R12.64] ;  /* 0x000000080c0f7981 */ /* 0x000f24000c1e1500 */
[----:B------:R-:W-:Y:S01]  /*1ff0*/  IMAD R11, R8, UR27, R11 ;  /* 0x0000001b080b7c24 */ /* 0x000fe2000f8e020b */
[----:B------:R-:W-:-:S04]  /*2000*/  LEA R10, P0, R24, UR28, 0x1 ;  /* 0x0000001c180a7c11 */ /* 0x000fc8000f8008ff */
[----:B------:R-:W-:Y:S02]  /*2010*/  IADD3 R11, PT, PT, R25, R11, RZ ;  /* 0x0000000b190b7210 */ /* 0x000fe40007ffe0ff */
[----:B------:R-:W5:Y:S02]  /*2020*/  LDG.E.U16 R25, desc[UR8][R20.64] ;  /* 0x0000000814197981 */ /* 0x000f64000c1e1500 */
[----:B------:R-:W-:Y:S02]  /*2030*/  LEA.HI.X R11, R24, UR29, R11, 0x1, P0 ;  /* 0x0000001d180b7c11 */ /* 0x000fe400080f0c0b */
[----:B------:R-:W-:Y:S01]  /*2040*/  IADD3 R23, P0, PT, R8, R23, RZ ;  /* 0x0000001708177210 */ /* 0x000fe20007f1e0ff */
[----:B------:R0:W2:Y:S04]  /*2050*/  LDG.E.U16 R24, desc[UR8][R18.64] ;  /* 0x0000000812187981 */ /* 0x0000a8000c1e1500 */
[----:B------:R-:W-:Y:S01]  /*2060*/  IMAD.X R22, R9, 0x1, R22, P0 ;  /* 0x0000000109167824 */ /* 0x000fe200000e0616 */
[----:B------:R1:W4:Y:S03]  /*2070*/  LDG.E.U16 R17, desc[UR8][R10.64] ;  /* 0x000000080a117981 */ /* 0x000326000c1e1500 */
        /* <DEDUP_REMOVED lines=9> */
[----:B------:R-:W-:-:S05]  /*2110*/  IMAD R18, R23, UR27, R18 ;  /* 0x0000001b17127c24 */ /* 0x000fca000f8e0212 */
[----:B------:R-:W-:Y:S02]  /*2120*/  IADD3 R18, PT, PT, R13, R18, RZ ;  /* 0x000000120d127210 */ /* 0x000fe40007ffe0ff */
        /* <DEDUP_REMOVED lines=8> */
[----:B--2---:R-:W-:Y:S02]  /*21b0*/  HADD2.F32 R24, -RZ, R24.H0_H0 ;  /* 0x20000018ff187230 */ /* 0x004fe40000004100 */
[----:B------:R-:W-:Y:S02]  /*21c0*/  HADD2.F32 R25, -RZ, R25.H0_H0 ;  /* 0x20000019ff197230 */ /* 0x000fe40000004100 */
[----:B------:R-:W-:-:S03]  /*21d0*/  HADD2.F32 R16, -RZ, R16.H0_H0 ;  /* 0x20000010ff107230 */ /* 0x000fc60000004100 */
[----:B------:R-:W-:Y:S01]  /*21e0*/  FADD.FTZ R24, R24, R25 ;  /* 0x0000001918187221 */ /* 0x000fe20000010000 */
[----:B------:R-:W-:Y:S02]  /*21f0*/  IMAD.MOV.U32 R25, RZ, RZ, R13 ;  /* 0x000000ffff197224 */ /* 0x000fe400078e000d */
[----:B------:R-:W-:Y:S02]  /*2200*/  HADD2.F32 R13, -RZ, R14.H0_H0 ;  /* 0x2000000eff0d7230 */ /* 0x000fe40000004100 */
[----:B------:R-:W-:-:S03]  /*2210*/  FADD.FTZ R24, RZ, R24 ;  /* 0x00000018ff187221 */ /* 0x000fc60000010000 */
[----:B------:R-:W-:Y:S01]  /*2220*/  FADD.FTZ R13, R16, R13 ;  /* 0x0000000d100d7221 */ /* 0x000fe20000010000 */
[----:B------:R-:W-:-:S03]  /*2230*/  FADD.FTZ R24, RZ, R24 ;  /* 0x00000018ff187221 */ /* 0x000fc60000010000 */
[----:B------:R-:W-:Y:S01]  /*2240*/  FADD.FTZ R13, RZ, R13 ;  /* 0x0000000dff0d7221 */ /* 0x000fe20000010000 */
[----:B0-----:R-:W-:-:S03]  /*2250*/  FMUL.FTZ R10, R24, -1.4426950216293334961 ;  /* 0xbfb8aa3b180a7820 */ /* 0x001fc60000410000 */
[----:B------:R-:W-:Y:S01]  /*2260*/  FADD.FTZ R13, RZ, R13 ;  /* 0x0000000dff0d7221 */ /* 0x000fe20000010000 */
[----:B----4-:R-:W-:Y:S02]  /*2270*/  HADD2.F32 R20, -RZ, R20.H0_H0 ;  /* 0x20000014ff147230 */ /* 0x010fe40000004100 */
[----:B------:R-:W0:Y:S01]  /*2280*/  MUFU.EX2 R10, R10 ;  /* 0x0000000a000a7308 */ /* 0x000e220000000800 */
[----:B------:R-:W-:Y:S01]  /*2290*/  FMUL.FTZ R13, R13, -1.4426950216293334961 ;  /* 0xbfb8aa3b0d0d7820 */ /* 0x000fe20000410000 */
[----:B------:R-:W-:Y:S02]  /*22a0*/  HADD2.F32 R19, -RZ, R19.H0_H0 ;  /* 0x20000013ff137230 */ /* 0x000fe40000004100 */
[----:B------:R-:W-:Y:S02]  /*22b0*/  HADD2.F32 R15, -RZ, R15.H0_H0 ;  /* 0x2000000fff0f7230 */ /* 0x000fe40000004100 */
[----:B------:R-:W-:Y:S02]  /*22c0*/  HADD2.F32 R12, -RZ, R17.H0_H0 ;  /* 0x20000011ff0c7230 */ /* 0x000fe40000004100 */
[----:B------:R-:W-:Y:S01]  /*22d0*/  FADD.FTZ R19, R20, R19 ;  /* 0x0000001314137221 */ /* 0x000fe20000010000 */
[----:B------:R-:W1:Y:S02]  /*22e0*/  MUFU.EX2 R13, R13 ;  /* 0x0000000d000d7308 */ /* 0x000e640000000800 */
[----:B------:R-:W-:Y:S01]  /*22f0*/  FADD.FTZ R12, R15, R12 ;  /* 0x0000000c0f0c7221 */ /* 0x000fe20000010000 */
[----:B------:R-:W-:-:S03]  /*2300*/  FADD.FTZ R19, RZ, R19 ;  /* 0x00000013ff137221 */ /* 0x000fc60000010000 */
[----:B------:R-:W-:Y:S01]  /*2310*/  FADD.FTZ R12, RZ, R12 ;  /* 0x0000000cff0c7221 */ /* 0x000fe20000010000 */
[----:B------:R-:W-:-:S03]  /*2320*/  FADD.FTZ R19, RZ, R19 ;  /* 0x00000013ff137221 */ /* 0x000fc60000010000 */
[----:B------:R-:W-:Y:S01]  /*2330*/  FADD.FTZ R11, RZ, R12 ;  /* 0x0000000cff0b7221 */ /* 0x000fe20000010000 */
[----:B0-----:R-:W-:Y:S01]  /*2340*/  FADD.FTZ R12, R10, 1 ;  /* 0x3f8000000a0c7421 */ /* 0x001fe20000010000 */
[----:B------:R-:W-:Y:S01]  /*2350*/  FMUL.FTZ R16, R19, -1.4426950216293334961 ;  /* 0xbfb8aa3b13107820 */ /* 0x000fe20000410000 */
[----:B-1----:R-:W-:-:S04]  /*2360*/  FADD.FTZ R19, R13, 1 ;  /* 0x3f8000000d137421 */ /* 0x002fc80000010000 */
[----:B------:R-:W-:Y:S08]  /*2370*/  MUFU.RCP R12, R12 ;  /* 0x0000000c000c7308 */ /* 0x000ff00000001000 */
        /* <DEDUP_REMOVED lines=9> */
[----:B---3--:R-:W-:-:S05]  /*2410*/  HADD2.F32 R15, -RZ, R18.H0_H0 ;  /* 0x20000012ff0f7230 */ /* 0x008fca0000004100 */
        /* <DEDUP_REMOVED lines=15> */
[----:B------:R-:W-:Y:S01]  /*2510*/  IMAD.WIDE.U32 R6, R7, UR10, RZ ;  /* 0x0000000a07067c25 */ /* 0x000fe2000f8e00ff */
[----:B------:R-:W-:Y:S02]  /*2520*/  MOV R21, R22 ;  /* 0x0000001600157202 */ /* 0x000fe40000000f00 */
[----:B------:R-:W-:Y:S02]  /*2530*/  F2FP.F16.F32.PACK_AB R24, R18, R19 ;  /* 0x000000131218723e */ /* 0x000fe400000000ff */
[----:B------:R-:W-:Y:S02]  /*2540*/  IADD3 R2, PT, PT, R7, R2, RZ ;  /* 0x0000000207027210 */ /* 0x000fe40007ffe0ff */
[----:B------:R-:W-:-:S02]  /*2550*/  LEA R18, P0, R6, UR14, 0x1 ;  /* 0x0000000e06127c11 */ /* 0x000fc4000f8008ff */
[----:B------:R-:W-:Y:S01]  /*2560*/  MOV R7, R21 ;  /* 0x0000001500077202 */ /* 0x000fe20000000f00 */
[----:B------:R-:W-:Y:S02]  /*2570*/  IMAD.IADD R5, R15, 0x1, R5 ;  /* 0x000000010f057824 */ /* 0x000fe400078e0205 */
[----:B------:R-:W-:Y:S01]  /*2580*/  FADD.FTZ R13, R13, -RZ ;  /* 0x800000ff0d0d7221 */ /* 0x000fe20000010000 */
[----:B------:R-:W-:Y:S01]  /*2590*/  FADD.FTZ R12, R12, -RZ ;  /* 0x800000ff0c0c7221 */ /* 0x000fe20000010000 */
[----:B------:R-:W-:Y:S02]  /*25a0*/  LEA.HI.X R19, R6, UR15, R2, 0x1, P0 ;  /* 0x0000000f06137c11 */ /* 0x000fe400080f0c02 */
[----:B------:R-:W-:Y:S01]  /*25b0*/  MOV R15, R7 ;  /* 0x00000007000f7202 */ /* 0x000fe20000000f00 */
[----:B------:R-:W-:Y:S01]  /*25c0*/  IMAD.MOV.U32 R7, RZ, RZ, R28 ;  /* 0x000000ffff077224 */ /* 0x000fe200078e001c */
[----:B------:R-:W-:Y:S01]  /*25d0*/  MOV R6, R29 ;  /* 0x0000001d00067202 */ /* 0x000fe20000000f00 */
[----:B------:R-:W-:Y:S01]  /*25e0*/  FADD.FTZ R10, R10, -RZ ;  /* 0x800000ff0a0a7221 */ /* 0x000fe20000010000 */
[----:B------:R-:W-:-:S02]  /*25f0*/  F2FP.F16.F32.PACK_AB R12, R12, R13 ;  /* 0x0000000d0c0c723e */ /* 0x000fc400000000ff */
[----:B------:R-:W-:Y:S01]  /*2600*/  LEA R20, P1, R14, UR14, 0x1 ;  /* 0x0000000e0e147c11 */ /* 0x000fe2000f8208ff */
[----:B------:R0:W-:Y:S01]  /*2610*/  STG.E.U16 desc[UR8][R6.64], R24 ;  /* 0x0000001806007986 */ /* 0x0001e2000c101508 */
[----:B------:R-:W-:Y:S02]  /*2620*/  LEA R22, P2, R8, UR14, 0x1 ;  /* 0x0000000e08167c11 */ /* 0x000fe4000f8408ff */
[----:B------:R-:W-:Y:S02]  /*2630*/  IADD3 R23, PT, PT, R9, R23, RZ ;  /* 0x0000001709177210 */ /* 0x000fe40007ffe0ff */
[----:B------:R-:W-:Y:S02]  /*2640*/  PRMT R2, R24, 0x7632, R2 ;  /* 0x0000763218027816 */ /* 0x000fe40000000002 */
[----:B------:R-:W-:Y:S02]  /*2650*/  F2FP.F16.F32.PACK_AB R10, R10, R11 ;  /* 0x0000000b0a0a723e */ /* 0x000fe400000000ff */
[----:B------:R-:W-:-:S02]  /*2660*/  PRMT R9, R12, 0x7632, R9 ;  /* 0x000076320c097816 */ /* 0x000fc40000000009 */
[----:B0-----:R-:W-:Y:S02]  /*2670*/  MOV R6, R27 ;  /* 0x0000001b00067202 */ /* 0x001fe40000000f00 */
[----:B------:R-:W-:Y:S02]  /*2680*/  MOV R7, R26 ;  /* 0x0000001a00077202 */ /* 0x000fe40000000f00 */
[----:B------:R-:W-:Y:S02]  /*2690*/  LEA.HI.X R21, R14, UR15, R5, 0x1, P1 ;  /* 0x0000000f0e157c11 */ /* 0x000fe400088f0c05 */
[----:B------:R-:W-:Y:S01]  /*26a0*/  LEA.HI.X R23, R8, UR15, R23, 0x1, P2 ;  /* 0x0000000f08177c11 */ /* 0x000fe200090f0c17 */
[----:B------:R0:W-:Y:S01]  /*26b0*/  STG.E.U16 desc[UR8][R6.64], R2 ;  /* 0x0000000206007986 */ /* 0x0001e2000c101508 */
[----:B------:R-:W-:-:S03]  /*26c0*/  PRMT R5, R10, 0x7632, R5 ;  /* 0x000076320a057816 */ /* 0x000fc60000000005 */
        /* <DEDUP_REMOVED lines=24> */
.L_x_1080:
[----:B------:R-:W-:Y:S05]  /*2850*/  EXIT ;  /* 0x000000000000794d */ /* 0x000fea0003800000 */
        .weak           $__internal_34_$__cuda_sm20_div_s64
        .type           $__internal_34_$__cuda_sm20_div_s64,@function
        .size           $__internal_34_$__cuda_sm20_div_s64,(.L_x_1409 - $__internal_34_$__cuda_sm20_div_s64)
$__internal_34_$__cuda_sm20_div_s64:
        /* <DEDUP_REMOVED lines=38> */
[----:B------:R-:W-:Y:S01]  /*2ac0*/  IMAD.X R7, R6, 0x1, R11, P0 ;  /* 0x0000000106077824 */ /* 0x000fe200000e060b */
[----:B------:R-:W-:-:S03]  /*2ad0*/  SEL R11, R13, R0, !P3 ;  /* 0x000000000d0b7207 */ /* 0x000fc60005800000 */
[----:B------:R-:W-:Y:S01]  /*2ae0*/  IMAD.HI.U32 R6, R8, R9, RZ ;  /* 0x0000000908067227 */ /* 0x000fe200078e00ff */
[----:B------:R-:W-:-:S03]  /*2af0*/  IADD3.X R10, PT, PT, RZ, RZ, R7, P2, P1 ;  /* 0x000000ffff0a7210 */ /* 0x000fc600017e2407 */
[----:B------:R-:W-:Y:S02]  /*2b00*/  HFMA2 R7, -RZ, RZ, 0, 0 ;  /* 0x00000000ff077431 */ /* 0x000fe400000001ff */
        /* <DEDUP_REMOVED lines=29> */
[----:B------:R-:W-:Y:S02]  /*2ce0*/  IADD3 R7, P2, PT, RZ, -R8, RZ ;  /* 0x80000008ff077210 */ /* 0x000fe40007f5e0ff */
[----:B------:R-:W-:Y:S02]  /*2cf0*/  ISETP.GE.AND P1, PT, R10, RZ, PT ;  /* 0x000000ff0a00720c */ /* 0x000fe40003f26270 */
[----:B------:R-:W-:-:S02]  /*2d00*/  IADD3.X R6, PT, PT, RZ, ~R9, RZ, P2, !PT ;  /* 0x80000009ff067210 */ /* 0x000fc400017fe4ff */
[----:B------:R-:W-:Y:S01]  /*2d10*/  SEL R8, R7, R8, !P1 ;  /* 0x0000000807087207 */ /* 0x000fe20004800000 */
[----:B------:R-:W-:Y:S01]  /*2d20*/  HFMA2 R7, -RZ, RZ, 0, 0 ;  /* 0x00000000ff077431 */ /* 0x000fe200000001ff */
[----:B------:R-:W-:Y:S02]  /*2d30*/  ISETP.NE.U32.AND P0, PT, RZ, UR6, PT ;  /* 0x00000006ff007c0c */ /* 0x000fe4000bf05070 */
[----:B------:R-:W-:Y:S02]  /*2d40*/  SEL R9, R6, R9, !P1 ;  /* 0x0000000906097207 */ /* 0x000fe40004800000 */
[----:B------:R-:W-:Y:S02]  /*2d50*/  MOV R6, R5 ;  /* 0x0000000500067202 */ /* 0x000fe40000000f00 */
[----:B------:R-:W-:-:S04]  /*2d60*/  ISETP.NE.AND.EX P0, PT, RZ, UR7, PT, P0 ;  /* 0x00000007ff007c0c */ /* 0x000fc8000bf05300 */
[----:B------:R-:W-:Y:S02]  /*2d70*/  SEL R8, R8, 0xffffffff, P0 ;  /* 0xffffffff08087807 */ /* 0x000fe40000000000 */
[----:B------:R-:W-:Y:S01]  /*2d80*/  SEL R9, R9, 0xffffffff, P0 ;  /* 0xffffffff09097807 */ /* 0x000fe20000000000 */
[----:B------:R-:W-:Y:S06]  /*2d90*/  RET.REL.NODEC R6 `(_ZN2at6native38_GLOBAL__N__9a469cfd_6_RNN_cu_eca79a6d6kernel17lstm_cell_forwardIN3c104HalfEflLi1EEEvNS_4cuda6detail10TensorInfoIT_T1_EESB_SB_SB_SB_SB_SB_SB_SA_SA_) ;  /* 0xffffffd006987950 */ /* 0x000fec0003c3ffff */
.L_x_1085:
        /* <DEDUP_REMOVED lines=14> */
.L_x_1409:


//--------------------- .text._ZN2at6native38_GLOBAL__N__9a469cfd_6_RNN_cu_eca79a6d6kernel17lstm_cell_forwardIN3c104HalfEfiLi2EEEvNS_4cuda6detail10TensorInfoIT_T1_EESB_SB_SB_SB_SB_SB_SB_SA_SA_ --------------------------
	.section	.text._ZN2at6native38_GLOBAL__N__9a469cfd_6_RNN_cu_eca79a6d6kernel17lstm_cell_forwardIN3c104HalfEfiLi2EEEvNS_4cuda6detail10TensorInfoIT_T1_EESB_SB_SB_SB_SB_SB_SB_SA_SA_,"ax",@progbits
	.align	128
.text._ZN2at6native38_GLOBAL__N__9a469cfd_6_RNN_cu_eca79a6d6kernel17lstm_cell_forwardIN3c104HalfEfiLi2EEEvNS_4cuda6detail10TensorInfoIT_T1_EESB_SB_SB_SB_SB_SB_SB_SA_SA_:
        .type           _ZN2at6native38_GLOBAL__N__9a469cfd_6_RNN_cu_eca79a6d6kernel17lstm_cell_forwardIN3c104HalfEfiLi2EEEvNS_4cuda6detail10TensorInfoIT_T1_EESB_SB_SB_SB_SB_SB_SB_SA_SA_,@function
        .size           _ZN2at6native38_GLOBAL__N__9a469cfd_6_RNN_cu_eca79a6d6kernel17lstm_cell_forwardIN3c104HalfEfiLi2EEEvNS_4cuda6detail10TensorInfoIT_T1_EESB_SB_SB_SB_SB_SB_SB_SA_SA_,(.L_x_1411 - _ZN2at6native38_GLOBAL__N__9a469cfd_6_RNN_cu_eca79a6d6kernel17lstm_cell_forwardIN3c104HalfEfiLi2EEEvNS_4cuda6detail10TensorInfoIT_T1_EESB_SB_SB_SB_SB_SB_SB_SA_SA_)
        .other          _ZN2at6native38_GLOBAL__N__9a469cfd_6_RNN_cu_eca79a6d6kernel17lstm_cell_forwardIN3c104HalfEfiLi2EEEvNS_4cuda6detail10TensorInfoIT_T1_EESB_SB_SB_SB_SB_SB_SB_SA_SA_,@"STO_CUDA_ENTRY STV_DEFAULT"
_ZN2at6native38_GLOBAL__N__9a469cfd_6_RNN_cu_eca79a6d6kernel17lstm_cell_forwardIN3c104HalfEfiLi2EEEvNS_4cuda6detail10TensorInfoIT_T1_EESB_SB_SB_SB_SB_SB_SB_SA_SA_:
        /* <DEDUP_REMOVED lines=43> */
.L_x_1089:
[----:B-12---:R-:W2:Y:S01]  /*02b0*/  LDL R0, [R1] ;  /* 0x0000000001007983 */ /* 0x006ea20000100800 */
        /* <DEDUP_REMOVED lines=18> */
[----:B0-----:R-:W-:-:S02]  /*03e0*/  IADD3 R26, PT, PT, R14, 0xffffffe, RZ ;  /* 0x0ffffffe0e1a7810 */ /* 0x001fc40007ffe0ff */
[----:B-1----:R-:W-:Y:S01]  /*03f0*/  IADD3 R25, PT, PT, R25, 0xffffffe, RZ ;  /* 0x0ffffffe19197810 */ /* 0x002fe20007ffe0ff */
        /* <DEDUP_REMOVED lines=12> */
[----:B------:R-:W-:-:S06]  /*04c0*/  @P0 IADD3 R0, PT, PT, R0, 0x1, RZ ;  /* 0x0000000100000810 */ /* 0x000fcc0007ffe0ff */
[----:B------:R-:W-:Y:S01]  /*04d0*/  @!P2 IMAD.MOV R0, RZ, RZ, -R0 ;  /* 0x000000ffff00a224 */ /* 0x000fe200078e0a00 */
[----:B------:R-:W-:Y:S02]  /*04e0*/  @!P1 LOP3.LUT R0, RZ, R27, RZ, 0x33, !PT ;  /* 0x0000001bff009212 */ /* 0x000fe400078e33ff */
[----:B0-----:R-:W-:-:S03]  /*04f0*/  MOV R2, RZ ;  /* 0x000000ff00027202 */ /* 0x001fc60000000f00 */
[----:B------:R-:W-:Y:S01]  /*0500*/  IMAD R0, R0, R27, RZ ;  /* 0x0000001b00007224 */ /* 0x000fe200078e02ff */
[----:B-1----:R-:W-:-:S04]  /*0510*/  IADD3 R7, PT, PT, RZ, -R3, RZ ;  /* 0x80000003ff077210 */ /* 0x002fc80007ffe0ff */
[----:B------:R-:W-:Y:S01]  /*0520*/  IADD3 R16, PT, PT, -R0, R5, RZ ;  /* 0x0000000500107210 */ /* 0x000fe20007ffe1ff */
[----:B------:R-:W-:-:S04]  /*0530*/  IMAD R7, R7, R10, RZ ;  /* 0x0000000a07077224 */ /* 0x000fc800078e02ff */
[----:B------:R-:W-:Y:S02]  /*0540*/  IMAD R17, R0, 0x4, R16 ;  /* 0x0000000400117824 */ /* 0x000fe400078e0210 */
[----:B------:R-:W-:-:S03]  /*0550*/  IMAD.HI.U32 R20, R3, R7, R2 ;  /* 0x0000000703147227 */ /* 0x000fc600078e0002 */
[----:B------:R-:W-:Y:S01]  /*0560*/  IADD3 R4, PT, PT, R17, R27, RZ ;  /* 0x0000001b11047210 */ /* 0x000fe20007ffe0ff */
[----:B------:R0:W-:Y:S01]  /*0570*/  STL.64 [R1+0x8], R16 ;  /* 0x0000081001007387 */ /* 0x0001e20000100a00 */
[----:B------:R-:W-:Y:S02]  /*0580*/  IABS R18, R17 ;  /* 0x0000001100127213 */ /* 0x000fe40000000000 */
[----:B------:R-:W-:Y:S02]  /*0590*/  IABS R7, R4 ;  /* 0x0000000400077213 */ /* 0x000fe40000000000 */
[----:B------:R-:W-:Y:S01]  /*05a0*/  IADD3 R3, PT, PT, R4, R27, RZ ;  /* 0x0000001b04037210 */ /* 0x000fe20007ffe0ff */
[----:B------:R-:W-:-:S03]  /*05b0*/  IMAD.HI.U32 R12, R20, R18, RZ ;  /* 0x00000012140c7227 */ /* 0x000fc600078e00ff */
[----:B------:R-:W-:Y:S01]  /*05c0*/  IABS R0, R3 ;  /* 0x0000000300007213 */ /* 0x000fe20000000000 */
[----:B------:R-:W-:-:S04]  /*05d0*/  IMAD.HI.U32 R6, R20, R7, RZ ;  /* 0x0000000714067227 */ /* 0x000fc800078e00ff */
[----:B------:R-:W-:Y:S01]  /*05e0*/  IMAD.MOV R11, RZ, RZ, -R12 ;  /* 0x000000ffff0b7224 */ /* 0x000fe200078e0a0c */
[----:B------:R-:W-:Y:S01]  /*05f0*/  IADD3 R13, PT, PT, -R6, RZ, RZ ;  /* 0x000000ff060d7210 */ /* 0x000fe20007ffe1ff */
[----:B------:R-:W-:Y:S02]  /*0600*/  IMAD.IADD R2, R3, 0x1, R27 ;  /* 0x0000000103027824 */ /* 0x000fe400078e021b */
[C---:B------:R-:W-:Y:S02]  /*0610*/  IMAD R11, R10.reuse, R11, R18 ;  /* 0x0000000b0a0b7224 */ /* 0x040fe400078e0212 */
[----:B------:R-:W-:Y:S01]  /*0620*/  IMAD R13, R10, R13, R7 ;  /* 0x0000000d0a0d7224 */ /* 0x000fe200078e0207 */
[----:B------:R-:W-:Y:S01]  /*0630*/  IABS R15, R2 ;  /* 0x00000002000f7213 */ /* 0x000fe20000000000 */
[----:B------:R-:W-:Y:S01]  /*0640*/  IMAD.HI.U32 R14, R20, R0, RZ ;  /* 0x00000000140e7227 */ /* 0x000fe200078e00ff */
[C---:B------:R-:W-:Y:S02]  /*0650*/  ISETP.GT.U32.AND P0, PT, R10.reuse, R11, PT ;  /* 0x0000000b0a00720c */ /* 0x040fe40003f04070 */
[----:B------:R-:W-:Y:S01]  /*0660*/  ISETP.GT.U32.AND P1, PT, R10, R13, PT ;  /* 0x0000000d0a00720c */ /* 0x000fe20003f24070 */
[----:B------:R-:W-:-:S04]  /*0670*/  IMAD.HI.U32 R20, R20, R15, RZ ;  /* 0x0000000f14147227 */ /* 0x000fc800078e00ff */
[----:B------:R-:W-:Y:S02]  /*0680*/  IMAD.MOV R23, RZ, RZ, -R14 ;  /* 0x000000ffff177224 */ /* 0x000fe400078e0a0e */
[----:B------:R-:W-:Y:S02]  /*0690*/  IMAD.MOV R24, RZ, RZ, -R20 ;  /* 0x000000ffff187224 */ /* 0x000fe400078e0a14 */
[C---:B------:R-:W-:Y:S02]  /*06a0*/  IMAD R23, R10.reuse, R23, R0 ;  /* 0x000000170a177224 */ /* 0x040fe400078e0200 */
[----:B------:R-:W-:Y:S01]  /*06b0*/  @!P0 IADD3 R11, PT, PT, R11, -R10, RZ ;  /* 0x8000000a0b0b8210 */ /* 0x000fe20007ffe0ff */
[----:B------:R-:W-:Y:S01]  /*06c0*/  IMAD R24, R10, R24, R15 ;  /* 0x000000180a187224 */ /* 0x000fe200078e020f */
[-C--:B------:R-:W-:Y:S02]  /*06d0*/  @!P1 IADD3 R13, PT, PT, R13, -R10.reuse, RZ ;  /* 0x8000000a0d0d9210 */ /* 0x080fe40007ffe0ff */
[----:B------:R-:W-:-:S02]  /*06e0*/  ISETP.GE.U32.AND P2, PT, R11, R10, PT ;  /* 0x0000000a0b00720c */ /* 0x000fc40003f46070 */
[----:B------:R1:W2:Y:S01]  /*06f0*/  F2I.FTZ.U32.TRUNC.NTZ R11, R26 ;  /* 0x0000001a000b7305 */ /* 0x0002a2000021f000 */
[C---:B------:R-:W-:Y:S02]  /*0700*/  ISETP.GT.U32.AND P5, PT, R10.reuse, R23, PT ;  /* 0x000000170a00720c */ /* 0x040fe40003fa4070 */
[----:B------:R-:W-:Y:S02]  /*0710*/  ISETP.GT.U32.AND P4, PT, R10, R24, PT ;  /* 0x000000180a00720c */ /* 0x000fe40003f84070 */
[----:B------:R-:W-:Y:S02]  /*0720*/  ISETP.GE.U32.AND P6, PT, R13, R10, PT ;  /* 0x0000000a0d00720c */ /* 0x000fe40003fc6070 */
[----:B------:R-:W-:Y:S01]  /*0730*/  @!P0 IADD3 R12, PT, PT, R12, 0x1, RZ ;  /* 0x000000010c0c8810 */ /* 0x000fe20007ffe0ff */
[----:B------:R3:W4:Y:S01]  /*0740*/  F2I.FTZ.U32.TRUNC.NTZ R13, R25 ;  /* 0x00000019000d7305 */ /* 0x000722000021f000 */
[----:B-1----:R-:W-:Y:S02]  /*0750*/  LOP3.LUT R26, R4, R19, RZ, 0x3c, !PT ;  /* 0x00000013041a7212 */ /* 0x002fe400078e3cff */
[----:B------:R-:W-:-:S02]  /*0760*/  @!P1 IADD3 R6, PT, PT, R6, 0x1, RZ ;  /* 0x0000000106069810 */ /* 0x000fc40007ffe0ff */
[----:B------:R-:W-:Y:S01]  /*0770*/  ISETP.GE.AND P0, PT, R26, RZ, PT ;  /* 0x000000ff1a00720c */ /* 0x000fe20003f06270 */
[----:B------:R-:W-:Y:S01]  /*0780*/  @!P5 VIADD R14, R14, 0x1 ;  /* 0x000000010e0ed836 */ /* 0x000fe20000000000 */
[----:B------:R-:W-:Y:S01]  /*0790*/  @P2 IADD3 R12, PT, PT, R12, 0x1, RZ ;  /* 0x000000010c0c2810 */ /* 0x000fe20007ffe0ff */
[----:B------:R-:W-:Y:S01]  /*07a0*/  @!P4 VIADD R20, R20, 0x1 ;  /* 0x000000011414c836 */ /* 0x000fe20000000000 */
[-C--:B---3--:R-:W-:Y:S01]  /*07b0*/  LOP3.LUT R25, R17, R19.reuse, RZ, 0x3c, !PT ;  /* 0x0000001311197212 */ /* 0x088fe200078e3cff */
[----:B------:R-:W-:Y:S01]  /*07c0*/  @P6 VIADD R6, R6, 0x1 ;  /* 0x0000000106066836 */ /* 0x000fe20000000000 */
[----:B------:R-:W-:Y:S02]  /*07d0*/  @!P5 IADD3 R23, PT, PT, R23, -R10, RZ ;  /* 0x8000000a1717d210 */ /* 0x000fe40007ffe0ff */
[----:B------:R-:W-:Y:S02]  /*07e0*/  ISETP.GE.AND P3, PT, R25, RZ, PT ;  /* 0x000000ff1900720c */ /* 0x000fe40003f66270 */
[----:B------:R-:W-:-:S02]  /*07f0*/  LOP3.LUT R25, R3, R19, RZ, 0x3c, !PT ;  /* 0x0000001303197212 */ /* 0x000fc400078e3cff */
[-C--:B------:R-:W-:Y:S02]  /*0800*/  @!P4 IADD3 R24, PT, PT, R24, -R10.reuse, RZ ;  /* 0x8000000a1818c210 */ /* 0x080fe40007ffe0ff */
[----:B------:R-:W-:Y:S01]  /*0810*/  ISETP.GE.AND P2, PT, R25, RZ, PT ;  /* 0x000000ff1900720c */ /* 0x000fe20003f46270 */
[----:B--2---:R-:W-:Y:S01]  /*0820*/  IMAD.MOV R25, RZ, RZ, -R11 ;  /* 0x000000ffff197224 */ /* 0x004fe200078e0a0b */
[-C--:B------:R-:W-:Y:S02]  /*0830*/  ISETP.GE.U32.AND P6, PT, R23, R10.reuse, PT ;  /* 0x0000000a1700720c */ /* 0x080fe40003fc6070 */
[----:B------:R-:W-:Y:S01]  /*0840*/  ISETP.GE.U32.AND P5, PT, R24, R10, PT ;  /* 0x0000000a1800720c */ /* 0x000fe20003fa6070 */
[----:B------:R-:W-:Y:S01]  /*0850*/  IMAD R25, R25, R21, RZ ;  /* 0x0000001519197224 */ /* 0x000fe200078e02ff */
[----:B----4-:R-:W-:Y:S02]  /*0860*/  IADD3 R23, PT, PT, RZ, -R13, RZ ;  /* 0x8000000dff177210 */ /* 0x010fe40007ffe0ff */
[----:B------:R-:W-:-:S02]  /*0870*/  MOV R24, R12 ;  /* 0x0000000c00187202 */ /* 0x000fc40000000f00 */
[----:B------:R-:W-:Y:S01]  /*0880*/  MOV R10, RZ ;  /* 0x000000ff000a7202 */ /* 0x000fe20000000f00 */
[----:B------:R-:W-:Y:S01]  /*0890*/  IMAD R23, R23, R22, RZ ;  /* 0x0000001617177224 */ /* 0x000fe200078e02ff */
[----:B------:R-:W-:Y:S01]  /*08a0*/  MOV R12, RZ ;  /* 0x000000ff000c7202 */ /* 0x000fe20000000f00 */
[----:B------:R-:W-:Y:S01]  /*08b0*/  @!P3 IMAD.MOV R24, RZ, RZ, -R24 ;  /* 0x000000ffff18b224 */ /* 0x000fe200078e0a18 */
[----:B------:R-:W-:Y:S01]  /*08c0*/  LOP3.LUT R26, R2, R19, RZ, 0x3c, !PT ;  /* 0x00000013021a7212 */ /* 0x000fe200078e3cff */
[----:B------:R-:W-:Y:S01]  /*08d0*/  IMAD.HI.U32 R11, R11, R25, R10 ;  /* 0x000000190b0b7227 */ /* 0x000fe200078e000a */
[----:B------:R-:W-:Y:S02]  /*08e0*/  ISETP.NE.AND P3, PT, R19, RZ, PT ;  /* 0x000000ff1300720c */ /* 0x000fe40003f65270 */
[----:B------:R-:W-:Y:S01]  /*08f0*/  LOP3.LUT R10, RZ, R19, RZ, 0x33, !PT ;  /* 0x00000013ff0a7212 */ /* 0x000fe200078e33ff */
[----:B------:R-:W-:Y:S01]  /*0900*/  IMAD.HI.U32 R23, R13, R23, R12 ;  /* 0x000000170d177227 */ /* 0x000fe200078e000c */
[----:B------:R-:W-:-:S02]  /*0910*/  @!P0 IADD3 R6, PT, PT, -R6, RZ, RZ ;  /* 0x000000ff06068210 */ /* 0x000fc40007ffe1ff */
[----:B------:R-:W-:Y:S02]  /*0920*/  ISETP.GE.AND P1, PT, R26, RZ, PT ;  /* 0x000000ff1a00720c */ /* 0x000fe40003f26270 */
[C---:B------:R-:W-:Y:S02]  /*0930*/  SEL R12, R10.reuse, R24, !P3 ;  /* 0x000000180a0c7207 */ /* 0x040fe40005800000 */
[----:B------:R-:W-:Y:S01]  /*0940*/  SEL R13, R10, R6, !P3 ;  /* 0x000000060a0d7207 */ /* 0x000fe20005800000 */
[----:B------:R-:W-:Y:S01]  /*0950*/  IMAD.HI.U32 R6, R11, R18, RZ ;  /* 0x000000120b067227 */ /* 0x000fe200078e00ff */
[----:B------:R-:W-:Y:S02]  /*0960*/  @P6 IADD3 R14, PT, PT, R14, 0x1, RZ ;  /* 0x000000010e0e6810 */ /* 0x000fe40007ffe0ff */
[----:B------:R-:W-:Y:S01]  /*0970*/  IADD3 R25, PT, PT, -R13, RZ, RZ ;  /* 0x000000ff0d197210 */ /* 0x000fe20007ffe1ff */
[----:B------:R-:W-:Y:S01]  /*0980*/  IMAD.MOV R24, RZ, RZ, -R12 ;  /* 0x000000ffff187224 */ /* 0x000fe200078e0a0c */
[----:B------:R-:W-:-:S02]  /*0990*/  @P5 IADD3 R20, PT, PT, R20, 0x1, RZ ;  /* 0x0000000114145810 */ /* 0x000fc40007ffe0ff */
[----:B------:R-:W-:Y:S01]  /*09a0*/  @!P2 IADD3 R14, PT, PT, -R14, RZ, RZ ;  /* 0x000000ff0e0ea210 */ /* 0x000fe20007ffe1ff */
[C---:B------:R-:W-:Y:S02]  /*09b0*/  IMAD R24, R19.reuse, R24, R17 ;  /* 0x0000001813187224 */ /* 0x040fe400078e0211 */
[----:B------:R-:W-:Y:S02]  /*09c0*/  IMAD R26, R19, R25, R4 ;  /* 0x00000019131a7224 */ /* 0x000fe400078e0204 */
[----:B------:R-:W-:Y:S02]  /*09d0*/  @!P1 IMAD.MOV R20, RZ, RZ, -R20 ;  /* 0x000000ffff149224 */ /* 0x000fe400078e0a14 */
[----:B------:R-:W-:Y:S01]  /*09e0*/  IMAD R25, R24, UR5, RZ ;  /* 0x0000000518197c24 */ /* 0x000fe2000f8e02ff */
[----:B------:R-:W-:Y:S01]  /*09f0*/  SEL R24, R10, R14, !P3 ;  /* 0x0000000e0a187207 */ /* 0x000fe20005800000 */
[----:B------:R-:W-:Y:S01]  /*0a00*/  IMAD R14, R26, UR5, RZ ;  /* 0x000000051a0e7c24 */ /* 0x000fe2000f8e02ff */
[----:B------:R-:W-:Y:S01]  /*0a10*/  SEL R20, R10, R20, !P3 ;  /* 0x000000140a147207 */ /* 0x000fe20005800000 */
[----:B------:R-:W-:Y:S01]  /*0a20*/  IMAD R12, R12, UR10, R25 ;  /* 0x0000000a0c0c7c24 */ /* 0x000fe2000f8e0219 */
[----:B------:R-:W-:Y:S01]  /*0a30*/  IADD3 R25, PT, PT, -R6, RZ, RZ ;  /* 0x000000ff06197210 */ /* 0x000fe20007ffe1ff */
[----:B------:R-:W-:Y:S01]  /*0a40*/  IMAD R10, R13, UR10, R14 ;  /* 0x0000000a0d0a7c24 */ /* 0x000fe2000f8e020e */
[----:B------:R-:W-:Y:S01]  /*0a50*/  IADD3 R14, PT, PT, -R24, RZ, RZ ;  /* 0x000000ff180e7210 */ /* 0x000fe20007ffe1ff */
[----:B------:R-:W-:-:S02]  /*0a60*/  IMAD.MOV R13, RZ, RZ, -R20 ;  /* 0x000000ffff0d7224 */ /* 0x000fc400078e0a14 */
[----:B------:R-:W-:Y:S02]  /*0a70*/  IMAD R25, R21, R25, R18 ;  /* 0x0000001915197224 */ /* 0x000fe400078e0212 */
[C---:B------:R-:W-:Y:S02]  /*0a80*/  IMAD R14, R19.reuse, R14, R3 ;  /* 0x0000000e130e7224 */ /* 0x040fe400078e0203 */
[----:B------:R-:W-:Y:S01]  /*0a90*/  IMAD R19, R19, R13, R2 ;  /* 0x0000000d13137224 */ /* 0x000fe200078e0202 */
[----:B------:R-:W-:Y:S01]  /*0aa0*/  ISETP.GT.U32.AND P4, PT, R21, R25, PT ;  /* 0x000000191500720c */ /* 0x000fe20003f84070 */
[----:B------:R-:W-:-:S04]  /*0ab0*/  IMAD.HI.U32 R13, R11, R7, RZ ;  /* 0x000000070b0d7227 */ /* 0x000fc800078e00ff */
[----:B------:R-:W-:Y:S01]  /*0ac0*/  IMAD R29, R14, UR5, RZ ;  /* 0x000000050e1d7c24 */ /* 0x000fe2000f8e02ff */
[----:B------:R-:W-:-:S03]  /*0ad0*/  IADD3 R14, PT, PT, -R13, RZ, RZ ;  /* 0x000000ff0d0e7210 */ /* 0x000fc60007ffe1ff */
[----:B------:R-:W-:Y:S02]  /*0ae0*/  IMAD R24, R24, UR10, R29 ;  /* 0x0000000a18187c24 */ /* 0x000fe4000f8e021d */
[----:B------:R-:W-:Y:S02]  /*0af0*/  IMAD R7, R21, R14, R7 ;  /* 0x0000000e15077224 */ /* 0x000fe400078e0207 */
[----:B------:R-:W-:Y:S01]  /*0b00*/  IMAD.HI.U32 R14, R11, R15, RZ ;  /* 0x0000000f0b0e7227 */ /* 0x000fe200078e00ff */
[----:B------:R-:W-:Y:S02]  /*0b10*/  @!P4 IADD3 R25, PT, PT, R25, -R21, RZ ;  /* 0x800000151919c210 */ /* 0x000fe40007ffe0ff */
[----:B------:R-:W-:Y:S01]  /*0b20*/  ISETP.GT.U32.AND P5, PT, R21, R7, PT ;  /* 0x000000071500720c */ /* 0x000fe20003fa4070 */
[----:B------:R-:W-:Y:S01]  /*0b30*/  IMAD.HI.U32 R11, R11, R0, RZ ;  /* 0x000000000b0b7227 */ /* 0x000fe200078e00ff */
[----:B------:R-:W-:-:S03]  /*0b40*/  ISETP.GE.U32.AND P3, PT, R25, R21, PT ;  /* 0x000000151900720c */ /* 0x000fc60003f66070 */
[----:B------:R-:W-:Y:S01]  /*0b50*/  IMAD.MOV R25, RZ, RZ, -R14 ;  /* 0x000000ffff197224 */ /* 0x000fe200078e0a0e */
[----:B------:R-:W-:Y:S01]  /*0b60*/  IADD3 R26, PT, PT, -R11, RZ, RZ ;  /* 0x000000ff0b1a7210 */ /* 0x000fe20007ffe1ff */
[----:B------:R-:W-:Y:S02]  /*0b70*/  @!P4 VIADD R6, R6, 0x1 ;  /* 0x000000010606c836 */ /* 0x000fe40000000000 */
[C---:B------:R-:W-:Y:S02]  /*0b80*/  IMAD R25, R21.reuse, R25, R15 ;  /* 0x0000001915197224 */ /* 0x040fe400078e020f */
[----:B------:R-:W-:Y:S02]  /*0b90*/  IMAD R26, R21, R26, R0 ;  /* 0x0000001a151a7224 */ /* 0x000fe400078e0200 */
[----:B------:R-:W-:Y:S01]  /*0ba0*/  IMAD.HI.U32 R15, R23, R9, RZ ;  /* 0x00000009170f7227 */ /* 0x000fe200078e00ff */
[----:B------:R-:W-:Y:S02]  /*0bb0*/  @!P5 IADD3 R13, PT, PT, R13, 0x1, RZ ;  /* 0x000000010d0dd810 */ /* 0x000fe40007ffe0ff */
[----:B------:R-:W-:Y:S01]  /*0bc0*/  ISETP.GT.U32.AND P0, PT, R21, R26, PT ;  /* 0x0000001a1500720c */ /* 0x000fe20003f04070 */
[----:B------:R-:W-:Y:S01]  /*0bd0*/  @!P5 IMAD.IADD R7, R7, 0x1, -R21 ;  /* 0x000000010707d824 */ /* 0x000fe200078e0a15 */
[----:B------:R-:W-:-:S02]  /*0be0*/  IADD3 R23, PT, PT, -R15, RZ, RZ ;  /* 0x000000ff0f177210 */ /* 0x000fc40007ffe1ff */
[----:B------:R-:W-:Y:S02]  /*0bf0*/  ISETP.GT.U32.AND P5, PT, R21, R25, PT ;  /* 0x000000191500720c */ /* 0x000fe40003fa4070 */
[----:B------:R-:W-:Y:S01]  /*0c00*/  ISETP.GE.U32.AND P2, PT, R7, R21, PT ;  /* 0x000000150700720c */ /* 0x000fe20003f46070 */
[----:B------:R-:W-:Y:S01]  /*0c10*/  IMAD R9, R22, R23, R9 ;  /* 0x0000001716097224 */ /* 0x000fe200078e0209 */
[----:B------:R-:W-:Y:S01]  /*0c20*/  LOP3.LUT R7, R17, R8, RZ, 0x3c, !PT ;  /* 0x0000000811077212 */ /* 0x000fe200078e3cff */
[----:B------:R-:W-:Y:S01]  /*0c30*/  IMAD R23, R19, UR5, RZ ;  /* 0x0000000513177c24 */ /* 0x000fe2000f8e02ff */
[----:B------:R-:W-:Y:S02]  /*0c40*/  @P3 IADD3 R6, PT, PT, R6, 0x1, RZ ;  /* 0x0000000106063810 */ /* 0x000fe40007ffe0ff */
[----:B------:R-:W-:Y:S01]  /*0c50*/  ISETP.GT.U32.AND P1, PT, R22, R9, PT ;  /* 0x000000091600720c */ /* 0x000fe20003f24070 */
[----:B------:R-:W-:Y:S01]  /*0c60*/  @!P0 VIADD R11, R11, 0x1 ;  /* 0x000000010b0b8836 */ /* 0x000fe20000000000 */
[----:B------:R-:W-:Y:S01]  /*0c70*/  @!P0 IADD3 R26, PT, PT, R26, -R21, RZ ;  /* 0x800000151a1a8210 */ /* 0x000fe20007ffe0ff */
[----:B------:R-:W-:Y:S01]  /*0c80*/  IMAD R23, R20, UR10, R23 ;  /* 0x0000000a14177c24 */ /* 0x000fe2000f8e0217 */
[----:B------:R-:W-:-:S02]  /*0c90*/  ISETP.GE.AND P4, PT, R7, RZ, PT ;  /* 0x000000ff0700720c */ /* 0x000fc40003f86270 */
[-C--:B------:R-:W-:Y:S02]  /*0ca0*/  ISETP.GE.U32.AND P6, PT, R26, R21.reuse, PT ;  /* 0x000000151a00720c */ /* 0x080fe40003fc6070 */
[-C--:B------:R-:W-:Y:S01]  /*0cb0*/  LOP3.LUT R7, R3, R8.reuse, RZ, 0x3c, !PT ;  /* 0x0000000803077212 */ /* 0x080fe200078e3cff */
[----:B------:R-:W1:Y:S01]  /*0cc0*/  LDC.64 R26, c[0x0][0x6e0] ;  /* 0x0001b800ff1a7b82 */ /* 0x000e620000000a00 */
[----:B------:R-:W-:Y:S02]  /*0cd0*/  @!P5 IADD3 R25, PT, PT, R25, -R21, RZ ;  /* 0x800000151919d210 */ /* 0x000fe40007ffe0ff */
[----:B------:R-:W-:Y:S01]  /*0ce0*/  LOP3.LUT R19, R4, R8, RZ, 0x3c, !PT ;  /* 0x0000000804137212 */ /* 0x000fe200078e3cff */
[----:B------:R-:W-:Y:S01]  /*0cf0*/  @!P1 VIADD R15, R15, 0x1 ;  /* 0x000000010f0f9836 */ /* 0x000fe20000000000 */
[----:B------:R-:W-:Y:S02]  /*0d00*/  @!P1 IADD3 R9, PT, PT, R9, -R22, RZ ;  /* 0x8000001609099210 */ /* 0x000fe40007ffe0ff */
[----:B------:R-:W-:-:S02]  /*0d10*/  @P2 IADD3 R13, PT, PT, R13, 0x1, RZ ;  /* 0x000000010d0d2810 */ /* 0x000fc40007ffe0ff */
[----:B------:R-:W-:Y:S01]  /*0d20*/  ISETP.GE.U32.AND P0, PT, R9, R22, PT ;  /* 0x000000160900720c */ /* 0x000fe20003f06070 */
[----:B------:R-:W-:Y:S01]  /*0d30*/  @P6 VIADD R11, R11, 0x1 ;  /* 0x000000010b0b6836 */ /* 0x000fe20000000000 */
[----:B------:R-:W-:Y:S02]  /*0d40*/  ISETP.GE.AND P2, PT, R7, RZ, PT ;  /* 0x000000ff0700720c */ /* 0x000fe40003f46270 */
[----:B------:R-:W-:Y:S02]  /*0d50*/  ISETP.GE.U32.AND P6, PT, R25, R21, PT ;  /* 0x000000151900720c */ /* 0x000fe40003fc6070 */
[----:B------:R-:W-:Y:S02]  /*0d60*/  MOV R9, R6 ;  /* 0x0000000600097202 */ /* 0x000fe40000000f00 */
[----:B------:R-:W-:Y:S02]  /*0d70*/  LOP3.LUT R7, R2, R8, RZ, 0x3c, !PT ;  /* 0x0000000802077212 */ /* 0x000fe400078e3cff */
[----:B------:R-:W-:-:S02]  /*0d80*/  ISETP.GE.AND P3, PT, R19, RZ, PT ;  /* 0x000000ff1300720c */ /* 0x000fc40003f66270 */
[----:B------:R-:W-:Y:S02]  /*0d90*/  @!P4 IADD3 R9, PT, PT, -R9, RZ, RZ ;  /* 0x000000ff0909c210 */ /* 0x000fe40007ffe1ff */
[----:B------:R-:W-:Y:S02]  /*0da0*/  ISETP.GE.AND P4, PT, R7, RZ, PT ;  /* 0x000000ff0700720c */ /* 0x000fe40003f86270 */
[----:B------:R-:W-:Y:S01]  /*0db0*/  LOP3.LUT R19, R5, R28, RZ, 0x3c, !PT ;  /* 0x0000001c05137212 */ /* 0x000fe200078e3cff */
[----:B------:R-:W2:Y:S01]  /*0dc0*/  LDC.64 R6, c[0x0][0x380] ;  /* 0x0000e000ff067b82 */ /* 0x000ea20000000a00 */
[----:B------:R-:W-:Y:S02]  /*0dd0*/  ISETP.NE.AND P1, PT, R8, RZ, PT ;  /* 0x000000ff0800720c */ /* 0x000fe40003f25270 */
[----:B------:R-:W-:Y:S02]  /*0de0*/  LOP3.LUT R20, RZ, R8, RZ, 0x33, !PT ;  /* 0x00000008ff147212 */ /* 0x000fe400078e33ff */
[----:B------:R-:W-:-:S02]  /*0df0*/  @!P5 IADD3 R14, PT, PT, R14, 0x1, RZ ;  /* 0x000000010e0ed810 */ /* 0x000fc40007ffe0ff */
[----:B------:R-:W-:Y:S01]  /*0e00*/  ISETP.GE.AND P5, PT, R19, RZ, PT ;  /* 0x000000ff1300720c */ /* 0x000fe20003fa6270 */
[----:B------:R-:W-:Y:S01]  /*0e10*/  IMAD.MOV.U32 R19, RZ, RZ, R13 ;  /* 0x000000ffff137224 */ /* 0x000fe200078e000d */
[----:B------:R-:W-:Y:S02]  /*0e20*/  SEL R9, R20, R9, !P1 ;  /* 0x0000000914097207 */ /* 0x000fe40004800000 */
[----:B------:R-:W-:Y:S02]  /*0e30*/  @P0 IADD3 R15, PT, PT, R15, 0x1, RZ ;  /* 0x000000010f0f0810 */ /* 0x000fe40007ffe0ff */
[----:B------:R-:W-:Y:S02]  /*0e40*/  ISETP.NE.AND P0, PT, R28, RZ, PT ;  /* 0x000000ff1c00720c */ /* 0x000fe40003f05270 */
[----:B------:R-:W-:Y:S02]  /*0e50*/  @P6 IADD3 R14, PT, PT, R14, 0x1, RZ ;  /* 0x000000010e0e6810 */ /* 0x000fe40007ffe0ff */
[----:B------:R-:W-:-:S02]  /*0e60*/  IADD3 R13, PT, PT, -R9, RZ, RZ ;  /* 0x000000ff090d7210 */ /* 0x000fc40007ffe1ff */
[----:B------:R-:W-:Y:S01]  /*0e70*/  @!P3 IADD3 R19, PT, PT, -R19, RZ, RZ ;  /* 0x000000ff1313b210 */ /* 0x000fe20007ffe1ff */
[----:B------:R-:W-:Y:S01]  /*0e80*/  @!P4 IMAD.MOV R14, RZ, RZ, -R14 ;  /* 0x000000ffff0ec224 */ /* 0x000fe200078e0a0e */
        /* <DEDUP_REMOVED lines=9> */
[----:B------:R-:W-:Y:S01]  /*0f20*/  IMAD R14, R9, UR12, R22 ;  /* 0x0000000c090e7c24 */ /* 0x000fe2000f8e0216 */
[----:B------:R-:W-:Y:S01]  /*0f30*/  IADD3 R13, PT, PT, -R11, RZ, RZ ;  /* 0x000000ff0b0d7210 */ /* 0x000fe20007ffe1ff */
[----:B------:R-:W-:Y:S01]  /*0f40*/  IMAD.MOV R22, RZ, RZ, -R20 ;  /* 0x000000ffff167224 */ /* 0x000fe200078e0a14 */
[----:B------:R-:W-:Y:S01]  /*0f50*/  @!P0 LOP3.LUT R15, RZ, R28, RZ, 0x33, !PT ;  /* 0x0000001cff0f8212 */ /* 0x000fe200078e33ff */
[----:B------:R-:W-:-:S02]  /*0f60*/  IMAD R9, R8, R25, R4 ;  /* 0x0000001908097224 */ /* 0x000fc400078e0204 */
[C---:B------:R-:W-:Y:S01]  /*0f70*/  IMAD R13, R8.reuse, R13, R3 ;  /* 0x0000000d080d7224 */ /* 0x040fe200078e0203 */
[----:B------:R-:W-:Y:S01]  /*0f80*/  IADD3 R21, PT, PT, -R15, RZ, RZ ;  /* 0x000000ff0f157210 */ /* 0x000fe20007ffe1ff */
[----:B------:R-:W-:Y:S02]  /*0f90*/  IMAD R22, R8, R22, R2 ;  /* 0x0000001608167224 */ /* 0x000fe400078e0202 */
[----:B------:R-:W-:Y:S02]  /*0fa0*/  IMAD R9, R9, UR11, RZ ;  /* 0x0000000b09097c24 */ /* 0x000fe4000f8e02ff */
[----:B------:R-:W-:Y:S02]  /*0fb0*/  IMAD R13, R13, UR11, RZ ;  /* 0x0000000b0d0d7c24 */ /* 0x000fe4000f8e02ff */
[----:B------:R-:W-:Y:S02]  /*0fc0*/  IMAD R21, R28, R21, R5 ;  /* 0x000000151c157224 */ /* 0x000fe400078e0205 */
[----:B------:R-:W-:-:S02]  /*0fd0*/  IMAD R22, R22, UR11, RZ ;  /* 0x0000000b16167c24 */ /* 0x000fc4000f8e02ff */
[----:B------:R-:W-:Y:S02]  /*0fe0*/  IMAD R19, R19, UR12, R9 ;  /* 0x0000000c13137c24 */ /* 0x000fe4000f8e0209 */
        /* <DEDUP_REMOVED lines=29> */
[----:B0-----:R-:W-:-:S06]  /*11c0*/  IADD3 R23, PT, PT, R25, 0xffffffe, RZ ;  /* 0x0ffffffe19177810 */ /* 0x001fcc0007ffe0ff */
[----:B------:R-:W3:Y:S02]  /*11d0*/  F2I.FTZ.U32.TRUNC.NTZ R23, R23 ;  /* 0x0000001700177305 */ /* 0x000ee4000021f000 */
[----:B---3--:R-:W-:-:S04]  /*11e0*/  IMAD.MOV R12, RZ, RZ, -R23 ;  /* 0x000000ffff0c7224 */ /* 0x008fc800078e0a17 */
[----:B------:R-:W-:-:S04]  /*11f0*/  IMAD R13, R12, R19, RZ ;  /* 0x000000130c0d7224 */ /* 0x000fc800078e02ff */
[----:B------:R-:W-:-:S06]  /*1200*/  IMAD.HI.U32 R22, R23, R13, R22 ;  /* 0x0000000d17167227 */ /* 0x000fcc00078e0016 */
[----:B-1----:R-:W-:-:S05]  /*1210*/  IMAD.HI.U32 R10, R22, R18, RZ ;  /* 0x00000012160a7227 */ /* 0x002fca00078e00ff */
[----:B------:R-:W-:-:S05]  /*1220*/  IADD3 R11, PT, PT, -R10, RZ, RZ ;  /* 0x000000ff0a0b7210 */ /* 0x000fca0007ffe1ff */
[----:B------:R-:W-:-:S05]  /*1230*/  IMAD R18, R19, R11, R18 ;  /* 0x0000000b13127224 */ /* 0x000fca00078e0212 */
[----:B------:R-:W-:-:S13]  /*1240*/  ISETP.GT.U32.AND P1, PT, R19, R18, PT ;  /* 0x000000121300720c */ /* 0x000fda0003f24070 */
[----:B------:R-:W-:-:S05]  /*1250*/  @!P1 IMAD.IADD R18, R18, 0x1, -R19 ;  /* 0x0000000112129824 */ /* 0x000fca00078e0a13 */
[----:B------:R-:W-:Y:S02]  /*1260*/  ISETP.GE.U32.AND P0, PT, R18, R19, PT ;  /* 0x000000131200720c */ /* 0x000fe40003f06070 */
[----:B------:R-:W-:-:S11]  /*1270*/  @!P1 IADD3 R10, PT, PT, R10, 0x1, RZ ;  /* 0x000000010a0a9810 */ /* 0x000fd60007ffe0ff */
[----:B------:R-:W-:Y:S02]  /*1280*/  @P0 IADD3 R10, PT, PT, R10, 0x1, RZ ;  /* 0x000000010a0a0810 */ /* 0x000fe40007ffe0ff */
[----:B------:R-:W-:Y:S02]  /*1290*/  ISETP.NE.AND P0, PT, R26, RZ, PT ;  /* 0x000000ff1a00720c */ /* 0x000fe40003f05270 */
[----:B--2---:R-:W-:-:S04]  /*12a0*/  LOP3.LUT R11, R17, R26, RZ, 0x3c, !PT ;  /* 0x0000001a110b7212 */ /* 0x004fc800078e3cff */
[----:B------:R-:W-:Y:S02]  /*12b0*/  ISETP.GE.AND P2, PT, R11, RZ, PT ;  /* 0x000000ff0b00720c */ /* 0x000fe40003f46270 */
[----:B------:R-:W-:-:S11]  /*12c0*/  LOP3.LUT R11, RZ, R26, RZ, 0x33, !PT ;  /* 0x0000001aff0b7212 */ /* 0x000fd600078e33ff */
[----:B------:R-:W-:-:S05]  /*12d0*/  @!P2 IMAD.MOV R10, RZ, RZ, -R10 ;  /* 0x000000ffff0aa224 */ /* 0x000fca00078e0a0a */
[----:B------:R-:W-:-:S04]  /*12e0*/  SEL R10, R11, R10, !P0 ;  /* 0x0000000a0b0a7207 */ /* 0x000fc80004000000 */
[----:B------:R-:W-:-:S05]  /*12f0*/  IADD3 R12, PT, PT, -R10, RZ, RZ ;  /* 0x000000ff0a0c7210 */ /* 0x000fca0007ffe1ff */
[----:B------:R-:W-:-:S04]  /*1300*/  IMAD R17, R26, R12, R17 ;  /* 0x0000000c1a117224 */ /* 0x000fc800078e0211 */
[----:B------:R-:W-:-:S04]  /*1310*/  IMAD R17, R17, UR13, RZ ;  /* 0x0000000d11117c24 */ /* 0x000fc8000f8e02ff */
[----:B------:R-:W-:Y:S01]  /*1320*/  IMAD R23, R10, UR14, R17 ;  /* 0x0000000e0a177c24 */ /* 0x000fe2000f8e0211 */
[----:B------:R-:W-:Y:S06]  /*1330*/  BRA.U !UP0, `(.L_x_1087) ;  /* 0x0000000108887547 */ /* 0x000fec000b800000 */
[C---:B-----5:R-:W-:Y:S01]  /*1340*/  IADD3 R17, PT, PT, R16.reuse, R27, RZ ;  /* 0x0000001b10117210 */ /* 0x060fe20007ffe0ff */
[----:B------:R-:W0:Y:S01]  /*1350*/  LDC.64 R14, c[0x0][0x530] ;  /* 0x00014c00ff0e7b82 */ /* 0x000e220000000a00 */
[----:B------:R-:W-:Y:S01]  /*1360*/  IMAD R10, R16, UR17, RZ ;  /* 0x00000011100a7c24 */ /* 0x000fe2000f8e02ff */
[----:B------:R1:W-:Y:S02]  /*1370*/  STL.64 [R1+0x8], R2 ;  /* 0x0000080201007387 */ /* 0x0003e40000100a00 */
[C---:B------:R-:W-:Y:S02]  /*1380*/  IMAD.IADD R18, R17.reuse, 0x1, R27 ;  /* 0x0000000111127824 */ /* 0x040fe400078e021b */
[----:B------:R-:W-:-:S03]  /*1390*/  IMAD R12, R17, UR17, RZ ;  /* 0x00000011110c7c24 */ /* 0x000fc6000f8e02ff */
        /* <DEDUP_REMOVED lines=28> */
.L_x_1087:
        /* <DEDUP_REMOVED lines=8> */
.L_x_1088:
[----:B0-----:R-:W-:Y:S01]  /*15e0*/  HADD2.F32 R13, -RZ, R28.H0_H0 ;  /* 0x2000001cff0d7230 */ /* 0x001fe20000004100 */
[----:B------:R-:W0:Y:S01]  /*15f0*/  LDCU UR4, c[0x0][0x370] ;  /* 0x00006e00ff0477ac */ /* 0x000e220008000800 */
[----:B------:R-:W-:Y:S02]  /*1600*/  HADD2.F32 R8, -RZ, R8.H0_H0 ;  /* 0x20000008ff087230 */ /* 0x000fe40000004100 */
[----:B------:R-:W-:Y:S02]  /*1610*/  HADD2.F32 R15, -RZ, R24.H0_H0 ;  /* 0x20000018ff0f7230 */ /* 0x000fe40000004100 */
[----:B------:R-:W-:Y:S02]  /*1620*/  HADD2.F32 R24, -RZ, R9.H0_H0 ;  /* 0x20000009ff187230 */ /* 0x000fe40000004100 */
[----:B------:R-:W-:Y:S01]  /*1630*/  FADD.FTZ R13, R13, R8 ;  /* 0x000000080d0d7221 */ /* 0x000fe20000010000 */
[----:B------:R-:W-:Y:S01]  /*1640*/  HADD2.F32 R7, -RZ, R7.H0_H0 ;  /* 0x20000007ff077230 */ /* 0x000fe20000004100 */
[----:B------:R-:W1:Y:S01]  /*1650*/  LDC R8, c[0x0][0x7c4] ;  /* 0x0001f100ff087b82 */ /* 0x000e620000000800 */
[----:B------:R-:W-:-:S02]  /*1660*/  HADD2.F32 R11, -RZ, R29.H0_H0 ;  /* 0x2000001dff0b7230 */ /* 0x000fc40000004100 */
[----:B------:R-:W-:Y:S01]  /*1670*/  FADD.FTZ R15, R15, R24 ;  /* 0x000000180f0f7221 */ /* 0x000fe20000010000 */
[----:B------:R-:W-:Y:S02]  /*1680*/  HADD2.F32 R6, -RZ, R6.H0_H0 ;  /* 0x20000006ff067230 */ /* 0x000fe40000004100 */
[----:B------:R-:W-:Y:S02]  /*1690*/  HADD2.F32 R17, -RZ, R20.H0_H0 ;  /* 0x20000014ff117230 */ /* 0x000fe40000004100 */
[----:B------:R-:W-:Y:S01]  /*16a0*/  FADD.FTZ R11, R11, R7 ;  /* 0x000000070b0b7221 */ /* 0x000fe20000010000 */
[----:B-----5:R-:W-:Y:S01]  /*16b0*/  HADD2.F32 R12, -RZ, R12.H0_H0 ;  /* 0x2000000cff0c7230 */ /* 0x020fe20000004100 */
[----:B------:R-:W2:Y:S01]  /*16c0*/  LDC R29, c[0x0][0x974] ;  /* 0x00025d00ff1d7b82 */ /* 0x000ea20000000800 */
[----:B------:R-:W-:Y:S02]  /*16d0*/  HADD2.F32 R26, -RZ, R26.H0_H0 ;  /* 0x2000001aff1a7230 */ /* 0x000fe40000004100 */
[----:B------:R-:W-:Y:S01]  /*16e0*/  FADD.FTZ R17, R6, R17 ;  /* 0x0000001106117221 */ /* 0x000fe20000010000 */
[----:B------:R-:W-:-:S02]  /*16f0*/  HADD2.F32 R6, -RZ, R25.H0_H0 ;  /* 0x20000019ff067230 */ /* 0x000fc40000004100 */
[----:B------:R-:W-:Y:S02]  /*1700*/  HADD2.F32 R10, -RZ, R10.H0_H0 ;  /* 0x2000000aff0a7230 */ /* 0x000fe40000004100 */
[----:B------:R-:W-:Y:S01]  /*1710*/  FADD.FTZ R13, R13, R26 ;  /* 0x0000001a0d0d7221 */ /* 0x000fe20000010000 */
[----:B------:R-:W-:Y:S02]  /*1720*/  HADD2.F32 R14, -RZ, R14.H0_H0 ;  /* 0x2000000eff0e7230 */ /* 0x000fe40000004100 */
[----:B------:R-:W-:Y:S01]  /*1730*/  FADD.FTZ R11, R11, R6 ;  /* 0x000000060b0b7221 */ /* 0x000fe20000010000 */
[----:B------:R-:W-:Y:S02]  /*1740*/  HADD2.F32 R6, -RZ, R27.H0_H0 ;  /* 0x2000001bff067230 */ /* 0x000fe40000004100 */
[----:B------:R-:W-:Y:S01]  /*1750*/  FADD.FTZ R17, R17, R10 ;  /* 0x0000000a11117221 */ /* 0x000fe20000010000 */
[----:B------:R-:W-:Y:S02]  /*1760*/  HADD2.F32 R16, -RZ, R16.H0_H0 ;  /* 0x20000010ff107230 */ /* 0x000fe40000004100 */
[----:B------:R-:W-:Y:S01]  /*1770*/  FADD.FTZ R11, R11, R12 ;  /* 0x0000000c0b0b7221 */ /* 0x000fe20000010000 */
[----:B------:R-:W-:Y:S01]  /*1780*/  IABS R12, R5 ;  /* 0x00000005000c7213 */ /* 0x000fe20000000000 */
[----:B------:R-:W-:Y:S01]  /*1790*/  FADD.FTZ R15, R15, R6 ;  /* 0x000000060f0f7221 */ /* 0x000fe20000010000 */
[----:B------:R-:W-:Y:S01]  /*17a0*/  MOV R6, RZ ;  /* 0x000000ff00067202 */ /* 0x000fe20000000f00 */
[----:B------:R-:W-:Y:S01]  /*17b0*/  FADD.FTZ R13, R13, R14 ;  /* 0x0000000e0d0d7221 */ /* 0x000fe20000010000 */
[----:B-1----:R-:W-:Y:S01]  /*17c0*/  IABS R9, R8 ;  /* 0x0000000800097213 */ /* 0x002fe20000000000 */
[----:B------:R-:W-:Y:S01]  /*17d0*/  FADD.FTZ R15, R15, R16 ;  /* 0x000000100f0f7221 */ /* 0x000fe20000010000 */
[----:B------:R-:W-:Y:S01]  /*17e0*/  IABS R16, R4 ;  /* 0x0000000400107213 */ /* 0x000fe20000000000 */
[----:B------:R-:W-:Y:S01]  /*17f0*/  HADD2.F32 R18, -RZ, R18.H0_H0 ;  /* 0x20000012ff127230 */ /* 0x000fe20000004100 */
[----:B------:R-:W1:Y:S01]  /*1800*/  I2F.RP R19, R9 ;  /* 0x0000000900137306 */ /* 0x000e620000209400 */
[----:B------:R-:W-:Y:S01]  /*1810*/  FMUL.FTZ R13, R13, -1.4426950216293334961 ;  /* 0xbfb8aa3b0d0d7820 */ /* 0x000fe20000410000 */
[----:B------:R-:W-:-:S02]  /*1820*/  HADD2.F32 R21, -RZ, R21.H0_H0 ;  /* 0x20000015ff157230 */ /* 0x000fc40000004100 */
[----:B------:R-:W-:-:S04]  /*1830*/  FADD.FTZ R17, R17, R18 ;  /* 0x0000001211117221 */ /* 0x000fc80000010000 */
[----:B------:R3:W-:Y:S08]  /*1840*/  MUFU.EX2 R18, R13 ;  /* 0x0000000d00127308 */ /* 0x0007f00000000800 */
[----:B-1----:R-:W1:Y:S01]  /*1850*/  MUFU.RCP R19, R19 ;  /* 0x0000001300137308 */ /* 0x002e620000001000 */
[----:B---3--:R-:W-:-:S07]  /*1860*/  FMUL.FTZ R13, R17, -1.4426950216293334961 ;  /* 0xbfb8aa3b110d7820 */ /* 0x008fce0000410000 */
[----:B------:R-:W-:Y:S01]  /*1870*/  MUFU.EX2 R13, R13 ;  /* 0x0000000d000d7308 */ /* 0x000fe20000000800 */
[----:B-1----:R-:W-:-:S07]  /*1880*/  IADD3 R7, PT, PT, R19, 0xffffffe, RZ ;  /* 0x0ffffffe13077810 */ /* 0x002fce0007ffe0ff */
[----:B------:R-:W1:Y:S02]  /*1890*/  F2I.FTZ.U32.TRUNC.NTZ R7, R7 ;  /* 0x0000000700077305 */ /* 0x000e64000021f000 */
[----:B-1----:R-:W-:-:S04]  /*18a0*/  IMAD.MOV R20, RZ, RZ, -R7 ;  /* 0x000000ffff147224 */ /* 0x002fc800078e0a07 */
[----:B------:R-:W-:Y:S02]  /*18b0*/  IMAD R25, R20, R9, RZ ;  /* 0x0000000914197224 */ /* 0x000fe400078e02ff */
[----:B------:R-:W1:Y:S02]  /*18c0*/  LDC R20, c[0x0][0x89c] ;  /* 0x00022700ff147b82 */ /* 0x000e640000000800 */
[----:B------:R-:W-:-:S06]  /*18d0*/  IMAD.HI.U32 R6, R7, R25, R6 ;  /* 0x0000001907067227 */ /* 0x000fcc00078e0006 */
[----:B------:R-:W-:-:S04]  /*18e0*/  IMAD.HI.U32 R10, R6, R12, RZ ;  /* 0x0000000c060a7227 */ /* 0x000fc800078e00ff */
[----:B------:R-:W-:-:S04]  /*18f0*/  IMAD.MOV R14, RZ, RZ, -R10 ;  /* 0x000000ffff0e7224 */ /* 0x000fc800078e0a0a */
[----:B------:R-:W-:-:S05]  /*1900*/  IMAD R14, R9, R14, R12 ;  /* 0x0000000e090e7224 */ /* 0x000fca00078e020c */
[----:B------:R-:W-:Y:S02]  /*1910*/  ISETP.GT.U32.AND P6, PT, R9, R14, PT ;  /* 0x0000000e0900720c */ /* 0x000fe40003fc4070 */
[----:B-1----:R-:W-:-:S04]  /*1920*/  IABS R19, R20 ;  /* 0x0000001400137213 */ /* 0x002fc80000000000 */
[----:B------:R-:W1:Y:S07]  /*1930*/  I2F.RP R24, R19 ;  /* 0x0000001300187306 */ /* 0x000e6e0000209400 */
[----:B------:R-:W-:Y:S01]  /*1940*/  @!P6 IMAD.IADD R14, R14, 0x1, -R9 ;  /* 0x000000010e0ee824 */ /* 0x000fe200078e0a09 */
[----:B------:R-:W-:-:S04]  /*1950*/  @!P6 IADD3 R10, PT, PT, R10, 0x1, RZ ;  /* 0x000000010a0ae810 */ /* 0x000fc80007ffe0ff */
[----:B------:R-:W-:Y:S01]  /*1960*/  ISETP.GE.U32.AND P5, PT, R14, R9, PT ;  /* 0x000000090e00720c */ /* 0x000fe20003fa6070 */
[----:B------:R-:W-:Y:S01]  /*1970*/  IMAD.HI.U32 R9, R22, R16, RZ ;  /* 0x0000001016097227 */ /* 0x000fe200078e00ff */
[----:B-1----:R-:W1:Y:S04]  /*1980*/  MUFU.RCP R7, R24 ;  /* 0x0000001800077308 */ /* 0x002e680000001000 */
[----:B------:R-:W-:-:S07]  /*1990*/  IADD3 R14, PT, PT, -R9, RZ, RZ ;  /* 0x000000ff090e7210 */ /* 0x000fce0007ffe1ff */
[----:B------:R-:W-:Y:S02]  /*19a0*/  @P5 IADD3 R10, PT, PT, R10, 0x1, RZ ;  /* 0x000000010a0a5810 */ /* 0x000fe40007ffe0ff */
[----:B-1----:R-:W-:-:S06]  /*19b0*/  IADD3 R7, PT, PT, R7, 0xffffffe, RZ ;  /* 0x0ffffffe07077810 */ /* 0x002fcc0007ffe0ff */
[----:B------:R-:W1:Y:S02]  /*19c0*/  F2I.FTZ.U32.TRUNC.NTZ R7, R7 ;  /* 0x0000000700077305 */ /* 0x000e64000021f000 */
[----:B-1----:R-:W-:-:S05]  /*19d0*/  IADD3 R6, PT, PT, RZ, -R7, RZ ;  /* 0x80000007ff067210 */ /* 0x002fca0007ffe0ff */
[----:B------:R-:W-:Y:S02]  /*19e0*/  IMAD R25, R6, R19, RZ ;  /* 0x0000001306197224 */ /* 0x000fe400078e02ff */
[----:B------:R-:W-:-:S05]  /*19f0*/  HFMA2 R6, -RZ, RZ, 0, 0 ;  /* 0x00000000ff067431 */ /* 0x000fca00000001ff */
[----:B------:R-:W-:Y:S01]  /*1a00*/  IMAD.HI.U32 R7, R7, R25, R6 ;  /* 0x0000001907077227 */ /* 0x000fe200078e0006 */
[-C--:B--2---:R-:W-:Y:S02]  /*1a10*/  IABS R25, R29.reuse ;  /* 0x0000001d00197213 */ /* 0x084fe40000000000 */
[----:B------:R-:W-:-:S03]  /*1a20*/  LOP3.LUT R6, R4, R29, RZ, 0x3c, !PT ;  /* 0x0000001d04067212 */ /* 0x000fc600078e3cff */
[----:B------:R-:W-:Y:S01]  /*1a30*/  IMAD R16, R25, R14, R16 ;  /* 0x0000000e19107224 */ /* 0x000fe200078e0210 */
[----:B------:R-:W-:Y:S01]  /*1a40*/  ISETP.GE.AND P2, PT, R6, RZ, PT ;  /* 0x000000ff0600720c */ /* 0x000fe20003f46270 */
[----:B------:R-:W-:-:S03]  /*1a50*/  IMAD.HI.U32 R6, R22, R0, RZ ;  /* 0x0000000016067227 */ /* 0x000fc600078e00ff */
[----:B------:R-:W-:Y:S01]  /*1a60*/  ISETP.GT.U32.AND P3, PT, R25, R16, PT ;  /* 0x000000101900720c */ /* 0x000fe20003f64070 */
[----:B------:R-:W-:Y:S01]  /*1a70*/  IMAD.HI.U32 R7, R7, R12, RZ ;  /* 0x0000000c07077227 */ /* 0x000fe200078e00ff */
[----:B------:R-:W-:-:S05]  /*1a80*/  IADD3 R14, PT, PT, -R6, RZ, RZ ;  /* 0x000000ff060e7210 */ /* 0x000fca0007ffe1ff */
[----:B------:R-:W-:Y:S02]  /*1a90*/  IMAD R0, R25, R14, R0 ;  /* 0x0000000e19007224 */ /* 0x000fe400078e0200 */
[----:B------:R-:W-:-:S03]  /*1aa0*/  IMAD.MOV R14, RZ, RZ, -R7 ;  /* 0x000000ffff0e7224 */ /* 0x000fc600078e0a07 */
[----:B------:R-:W-:Y:S01]  /*1ab0*/  ISETP.GT.U32.AND P4, PT, R25, R0, PT ;  /* 0x000000001900720c */ /* 0x000fe20003f84070 */
[----:B------:R-:W-:Y:S01]  /*1ac0*/  IMAD R14, R19, R14, R12 ;  /* 0x0000000e130e7224 */ /* 0x000fe200078e020c */
[-C--:B------:R-:W-:Y:S02]  /*1ad0*/  @!P3 IADD3 R16, PT, PT, R16, -R25.reuse, RZ ;  /* 0x800000191010b210 */ /* 0x080fe40007ffe0ff */
[----:B------:R-:W-:Y:S02]  /*1ae0*/  @!P3 IADD3 R9, PT, PT, R9, 0x1, RZ ;  /* 0x000000010909b810 */ /* 0x000fe40007ffe0ff */
[----:B------:R-:W-:Y:S02]  /*1af0*/  ISETP.GE.U32.AND P6, PT, R16, R25, PT ;  /* 0x000000191000720c */ /* 0x000fe40003fc6070 */
[----:B------:R-:W-:Y:S02]  /*1b00*/  IABS R16, R2 ;  /* 0x0000000200107213 */ /* 0x000fe40000000000 */
[----:B------:R-:W-:-:S03]  /*1b10*/  ISETP.GT.U32.AND P3, PT, R19, R14, PT ;  /* 0x0000000e1300720c */ /* 0x000fc60003f64070 */
[----:B------:R-:W-:Y:S01]  /*1b20*/  IMAD.HI.U32 R22, R22, R16, RZ ;  /* 0x0000001016167227 */ /* 0x000fe200078e00ff */
[----:B------:R-:W-:-:S03]  /*1b30*/  @!P4 IADD3 R6, PT, PT, R6, 0x1, RZ ;  /* 0x000000010606c810 */ /* 0x000fc60007ffe0ff */
[----:B------:R-:W-:Y:S02]  /*1b40*/  IMAD.MOV R12, RZ, RZ, -R22 ;  /* 0x000000ffff0c7224 */ /* 0x000fe400078e0a16 */
[----:B------:R-:W-:Y:S01]  /*1b50*/  @!P4 IMAD.IADD R0, R0, 0x1, -R25 ;  /* 0x000000010000c824 */ /* 0x000fe200078e0a19 */
[----:B------:R-:W-:Y:S01]  /*1b60*/  @P6 IADD3 R9, PT, PT, R9, 0x1, RZ ;  /* 0x0000000109096810 */ /* 0x000fe20007ffe0ff */
[----:B------:R-:W-:Y:S01]  /*1b70*/  IMAD R16, R25, R12, R16 ;  /* 0x0000000c19107224 */ /* 0x000fe200078e0210 */
[----:B------:R-:W-:Y:S01]  /*1b80*/  LOP3.LUT R12, R5, R8, RZ, 0x3c, !PT ;  /* 0x00000008050c7212 */ /* 0x000fe200078e3cff */
[----:B------:R-:W-:Y:S01]  /*1b90*/  @!P3 IMAD.IADD R14, R14, 0x1, -R19 ;  /* 0x000000010e0eb824 */ /* 0x000fe200078e0a13 */
[----:B------:R-:W-:Y:S02]  /*1ba0*/  ISETP.GE.U32.AND P1, PT, R0, R25, PT ;  /* 0x000000190000720c */ /* 0x000fe40003f26070 */
[----:B------:R-:W-:Y:S01]  /*1bb0*/  ISETP.GE.AND P4, PT, R12, RZ, PT ;  /* 0x000000ff0c00720c */ /* 0x000fe20003f86270 */
[----:B------:R-:W-:Y:S01]  /*1bc0*/  FMUL.FTZ R12, R11, -1.4426950216293334961 ;  /* 0xbfb8aa3b0b0c7820 */ /* 0x000fe20000410000 */
[----:B------:R-:W-:-:S02]  /*1bd0*/  LOP3.LUT R0, R3, R29, RZ, 0x3c, !PT ;  /* 0x0000001d03007212 */ /* 0x000fc400078e3cff */
[----:B------:R-:W-:Y:S01]  /*1be0*/  ISETP.GE.U32.AND P6, PT, R14, R19, PT ;  /* 0x000000130e00720c */ /* 0x000fe20003fc6070 */
[----:B------:R-:W-:Y:S01]  /*1bf0*/  FADD.FTZ R14, R18, 1 ;  /* 0x3f800000120e7421 */ /* 0x000fe20000010000 */
[----:B------:R-:W-:Y:S01]  /*1c00*/  ISETP.GE.AND P5, PT, R0, RZ, PT ;  /* 0x000000ff0000720c */ /* 0x000fe20003fa6270 */
[----:B------:R-:W1:Y:S01]  /*1c10*/  MUFU.EX2 R12, R12 ;  /* 0x0000000c000c7308 */ /* 0x000e620000000800 */
[----:B------:R-:W-:Y:S02]  /*1c20*/  MOV R18, R9 ;  /* 0x0000000900127202 */ /* 0x000fe40000000f00 */
[----:B------:R-:W-:Y:S02]  /*1c30*/  LOP3.LUT R9, R5, R20, RZ, 0x3c, !PT ;  /* 0x0000001405097212 */ /* 0x000fe400078e3cff */
[----:B------:R-:W-:Y:S01]  /*1c40*/  @P1 IADD3 R6, PT, PT, R6, 0x1, RZ ;  /* 0x0000000106061810 */ /* 0x000fe20007ffe0ff */
[----:B------:R-:W-:Y:S01]  /*1c50*/  @!P4 IMAD.MOV R10, RZ, RZ, -R10 ;  /* 0x000000ffff0ac224 */ /* 0x000fe200078e0a0a */
[----:B------:R-:W-:Y:S01]  /*1c60*/  ISETP.GT.U32.AND P1, PT, R25, R16, PT ;  /* 0x000000101900720c */ /* 0x000fe20003f24070 */
[----:B------:R-:W2:Y:S01]  /*1c70*/  MUFU.RCP R14, R14 ;  /* 0x0000000e000e7308 */ /* 0x000ea20000001000 */
[----:B------:R-:W-:-:S02]  /*1c80*/  @!P2 IADD3 R18, PT, PT, -R18, RZ, RZ ;  /* 0x000000ff1212a210 */ /* 0x000fc40007ffe1ff */
[----:B------:R-:W-:Y:S02]  /*1c90*/  ISETP.GE.AND P2, PT, R9, RZ, PT ;  /* 0x000000ff0900720c */ /* 0x000fe40003f46270 */
[----:B------:R-:W-:Y:S02]  /*1ca0*/  @!P5 IADD3 R6, PT, PT, -R6, RZ, RZ ;  /* 0x000000ff0606d210 */ /* 0x000fe40007ffe1ff */
[----:B------:R-:W-:Y:S01]  /*1cb0*/  ISETP.NE.AND P5, PT, R8, RZ, PT ;  /* 0x000000ff0800720c */ /* 0x000fe20003fa5270 */
[----:B------:R-:W-:Y:S01]  /*1cc0*/  MUFU.TANH R0, R15 ;  /* 0x0000000f00007308 */ /* 0x000fe20000002400 */
[----:B-1----:R-:W-:Y:S01]  /*1cd0*/  FADD.FTZ R12, R12, 1 ;  /* 0x3f8000000c0c7421 */ /* 0x002fe20000010000 */
[----:B------:R-:W-:Y:S02]  /*1ce0*/  @!P3 IADD3 R7, PT, PT, R7, 0x1, RZ ;  /* 0x000000010707b810 */ /* 0x000fe40007ffe0ff */
[----:B------:R-:W-:Y:S01]  /*1cf0*/  ISETP.NE.AND P3, PT, R20, RZ, PT ;  /* 0x000000ff1400720c */ /* 0x000fe20003f65270 */
[----:B------:R-:W-:Y:S01]  /*1d00*/  @!P1 IMAD.IADD R16, R16, 0x1, -R25 ;  /* 0x0000000110109824 */ /* 0x000fe200078e0a19 */
[----:B------:R-:W-:Y:S01]  /*1d10*/  LOP3.LUT R11, RZ, R29, RZ, 0x33, !PT ;  /* 0x0000001dff0b7212 */ /* 0x000fe200078e33ff */
[----:B------:R-:W-:Y:S01]  /*1d20*/  @P6 VIADD R7, R7, 0x1 ;  /* 0x0000000107076836 */ /* 0x000fe20000000000 */
[----:B------:R-:W1:Y:S01]  /*1d30*/  MUFU.RCP R15, R12 ;  /* 0x0000000c000f7308 */ /* 0x000e620000001000 */
[----:B--2---:R-:W-:Y:S01]  /*1d40*/  FMUL.FTZ R21, R21, R14 ;  /* 0x0000000e15157220 */ /* 0x004fe20000410000 */
[----:B------:R-:W-:Y:S01]  /*1d50*/  SEL R17, R11, R18, !P0 ;  /* 0x000000120b117207 */ /* 0x000fe20004000000 */
[----:B------:R-:W-:Y:S01]  /*1d60*/  @!P2 IMAD.MOV R7, RZ, RZ, -R7 ;  /* 0x000000ffff07a224 */ /* 0x000fe200078e0a07 */
[----:B------:R-:W-:Y:S01]  /*1d70*/  @!P5 LOP3.LUT R10, RZ, R8, RZ, 0x33, !PT ;  /* 0x00000008ff0ad212 */ /* 0x000fe200078e33ff */
[----:B------:R-:W-:Y:S01]  /*1d80*/  FADD.FTZ R14, R14, -RZ ;  /* 0x800000ff0e0e7221 */ /* 0x000fe20000010000 */
[----:B------:R-:W-:-:S02]  /*1d90*/  IADD3 R19, PT, PT, -R17, RZ, RZ ;  /* 0x000000ff11137210 */ /* 0x000fc40007ffe1ff */
[----:B------:R-:W-:Y:S02]  /*1da0*/  IADD3 R9, PT, PT, -R10, RZ, RZ ;  /* 0x000000ff0a097210 */ /* 0x000fe40007ffe1ff */
[----:B------:R-:W-:Y:S02]  /*1db0*/  @!P3 LOP3.LUT R7, RZ, R20, RZ, 0x33, !PT ;  /* 0x00000014ff07b212 */ /* 0x000fe400078e33ff */
[----:B------:R-:W-:Y:S01]  /*1dc0*/  ISETP.GE.U32.AND P4, PT, R16, R25, PT ;  /* 0x000000191000720c */ /* 0x000fe20003f86070 */
[----:B------:R-:W-:Y:S01]  /*1dd0*/  IMAD R8, R8, R9, R5 ;  /* 0x0000000908087224 */ /* 0x000fe200078e0205 */
[----:B------:R-:W-:Y:S01]  /*1de0*/  LOP3.LUT R18, R2, R29, RZ, 0x3c, !PT ;  /* 0x0000001d02127212 */ /* 0x000fe200078e3cff */
[----:B------:R-:W-:Y:S02]  /*1df0*/  IMAD R16, R29, R19, R4 ;  /* 0x000000131d107224 */ /* 0x000fe400078e0204 */
[----:B------:R-:W-:Y:S01]  /*1e00*/  FADD.FTZ R4, R13, 1 ;  /* 0x3f8000000d047421 */ /* 0x000fe20000010000 */
[----:B------:R-:W-:Y:S01]  /*1e10*/  IADD3 R19, PT, PT, -R7, RZ, RZ ;  /* 0x000000ff07137210 */ /* 0x000fe20007ffe1ff */
[----:B-1----:R-:W-:Y:S01]  /*1e20*/  FFMA.FTZ R12, R0, R15, R21 ;  /* 0x0000000f000c7223 */ /* 0x002fe20000010015 */
[----:B------:R-:W-:Y:S01]  /*1e30*/  IMAD R13, R8, UR19, RZ ;  /* 0x00000013080d7c24 */ /* 0x000fe2000f8e02ff */
[----:B------:R-:W-:Y:S01]  /*1e40*/  ISETP.GE.AND P2, PT, R18, RZ, PT ;  /* 0x000000ff1200720c */ /* 0x000fe20003f46270 */
[----:B------:R-:W1:Y:S01]  /*1e50*/  LDC.64 R8, c[0x0][0x7b8] ;  /* 0x0001ee00ff087b82 */ /* 0x000e620000000a00 */
[----:B------:R-:W-:Y:S01]  /*1e60*/  IMAD R20, R20, R19, R5 ;  /* 0x0000001314147224 */ /* 0x000fe200078e0205 */
[----:B------:R-:W-:Y:S01]  /*1e70*/  MUFU.RCP R4, R4 ;  /* 0x0000000400047308 */ /* 0x000fe20000001000 */
[----:B------:R-:W-:Y:S01]  /*1e80*/  @!P1 IADD3 R22, PT, PT, R22, 0x1, RZ ;  /* 0x0000000116169810 */ /* 0x000fe20007ffe0ff */
[----:B------:R-:W-:Y:S01]  /*1e90*/  IMAD R13, R10, UR20, R13 ;  /* 0x000000140a0d7c24 */ /* 0x000fe2000f8e020d */
[----:B------:R-:W-:Y:S01]  /*1ea0*/  SEL R6, R11, R6, !P0 ;  /* 0x000000060b067207 */ /* 0x000fe20004000000 */
[----:B------:R-:W-:-:S02]  /*1eb0*/  IMAD R10, R16, UR13, RZ ;  /* 0x0000000d100a7c24 */ /* 0x000fc4000f8e02ff */
[----:B------:R-:W-:Y:S01]  /*1ec0*/  FADD.FTZ R15, R15, -RZ ;  /* 0x800000ff0f0f7221 */ /* 0x000fe20000010000 */
[----:B------:R-:W-:Y:S01]  /*1ed0*/  @P4 VIADD R22, R22, 0x1 ;  /* 0x0000000116164836 */ /* 0x000fe20000000000 */
[----:B------:R-:W-:Y:S01]  /*1ee0*/  IADD3 R24, PT, PT, -R6, RZ, RZ ;  /* 0x000000ff06187210 */ /* 0x000fe20007ffe1ff */
[----:B------:R-:W2:Y:S01]  /*1ef0*/  MUFU.TANH R19, R12 ;  /* 0x0000000c00137308 */ /* 0x000ea20000002400 */
[----:B------:R-:W-:Y:S02]  /*1f00*/  IMAD R17, R17, UR14, R10 ;  /* 0x0000000e11117c24 */ /* 0x000fe4000f8e020a */
[----:B------:R-:W-:Y:S01]  /*1f10*/  @!P2 IADD3 R22, PT, PT, -R22, RZ, RZ ;  /* 0x000000ff1616a210 */ /* 0x000fe20007ffe1ff */
[----:B------:R-:W-:Y:S02]  /*1f20*/  IMAD R20, R20, UR21, RZ ;  /* 0x0000001514147c24 */ /* 0x000fe4000f8e02ff */
[----:B------:R-:W-:Y:S01]  /*1f30*/  IMAD R3, R29, R24, R3 ;  /* 0x000000181d037224 */ /* 0x000fe200078e0203 */
[----:B------:R-:W-:-:S02]  /*1f40*/  SEL R16, R11, R22, !P0 ;  /* 0x000000160b107207 */ /* 0x000fc40004000000 */
[----:B------:R-:W3:Y:S01]  /*1f50*/  LDC.64 R10, c[0x0][0x890] ;  /* 0x00022400ff0a7b82 */ /* 0x000ee20000000a00 */
[----:B------:R-:W-:Y:S02]  /*1f60*/  IMAD R3, R3, UR13, RZ ;  /* 0x0000000d03037c24 */ /* 0x000fe4000f8e02ff */
[----:B-1----:R-:W-:-:S04]  /*1f70*/  IMAD.WIDE R8, R13, 0x2, R8 ;  /* 0x000000020d087825 */ /* 0x002fc800078e0208 */
[----:B--2---:R-:W-:Y:S01]  /*1f80*/  FMUL.FTZ R21, R19, R4 ;  /* 0x0000000413157220 */ /* 0x004fe20000410000 */
[----:B------:R-:W-:Y:S02]  /*1f90*/  IMAD R19, R7, UR22, R20 ;  /* 0x0000001607137c24 */ /* 0x000fe4000f8e0214 */
[----:B------:R-:W-:Y:S02]  /*1fa0*/  IMAD R25, R6, UR14, R3 ;  /* 0x0000000e06197c24 */ /* 0x000fe4000f8e0203 */
[----:B------:R-:W-:Y:S01]  /*1fb0*/  F2FP.F16.F32.PACK_AB R7, R12, R21 ;  /* 0x000000150c07723e */ /* 0x000fe200000000ff */
[----:B------:R-:W0:Y:S01]  /*1fc0*/  LDC R6, c[0x0][0x360] ;  /* 0x0000d800ff067b82 */ /* 0x000e220000000800 */
[----:B------:R-:W-:-:S03]  /*1fd0*/  IADD3 R21, PT, PT, -R16, RZ, RZ ;  /* 0x000000ff10157210 */ /* 0x000fc60007ffe1ff */
[----:B------:R1:W-:Y:S02]  /*1fe0*/  STG.E.U16 desc[UR6][R8.64], R7 ;  /* 0x0000000708007986 */ /* 0x0003e4000c101506 */
[----:B------:R-:W-:Y:S02]  /*1ff0*/  IMAD R2, R29, R21, R2 ;  /* 0x000000151d027224 */ /* 0x000fe400078e0202 */
[----:B------:R-:W2:Y:S01]  /*2000*/  LDC.64 R12, c[0x0][0x968] ;  /* 0x00025a00ff0c7b82 */ /* 0x000ea20000000a00 */
[----:B---3--:R-:W-:-:S04]  /*2010*/  IMAD.WIDE R10, R19, 0x2, R10 ;  /* 0x00000002130a7825 */ /* 0x008fc800078e020a */
[----:B------:R-:W-:Y:S01]  /*2020*/  FADD.FTZ R19, R4, -RZ ;  /* 0x800000ff04137221 */ /* 0x000fe20000010000 */
[----:B------:R-:W-:Y:S01]  /*2030*/  IMAD R21, R2, UR13, RZ ;  /* 0x0000000d02157c24 */ /* 0x000fe2000f8e02ff */
[----:B-1----:R-:W-:-:S03]  /*2040*/  F2FP.F16.F32.PACK_AB R9, R14, R15 ;  /* 0x0000000f0e09723e */ /* 0x002fc600000000ff */
[----:B------:R-:W-:Y:S01]  /*2050*/  F2FP.F16.F32.PACK_AB R19, R19, R0 ;  /* 0x000000001313723e */ /* 0x000fe200000000ff */
[----:B------:R-:W-:Y:S01]  /*2060*/  IMAD R21, R16, UR14, R21 ;  /* 0x0000000e10157c24 */ /* 0x000fe2000f8e0215 */
[----:B------:R-:W-:Y:S02]  /*2070*/  PRMT R0, R7, 0x7632, R0 ;  /* 0x0000763207007816 */ /* 0x000fe40000000000 */
[----:B------:R-:W-:Y:S02]  /*2080*/  PRMT R8, R9, 0x7632, R8 ;  /* 0x0000763209087816 */ /* 0x000fe40000000008 */
[----:B------:R-:W-:Y:S01]  /*2090*/  PRMT R4, R19, 0x7632, R4 ;  /* 0x0000763213047816 */ /* 0x000fe20000000004 */
[----:B------:R1:W-:Y:S01]  /*20a0*/  STG.E.U16 desc[UR6][R10.64], R0 ;  /* 0x000000000a007986 */ /* 0x0003e2000c101506 */
[----:B0-----:R-:W-:-:S05]  /*20b0*/  IMAD R5, R6, UR4, R5 ;  /* 0x0000000406057c24 */ /* 0x001fca000f8e0205 */
[----:B------:R-:W-:Y:S01]  /*20c0*/  ISETP.GE.AND P0, PT, R5, UR23, PT ;  /* 0x0000001705007c0c */ /* 0x000fe2000bf06270 */
[----:B--2---:R-:W-:-:S04]  /*20d0*/  IMAD.WIDE R2, R23, 0x2, R12 ;  /* 0x0000000217027825 */ /* 0x004fc800078e020c */
        /* <DEDUP_REMOVED lines=9> */
.L_x_1086:
[----:B------:R-:W-:Y:S05]  /*2170*/  EXIT ;  /* 0x000000000000794d */ /* 0x000fea0003800000 */
.L_x_1090:
        /* <DEDUP_REMOVED lines=16> */
.L_x_1411:


//--------------------- .text._ZN2at6native38_GLOBAL__N__9a469cfd_6_RNN_cu_eca79a6d6kernel17lstm_cell_forwardIN3c104HalfEfiLi1EEEvNS_4cuda6detail10TensorInfoIT_T1_EESB_SB_SB_SB_SB_SB_SB_SA_SA_ --------------------------
	.section	.text._ZN2at6native38_GLOBAL__N__9a469cfd_6_RNN_cu_eca79a6d6kernel17lstm_cell_forwardIN3c104HalfEfiLi1EEEvNS_4cuda6detail10TensorInfoIT_T1_EESB_SB_SB_SB_SB_SB_SB_SA_SA_,"ax",@progbits
	.align	128
.text._ZN2at6native38_GLOBAL__N__9a469cfd_6_RNN_cu_eca79a6d6kernel17lstm_cell_forwardIN3c104HalfEfiLi1EEEvNS_4cuda6detail10TensorInfoIT_T1_EESB_SB_SB_SB_SB_SB_SB_SA_SA_:
        .type           _ZN2at6native38_GLOBAL__N__9a469cfd_6_RNN_cu_eca79a6d6kernel17lstm_cell_forwardIN3c104HalfEfiLi1EEEvNS_4cuda6detail10TensorInfoIT_T1_EESB_SB_SB_SB_SB_SB_SB_SA_SA_,@function
        .size           _ZN2at6native38_GLOBAL__N__9a469cfd_6_RNN_cu_eca79a6d6kernel17lstm_cell_forwardIN3c104HalfEfiLi1EEEvNS_4cuda6detail10TensorInfoIT_T1_EESB_SB_SB_SB_SB_SB_SB_SA_SA_,(.L_x_1412 - _ZN2at6native38_GLOBAL__N__9a469cfd_6_RNN_cu_eca79a6d6kernel17lstm_cell_forwardIN3c104HalfEfiLi1EEEvNS_4cuda6detail10TensorInfoIT_T1_EESB_SB_SB_SB_SB_SB_SB_SA_SA_)
        .other          _ZN2at6native38_GLOBAL__N__9a469cfd_6_RNN_cu_eca79a6d6kernel17lstm_cell_forwardIN3c104HalfEfiLi1EEEvNS_4cuda6detail10TensorInfoIT_T1_EESB_SB_SB_SB_SB_SB_SB_SA_SA_,@"STO_CUDA_ENTRY STV_DEFAULT"
_ZN2at6native38_GLOBAL__N__9a469cfd_6_RNN_cu_eca79a6d6kernel17lstm_cell_forwardIN3c104HalfEfiLi1EEEvNS_4cuda6detail10TensorInfoIT_T1_EESB_SB_SB_SB_SB_SB_SB_SA_SA_:
        /* <DEDUP_REMOVED lines=28> */
.L_x_1092:
        /* <DEDUP_REMOVED lines=92> */
[----:B------:R-:W-:Y:S02]  /*0780*/  IMAD R3, R3, UR9, RZ ;  /* 0x0000000903037c24 */ /* 0x000fe4000f8e02ff */
[----:B--2---:R-:W-:Y:S02]  /*0790*/  HADD2.F32 R27, -RZ, R27.H0_H0 ;  /* 0x2000001bff1b7230 */ /* 0x004fe40000004100 */
[----:B---3--:R-:W-:Y:S02]  /*07a0*/  HADD2.F32 R5, -RZ, R5.H0_H0 ;  /* 0x20000005ff057230 */ /* 0x008fe40000004100 */
[----:B----4-:R-:W-:Y:S02]  /*07b0*/  HADD2.F32 R25, -RZ, R25.H0_H0 ;  /* 0x20000019ff197230 */ /* 0x010fe40000004100 */
[----:B------:R-:W-:-:S02]  /*07c0*/  HADD2.F32 R24, -RZ, R24.H0_H0 ;  /* 0x20000018ff187230 */ /* 0x000fc40000004100 */
[----:B------:R-:W-:Y:S02]  /*07d0*/  HADD2.F32 R20, -RZ, R20.H0_H0 ;  /* 0x20000014ff147230 */ /* 0x000fe40000004100 */
[----:B------:R-:W-:Y:S02]  /*07e0*/  HADD2.F32 R11, -RZ, R11.H0_H0 ;  /* 0x2000000bff0b7230 */ /* 0x000fe40000004100 */
[----:B-----5:R-:W-:Y:S02]  /*07f0*/  HADD2.F32 R26, -RZ, R26.H0_H0 ;  /* 0x2000001aff1a7230 */ /* 0x020fe40000004100 */
[----:B------:R-:W-:-:S05]  /*0800*/  HADD2.F32 R21, -RZ, R21.H0_H0 ;  /* 0x20000015ff157230 */ /* 0x000fca0000004100 */
[----:B------:R-:W-:Y:S01]  /*0810*/  FADD.FTZ R5, R5, R21 ;  /* 0x0000001505057221 */ /* 0x000fe20000010000 */
[----:B------:R-:W-:-:S03]  /*0820*/  FADD.FTZ R26, R27, R26 ;  /* 0x0000001a1b1a7221 */ /* 0x000fc60000010000 */
[----:B------:R-:W-:Y:S01]  /*0830*/  FADD.FTZ R5, R5, R24 ;  /* 0x0000001805057221 */ /* 0x000fe20000010000 */
[----:B------:R-:W-:Y:S02]  /*0840*/  HADD2.F32 R7, -RZ, R7.H0_H0 ;  /* 0x20000007ff077230 */ /* 0x000fe40000004100 */
[----:B------:R-:W-:-:S03]  /*0850*/  FADD.FTZ R25, R26, R25 ;  /* 0x000000191a197221 */ /* 0x000fc60000010000 */
[----:B------:R-:W-:-:S04]  /*0860*/  FADD.FTZ R5, R5, R7 ;  /* 0x0000000705057221 */ /* 0x000fc80000010000 */
[----:B------:R-:W-:Y:S01]  /*0870*/  FMUL.FTZ R5, R5, -1.4426950216293334961 ;  /* 0xbfb8aa3b05057820 */ /* 0x000fe20000410000 */
[----:B------:R-:W-:Y:S02]  /*0880*/  HADD2.F32 R7, -RZ, R18.H0_H0 ;  /* 0x20000012ff077230 */ /* 0x000fe40000004100 */
[----:B------:R-:W-:-:S05]  /*0890*/  HADD2.F32 R18, -RZ, R23.H0_H0 ;  /* 0x20000017ff127230 */ /* 0x000fca0000004100 */
[----:B------:R-:W-:Y:S01]  /*08a0*/  FADD.FTZ R18, R25, R18 ;  /* 0x0000001219127221 */ /* 0x000fe20000010000 */
[----:B------:R-:W-:-:S03]  /*08b0*/  FADD.FTZ R20, R20, R7 ;  /* 0x0000000714147221 */ /* 0x000fc60000010000 */
[----:B------:R-:W-:Y:S01]  /*08c0*/  FMUL.FTZ R18, R18, -1.4426950216293334961 ;  /* 0xbfb8aa3b12127820 */ /* 0x000fe20000410000 */
[----:B------:R-:W1:Y:S01]  /*08d0*/  MUFU.EX2 R7, R5 ;  /* 0x0000000500077308 */ /* 0x000e620000000800 */
[----:B------:R-:W-:Y:S02]  /*08e0*/  HADD2.F32 R12, -RZ, R12.H0_H0 ;  /* 0x2000000cff0c7230 */ /* 0x000fe40000004100 */
[----:B------:R-:W-:-:S05]  /*08f0*/  HADD2.F32 R8, -RZ, R8.H0_H0 ;  /* 0x20000008ff087230 */ /* 0x000fca0000004100 */
[----:B------:R-:W2:Y:S01]  /*0900*/  MUFU.EX2 R18, R18 ;  /* 0x0000001200127308 */ /* 0x000ea20000000800 */
[----:B------:R-:W-:Y:S01]  /*0910*/  FADD.FTZ R11, R11, R12 ;  /* 0x0000000c0b0b7221 */ /* 0x000fe20000010000 */
[----:B------:R-:W-:Y:S02]  /*0920*/  HADD2.F32 R15, -RZ, R16.H0_H0 ;  /* 0x20000010ff0f7230 */ /* 0x000fe40000004100 */
[----:B------:R-:W-:Y:S02]  /*0930*/  HADD2.F32 R13, -RZ, R22.H0_H0 ;  /* 0x20000016ff0d7230 */ /* 0x000fe40000004100 */
[----:B------:R-:W-:Y:S01]  /*0940*/  FADD.FTZ R8, R11, R8 ;  /* 0x000000080b087221 */ /* 0x000fe20000010000 */
[----:B------:R-:W-:Y:S01]  /*0950*/  HADD2.F32 R14, -RZ, R14.H0_H0 ;  /* 0x2000000eff0e7230 */ /* 0x000fe20000004100 */
[----:B------:R-:W3:Y:S02]  /*0960*/  LDC.64 R16, c[0x0][0x7b8] ;  /* 0x0001ee00ff107b82 */ /* 0x000ee40000000a00 */
[----:B------:R-:W-:Y:S01]  /*0970*/  FADD.FTZ R8, R8, R15 ;  /* 0x0000000f08087221 */ /* 0x000fe20000010000 */
[----:B------:R-:W-:Y:S01]  /*0980*/  FADD.FTZ R13, R20, R13 ;  /* 0x0000000d140d7221 */ /* 0x000fe20000010000 */
[----:B-1----:R-:W-:-:S02]  /*0990*/  FADD.FTZ R7, R7, 1 ;  /* 0x3f80000007077421 */ /* 0x002fc40000010000 */
[----:B------:R-:W-:Y:S01]  /*09a0*/  FMUL.FTZ R12, R8, -1.4426950216293334961 ;  /* 0xbfb8aa3b080c7820 */ /* 0x000fe20000410000 */
[----:B------:R-:W-:Y:S01]  /*09b0*/  FADD.FTZ R13, R13, R14 ;  /* 0x0000000e0d0d7221 */ /* 0x000fe20000010000 */
[----:B------:R-:W1:Y:S01]  /*09c0*/  MUFU.RCP R11, R7 ;  /* 0x00000007000b7308 */ /* 0x000e620000001000 */
[----:B------:R-:W-:Y:S02]  /*09d0*/  HADD2.F32 R28, -RZ, R28.H0_H0 ;  /* 0x2000001cff1c7230 */ /* 0x000fe40000004100 */
[----:B--2---:R-:W-:Y:S01]  /*09e0*/  FADD.FTZ R18, R18, 1 ;  /* 0x3f80000012127421 */ /* 0x004fe20000010000 */
[----:B------:R-:W2:Y:S04]  /*09f0*/  LDC.64 R14, c[0x0][0x890] ;  /* 0x00022400ff0e7b82 */ /* 0x000ea80000000a00 */
        /* <DEDUP_REMOVED lines=16> */
[----:B------:R-:W-:Y:S01]  /*0b00*/  F2FP.F16.F32.PACK_AB R18, R11, R18 ;  /* 0x000000120b12723e */ /* 0x000fe200000000ff */
[----:B------:R-:W-:Y:S02]  /*0b10*/  IMAD R11, R6, UR9, RZ ;  /* 0x00000009060b7c24 */ /* 0x000fe4000f8e02ff */
[----:B------:R-:W-:Y:S01]  /*0b20*/  FADD.FTZ R6, R8, -RZ ;  /* 0x800000ff08067221 */ /* 0x000fe20000010000 */
[----:B------:R-:W-:Y:S01]  /*0b30*/  F2FP.F16.F32.PACK_AB R7, R28, R7 ;  /* 0x000000071c07723e */ /* 0x000fe200000000ff */
[----:B------:R-:W-:Y:S02]  /*0b40*/  IMAD R21, R9, UR9, RZ ;  /* 0x0000000909157c24 */ /* 0x000fe4000f8e02ff */
[----:B------:R-:W-:Y:S01]  /*0b50*/  IMAD R23, R10, UR9, RZ ;  /* 0x000000090a177c24 */ /* 0x000fe2000f8e02ff */
[----:B------:R-:W-:Y:S01]  /*0b60*/  F2FP.F16.F32.PACK_AB R6, R6, R5 ;  /* 0x000000050606723e */ /* 0x000fe200000000ff */
        /* <DEDUP_REMOVED lines=17> */
.L_x_1091:
        /* <DEDUP_REMOVED lines=19> */
.L_x_1093:
        /* <DEDUP_REMOVED lines=53> */
[----:B0-----:R-:W-:Y:S02]  /*1100*/  IMAD R25, R20, UR8, RZ ;  /* 0x0000000814197c24 */ /* 0x001fe4000f8e02ff */
[----:B--2---:R-:W-:Y:S02]  /*1110*/  HADD2.F32 R14, -RZ, R14.H0_H0 ;  /* 0x2000000eff0e7230 */ /* 0x004fe40000004100 */
[----:B---3--:R-:W-:Y:S02]  /*1120*/  HADD2.F32 R19, -RZ, R19.H0_H0 ;  /* 0x20000013ff137230 */ /* 0x008fe40000004100 */
[----:B----4-:R-:W-:-:S03]  /*1130*/  HADD2.F32 R9, -RZ, R22.H0_H0 ;  /* 0x20000016ff097230 */ /* 0x010fc60000004100 */
[----:B------:R-:W-:Y:S01]  /*1140*/  FADD.FTZ R14, R14, R19 ;  /* 0x000000130e0e7221 */ /* 0x000fe20000010000 */
[----:B------:R-:W-:-:S03]  /*1150*/  HADD2.F32 R18, -RZ, R18.H0_H0 ;  /* 0x20000012ff127230 */ /* 0x000fc60000004100 */
        /* <DEDUP_REMOVED lines=8> */
[----:B-----5:R-:W-:Y:S02]  /*11e0*/  HADD2.F32 R6, -RZ, R6.H0_H0 ;  /* 0x20000006ff067230 */ /* 0x020fe40000004100 */
[----:B------:R-:W-:-:S05]  /*11f0*/  HADD2.F32 R7, -RZ, R2.H0_H0 ;  /* 0x20000002ff077230 */ /* 0x000fca0000004100 */
[----:B------:R-:W1:Y:S01]  /*1200*/  MUFU.EX2 R9, R9 ;  /* 0x0000000900097308 */ /* 0x000e620000000800 */
[----:B------:R-:W-:Y:S02]  /*1210*/  HADD2.F32 R8, -RZ, R8.H0_H0 ;  /* 0x20000008ff087230 */ /* 0x000fe40000004100 */
[----:B------:R-:W-:Y:S01]  /*1220*/  FADD.FTZ R6, R6, R7 ;  /* 0x0000000706067221 */ /* 0x000fe20000010000 */
[----:B------:R-:W-:-:S03]  /*1230*/  HADD2.F32 R3, -RZ, R10.H0_H0 ;  /* 0x2000000aff037230 */ /* 0x000fc60000004100 */
        /* <DEDUP_REMOVED lines=9> */
[----:B------:R-:W-:Y:S01]  /*12d0*/  HADD2.F32 R7, -RZ, R24.H0_H0 ;  /* 0x20000018ff077230 */ /* 0x000fe20000004100 */
        /* <DEDUP_REMOVED lines=17> */
[----:B------:R-:W-:Y:S01]  /*13f0*/  F2FP.F16.F32.PACK_AB R11, R22, R11 ;  /* 0x0000000b160b723e */ /* 0x000fe200000000ff */
[----:B---3--:R-:W-:-:S04]  /*1400*/  IMAD.WIDE R6, R21, 0x2, R6 ;  /* 0x0000000215067825 */ /* 0x008fc800078e0206 */
[----:B------:R1:W-:Y:S01]  /*1410*/  STG.E.U16 desc[UR6][R8.64], R11 ;  /* 0x0000000b08007986 */ /* 0x0003e2000c101506 */
[----:B------:R-:W-:Y:S01]  /*1420*/  IMAD R21, R15, UR8, RZ ;  /* 0x000000080f157c24 */ /* 0x000fe2000f8e02ff */
[----:B------:R-:W-:Y:S02]  /*1430*/  F2FP.F16.F32.PACK_AB R27, R27, R10 ;  /* 0x0000000a1b1b723e */ /* 0x000fe400000000ff */
[----:B-1----:R-:W-:Y:S01]  /*1440*/  F2FP.F16.F32.PACK_AB R9, R18, R19 ;  /* 0x000000131209723e */ /* 0x002fe200000000ff */
        /* <DEDUP_REMOVED lines=17> */
.L_x_1094:
        /* <DEDUP_REMOVED lines=10> */
.L_x_1412:


//--------------------- .text._ZN2at6native38_GLOBAL__N__9a469cfd_6_RNN_cu_eca79a6d6kernel17lstm_cell_forwardIfflLi2EEEvNS_4cuda6detail10TensorInfoIT_T1_EES9_S9_S9_S9_S9_S9_S9_S8_S8_ --------------------------
	.section	.text._ZN2at6native38_GLOBAL__N__9a469cfd_6_RNN_cu_eca79a6d6kernel17lstm_cell_forwardIfflLi2EEEvNS_4cuda6detail10TensorInfoIT_T1_EES9_S9_S9_S9_S9_S9_S9_S8_S8_,"ax",@progbits
	.align	128
.text._ZN2at6native38_GLOBAL__N__9a469cfd_6_RNN_cu_eca79a6d6kernel17lstm_cell_forwardIfflLi2EEEvNS_4cuda6detail10TensorInfoIT_T1_EES9_S9_S9_S9_S9_S9_S9_S8_S8_:
        .type           _ZN2at6native38_GLOBAL__N__9a469cfd_6_RNN_cu_eca79a6d6kernel17lstm_cell_forwardIfflLi2EEEvNS_4cuda6detail10TensorInfoIT_T1_EES9_S9_S9_S9_S9_S9_S9_S8_S8_,@function
        .size           _ZN2at6native38_GLOBAL__N__9a469cfd_6_RNN_cu_eca79a6d6kernel17lstm_cell_forwardIfflLi2EEEvNS_4cuda6detail10TensorInfoIT_T1_EES9_S9_S9_S9_S9_S9_S9_S8_S8_,(.L_x_1413 - _ZN2at6native38_GLOBAL__N__9a469cfd_6_RNN_cu_eca79a6d6kernel17lstm_cell_forwardIfflLi2EEEvNS_4cuda6detail10TensorInfoIT_T1_EES9_S9_S9_S9_S9_S9_S9_S8_S8_)
        .other          _ZN2at6native38_GLOBAL__N__9a469cfd_6_RNN_cu_eca79a6d6kernel17lstm_cell_forwardIfflLi2EEEvNS_4cuda6detail10TensorInfoIT_T1_EES9_S9_S9_S9_S9_S9_S9_S8_S8_,@"STO_CUDA_ENTRY STV_DEFAULT"
_ZN2at6native38_GLOBAL__N__9a469cfd_6_RNN_cu_eca79a6d6kernel17lstm_cell_forwardIfflLi2EEEvNS_4cuda6detail10TensorInfoIT_T1_EES9_S9_S9_S9_S9_S9_S9_S8_S8_:
        /* <DEDUP_REMOVED lines=47> */
.L_x_1145:
        /* <DEDUP_REMOVED lines=29> */
.L_x_1097:
[----:B------:R-:W0:Y:S01]  /*04c0*/  LDCU.64 UR68, c[0x0][0x1080] ;  /* 0x00021000ff4477ac */ /* 0x000e220008000a00 */
[----:B------:R-:W-:Y:S02]  /*04d0*/  MOV R20, R3 ;  /* 0x0000000300147202 */ /* 0x000fe40000000f00 */
[----:B------:R-:W-:Y:S02]  /*04e0*/  MOV R7, R2 ;  /* 0x0000000200077202 */ /* 0x000fe40000000f00 */
[----:B------:R-:W-:Y:S01]  /*04f0*/  MOV R4, 0x530 ;  /* 0x0000053000047802 */ /* 0x000fe20000000f00 */
[----:B0-----:R-:W-:Y:S02]  /*0500*/  IMAD.U32 R5, RZ, RZ, UR68 ;  /* 0x00000044ff057e24 */ /* 0x001fe4000f8e00ff */
[----:B------:R-:W-:-:S07]  /*0510*/  IMAD.U32 R6, RZ, RZ, UR69 ;  /* 0x00000045ff067e24 */ /* 0x000fce000f8e00ff */
[----:B------:R-:W-:Y:S05]  /*0520*/  CALL.REL.NOINC `($__internal_35_$__cuda_sm20_div_s64) ;  /* 0x0000004400147944 */ /* 0x000fea0003c00000 */
        /* <DEDUP_REMOVED lines=14> */
.L_x_1098:
[----:B------:R-:W-:Y:S05]  /*0610*/  BSYNC.RECONVERGENT B1 ;  /* 0x0000000000017941 */ /* 0x000fea0003800200 */
.L_x_1096:
        /* <DEDUP_REMOVED lines=35> */
.L_x_1100:
        /* <DEDUP_REMOVED lines=19> */
.L_x_1101:
[----:B------:R-:W-:Y:S05]  /*0980*/  BSYNC.RECONVERGENT B1 ;  /* 0x0000000000017941 */ /* 0x000fea0003800200 */
.L_x_1099:
        /* <DEDUP_REMOVED lines=13> */
[----:B------:R-:W2:Y:S01]  /*0a60*/  LDG.E R5, desc[UR68][R4.64] ;  /* 0x0000004404057981 */ /* 0x000ea2000c1e1900 */
        /* <DEDUP_REMOVED lines=30> */
.L_x_1103:
[----:B------:R-:W0:Y:S01]  /*0c50*/  LDCU.64 UR68, c[0x0][0x390] ;  /* 0x00007200ff4477ac */ /* 0x000e220008000a00 */
[----:B------:R-:W-:Y:S01]  /*0c60*/  MOV R20, R10 ;  /* 0x0000000a00147202 */ /* 0x000fe20000000f00 */
[----:B------:R-:W-:Y:S01]  /*0c70*/  IMAD.MOV.U32 R7, RZ, RZ, R11 ;  /* 0x000000ffff077224 */ /* 0x000fe200078e000b */
[----:B------:R-:W-:Y:S01]  /*0c80*/  MOV R4, 0xcc0 ;  /* 0x00000cc000047802 */ /* 0x000fe20000000f00 */
[----:B0-----:R-:W-:Y:S01]  /*0c90*/  IMAD.U32 R5, RZ, RZ, UR68 ;  /* 0x00000044ff057e24 */ /* 0x001fe2000f8e00ff */
[----:B------:R-:W-:-:S07]  /*0ca0*/  MOV R6, UR69 ;  /* 0x0000004500067c02 */ /* 0x000fce0008000f00 */
[----:B------:R-:W-:Y:S05]  /*0cb0*/  CALL.REL.NOINC `($__internal_35_$__cuda_sm20_div_s64) ;  /* 0x0000003c00307944 */ /* 0x000fea0003c00000 */
        /* <DEDUP_REMOVED lines=12> */
.L_x_1104:
[----:B------:R-:W-:Y:S05]  /*0d80*/  BSYNC.RECONVERGENT B1 ;  /* 0x0000000000017941 */ /* 0x000fea0003800200 */
.L_x_1102:
        /* <DEDUP_REMOVED lines=44> */
.L_x_1106:
[----:B------:R-:W0:Y:S01]  /*1050*/  LDCU.64 UR68, c[0x0][0x390] ;  /* 0x00007200ff4477ac */ /* 0x000e220008000a00 */
[----:B------:R-:W-:Y:S01]  /*1060*/  IMAD.MOV.U32 R20, RZ, RZ, R12 ;  /* 0x000000ffff147224 */ /* 0x000fe200078e000c */
[----:B------:R-:W-:Y:S02]  /*1070*/  MOV R7, R13 ;  /* 0x0000000d00077202 */ /* 0x000fe40000000f00 */
[----:B------:R-:W-:Y:S02]  /*1080*/  MOV R4, 0x10c0 ;  /* 0x000010c000047802 */ /* 0x000fe40000000f00 */
[----:B0-----:R-:W-:Y:S01]  /*1090*/  MOV R5, UR68 ;  /* 0x0000004400057c02 */ /* 0x001fe20008000f00 */
[----:B------:R-:W-:-:S07]  /*10a0*/  IMAD.U32 R6, RZ, RZ, UR69 ;  /* 0x00000045ff067e24 */ /* 0x000fce000f8e00ff */
[----:B------:R-:W-:Y:S05]  /*10b0*/  CALL.REL.NOINC `($__internal_35_$__cuda_sm20_div_s64) ;  /* 0x0000003800307944 */ /* 0x000fea0003c00000 */
        /* <DEDUP_REMOVED lines=12> */
.L_x_1107:
[----:B------:R-:W-:Y:S05]  /*1180*/  BSYNC.RECONVERGENT B1 ;  /* 0x0000000000017941 */ /* 0x000fea0003800200 */
.L_x_1105:
        /* <DEDUP_REMOVED lines=44> */
.L_x_1109:
        /* <DEDUP_REMOVED lines=17> */
.L_x_1110:
[----:B------:R-:W-:Y:S05]  /*1560*/  BSYNC.RECONVERGENT B1 ;  /* 0x0000000000017941 */ /* 0x000fea0003800200 */
.L_x_1108:
        /* <DEDUP_REMOVED lines=44> */
.L_x_1112:
[----:B------:R-:W1:Y:S01]  /*1830*/  LDCU.64 UR68, c[0x0][0x530] ;  /* 0x0000a600ff4477ac */ /* 0x000e620008000a00 */
[----:B------:R-:W-:Y:S01]  /*1840*/  IMAD.MOV.U32 R20, RZ, RZ, R8 ;  /* 0x000000ffff147224 */ /* 0x000fe200078e0008 */
[----:B------:R-:W-:Y:S02]  /*1850*/  MOV R7, R9 ;  /* 0x0000000900077202 */ /* 0x000fe40000000f00 */
[----:B------:R-:W-:Y:S02]  /*1860*/  MOV R4, 0x18a0 ;  /* 0x000018a000047802 */ /* 0x000fe40000000f00 */
[----:B-1----:R-:W-:Y:S01]  /*1870*/  MOV R5, UR68 ;  /* 0x0000004400057c02 */ /* 0x002fe20008000f00 */
[----:B0-----:R-:W-:-:S07]  /*1880*/  IMAD.U32 R6, RZ, RZ, UR69 ;  /* 0x00000045ff067e24 */ /* 0x001fce000f8e00ff */
[----:B------:R-:W-:Y:S05]  /*1890*/  CALL.REL.NOINC `($__internal_35_$__cuda_sm20_div_s64) ;  /* 0x0000003000387944 */ /* 0x000fea0003c00000 */
        /* <DEDUP_REMOVED lines=13> */
.L_x_1113:
[----:B------:R-:W-:Y:S05]  /*1970*/  BSYNC.RECONVERGENT B1 ;  /* 0x0000000000017941 */ /* 0x000fea0003800200 */
.L_x_1111:
        /* <DEDUP_REMOVED lines=42> */
.L_x_1115:
[----:B------:R-:W1:Y:S01]  /*1c20*/  LDCU.64 UR68, c[0x0][0x530] ;  /* 0x0000a600ff4477ac */ /* 0x000e620008000a00 */
[----:B------:R-:W-:Y:S01]  /*1c30*/  IMAD.MOV.U32 R20, RZ, RZ, R10 ;  /* 0x000000ffff147224 */ /* 0x000fe200078e000a */
[----:B0-----:R-:W-:Y:S02]  /*1c40*/  MOV R7, R11 ;  /* 0x0000000b00077202 */ /* 0x001fe40000000f00 */
[----:B------:R-:W-:Y:S02]  /*1c50*/  MOV R4, 0x1c90 ;  /* 0x00001c9000047802 */ /* 0x000fe40000000f00 */
[----:B-1----:R-:W-:Y:S01]  /*1c60*/  MOV R5, UR68 ;  /* 0x0000004400057c02 */ /* 0x002fe20008000f00 */
        /* <DEDUP_REMOVED lines=15> */
.L_x_1116:
[----:B------:R-:W-:Y:S05]  /*1d60*/  BSYNC.RECONVERGENT B1 ;  /* 0x0000000000017941 */ /* 0x000fea0003800200 */
.L_x_1114:
        /* <DEDUP_REMOVED lines=42> */
.L_x_1118:
        /* <DEDUP_REMOVED lines=20> */
.L_x_1119:
[----:B------:R-:W-:Y:S05]  /*2150*/  BSYNC.RECONVERGENT B1 ;  /* 0x0000000000017941 */ /* 0x000fea0003800200 */
.L_x_1117:
        /* <DEDUP_REMOVED lines=42> */
.L_x_1121:
        /* <DEDUP_REMOVED lines=18> */
.L_x_1122:
[----:B------:R-:W-:Y:S05]  /*2520*/  BSYNC.RECONVERGENT B1 ;  /* 0x0000000000017941 */ /* 0x000fea0003800200 */
.L_x_1120:
        /* <DEDUP_REMOVED lines=44> */
.L_x_1124:
        /* <DEDUP_REMOVED lines=18> */
.L_x_1125:
[----:B------:R-:W-:Y:S05]  /*2910*/  BSYNC.RECONVERGENT B1 ;  /* 0x0000000000017941 */ /* 0x000fea0003800200 */
.L_x_1123:
        /* <DEDUP_REMOVED lines=9> */
[----:B------:R-:W-:Y:S01]  /*29b0*/  IADD3 R7, PT, PT, R19, R7, RZ ;  /* 0x0000000713077210 */ /* 0x000fe20007ffe0ff */
[----:B------:R0:W-:Y:S01]  /*29c0*/  STL.64 [R1], R18 ;  /* 0x0000001201007387 */ /* 0x0001e20000100a00 */
        /* <DEDUP_REMOVED lines=26> */
.L_x_1127:
        /* <DEDUP_REMOVED lines=18> */
.L_x_1128:
[----:B------:R-:W-:Y:S05]  /*2c90*/  BSYNC.RECONVERGENT B1 ;  /* 0x0000000000017941 */ /* 0x000fea0003800200 */
.L_x_1126:
        /* <DEDUP_REMOVED lines=36> */
.L_x_1130:
        /* <DEDUP_REMOVED lines=18> */
.L_x_1131:
[----:B------:R-:W-:Y:S05]  /*3000*/  BSYNC.RECONVERGENT B1 ;  /* 0x0000000000017941 */ /* 0x000fea0003800200 */
.L_x_1129:
        /* <DEDUP_REMOVED lines=36> */
.L_x_1133:
[----:B------:R-:W0:Y:S01]  /*3250*/  LDCU.64 UR68, c[0x0][0xef0] ;  /* 0x0001de00ff4477ac */ /* 0x000e220008000a00 */
[----:B------:R-:W-:Y:S01]  /*3260*/  IMAD.MOV.U32 R20, RZ, RZ, R14 ;  /* 0x000000ffff147224 */ /* 0x000fe200078e000e */
[----:B------:R-:W-:Y:S02]  /*3270*/  MOV R7, R15 ;  /* 0x0000000f00077202 */ /* 0x000fe40000000f00 */
[----:B------:R-:W-:Y:S02]  /*3280*/  MOV R4, 0x32c0 ;  /* 0x000032c000047802 */ /* 0x000fe40000000f00 */
[----:B0-----:R-:W-:Y:S01]  /*3290*/  MOV R5, UR68 ;  /* 0x0000004400057c02 */ /* 0x001fe20008000f00 */
[----:B------:R-:W-:-:S07]  /*32a0*/  IMAD.U32 R6, RZ, RZ, UR69 ;  /* 0x00000045ff067e24 */ /* 0x000fce000f8e00ff */
[----:B------:R-:W-:Y:S05]  /*32b0*/  CALL.REL.NOINC `($__internal_35_$__cuda_sm20_div_s64) ;  /* 0x0000001400b07944 */ /* 0x000fea0003c00000 */
        /* <DEDUP_REMOVED lines=9> */
.L_x_1134:
[----:B------:R-:W-:Y:S05]  /*3350*/  BSYNC.RECONVERGENT B1 ;  /* 0x0000000000017941 */ /* 0x000fea0003800200 */
.L_x_1132:
        /* <DEDUP_REMOVED lines=37> */
.L_x_1136:
[----:B------:R-:W1:Y:S01]  /*35b0*/  LDCU.64 UR68, c[0x0][0xa10] ;  /* 0x00014200ff4477ac */ /* 0x000e620008000a00 */
[----:B------:R-:W-:Y:S01]  /*35c0*/  IMAD.MOV.U32 R20, RZ, RZ, R3 ;  /* 0x000000ffff147224 */ /* 0x000fe200078e0003 */
[----:B------:R-:W-:Y:S02]  /*35d0*/  MOV R7, R2 ;  /* 0x0000000200077202 */ /* 0x000fe40000000f00 */
[----:B0-----:R-:W-:Y:S02]  /*35e0*/  MOV R4, 0x3620 ;  /* 0x0000362000047802 */ /* 0x001fe40000000f00 */
        /* <DEDUP_REMOVED lines=14> */
.L_x_1137:
[----:B------:R-:W-:Y:S05]  /*36d0*/  BSYNC.RECONVERGENT B1 ;  /* 0x0000000000017941 */ /* 0x000fea0003800200 */
.L_x_1135:
        /* <DEDUP_REMOVED lines=42> */
.L_x_1139:
        /* <DEDUP_REMOVED lines=18> */
.L_x_1140:
[----:B------:R-:W-:Y:S05]  /*3aa0*/  BSYNC.RECONVERGENT B1 ;  /* 0x0000000000017941 */ /* 0x000fea0003800200 */
.L_x_1138:
        /* <DEDUP_REMOVED lines=36> */
.L_x_1142:
        /* <DEDUP_REMOVED lines=18> */
.L_x_1143:
[----:B------:R-:W-:Y:S05]  /*3e10*/  BSYNC.RECONVERGENT B1 ;  /* 0x0000000000017941 */ /* 0x000fea0003800200 */
.L_x_1141:
[----:B------:R-:W-:Y:S01]  /*3e20*/  IMAD R5, R5, UR46, RZ ;  /* 0x0000002e05057c24 */ /* 0x000fe2000f8e02ff */
[----:B------:R-:W-:Y:S01]  /*3e30*/  UISETP.NE.U32.AND UP0, UPT, UR58, URZ, UPT ;  /* 0x000000ff3a00728c */ /* 0x000fe2000bf05070 */
[----:B------:R-:W-:Y:S02]  /*3e40*/  IMAD R7, R7, UR44, RZ ;  /* 0x0000002c07077c24 */ /* 0x000fe4000f8e02ff */
[----:B------:R-:W-:Y:S02]  /*3e50*/  HFMA2 R26, -RZ, RZ, 0, 0 ;  /* 0x00000000ff1a7431 */ /* 0x000fe400000001ff */
[C---:B------:R-:W-:Y:S01]  /*3e60*/  IMAD R14, R4.reuse, UR47, R5 ;  /* 0x0000002f040e7c24 */ /* 0x040fe2000f8e0205 */
[----:B------:R-:W-:Y:S01]  /*3e70*/  UISETP.NE.AND.EX UP0, UPT, UR59, URZ, UPT, UP0 ;  /* 0x000000ff3b00728c */ /* 0x000fe2000bf05300 */
[----:B------:R-:W-:-:S04]  /*3e80*/  IMAD.WIDE.U32 R4, R4, UR46, RZ ;  /* 0x0000002e04047c25 */ /* 0x000fc8000f8e00ff */
[----:B------:R-:W-:Y:S01]  /*3e90*/  HFMA2 R24, -RZ, RZ, 0, 0 ;  /* 0x00000000ff187431 */ /* 0x000fe200000001ff */
[----:B------:R-:W-:Y:S02]  /*3ea0*/  CS2R R22, SRZ ;  /* 0x0000000000167805 */ /* 0x000fe4000001ff00 */
[----:B------:R-:W-:Y:S01]  /*3eb0*/  MOV R16, RZ ;  /* 0x000000ff00107202 */ /* 0x000fe20000000f00 */
[----:B------:R-:W-:Y:S02]  /*3ec0*/  IMAD.IADD R5, R5, 0x1, R14 ;  /* 0x0000000105057824 */ /* 0x000fe400078e020e */
[C---:B------:R-:W-:Y:S02]  /*3ed0*/  IMAD R7, R6.reuse, UR45, R7 ;  /* 0x0000002d06077c24 */ /* 0x040fe4000f8e0207 */
[----:B------:R-:W-:-:S04]  /*3ee0*/  IMAD.WIDE.U32 R14, R6, UR44, R4 ;  /* 0x0000002c060e7c25 */ /* 0x000fc8000f8e0004 */
[----:B------:R-:W-:Y:S02]  /*3ef0*/  IMAD.IADD R4, R15, 0x1, R7 ;  /* 0x000000010f047824 */ /* 0x000fe400078e0207 */
[----:B------:R-:W-:-:S03]  /*3f00*/  IMAD.MOV.U32 R20, RZ, RZ, RZ ;  /* 0x000000ffff147224 */ /* 0x000fc600078e00ff */
[----:B------:R0:W-:Y:S02]  /*3f10*/  STL [R1+0x8], R4 ;  /* 0x0000080401007387 */ /* 0x0001e40000100800 */
[----:B0-----:R-:W-:Y:S01]  /*3f20*/  CS2R R4, SRZ ;  /* 0x0000000000047805 */ /* 0x001fe2000001ff00 */
[----:B------:R-:W-:Y:S06]  /*3f30*/  BRA.U !UP0, `(.L_x_1144) ;  /* 0x0000000508447547 */ /* 0x000fec000b800000 */
[----:B------:R-:W0:Y:S01]  /*3f40*/  LDC.64 R24, c[0x0][0x358] ;  /* 0x0000d600ff187b82 */ /* 0x000e220000000a00 */
[C---:B------:R-:W-:Y:S02]  /*3f50*/  IMAD R18, R21.reuse, UR60, RZ ;  /* 0x0000003c15127c24 */ /* 0x040fe4000f8e02ff */
[----:B------:R-:W-:Y:S02]  /*3f60*/  IMAD R17, R21, UR62, RZ ;  /* 0x0000003e15117c24 */ /* 0x000fe4000f8e02ff */
[----:B------:R-:W-:-:S04]  /*3f70*/  IMAD.WIDE.U32 R4, R0, UR60, RZ ;  /* 0x0000003c00047c25 */ /* 0x000fc8000f8e00ff */
[----:B------:R-:W-:Y:S01]  /*3f80*/  IMAD.WIDE.U32 R6, R0, UR62, RZ ;  /* 0x0000003e00067c25 */ /* 0x000fe2000f8e00ff */
[----:B------:R-:W-:-:S03]  /*3f90*/  LEA R26, P0, R4, UR58, 0x2 ;  /* 0x0000003a041a7c11 */ /* 0x000fc6000f8010ff */
[----:B------:R-:W-:Y:S01]  /*3fa0*/  IMAD R18, R0, UR61, R18 ;  /* 0x0000003d00127c24 */ /* 0x000fe2000f8e0212 */
[----:B------:R-:W-:Y:S01]  /*3fb0*/  LEA R16, P2, R6, UR64, 0x2 ;  /* 0x0000004006107c11 */ /* 0x000fe2000f8410ff */
[C---:B------:R-:W-:Y:S01]  /*3fc0*/  IMAD R17, R0.reuse, UR63, R17 ;  /* 0x0000003f00117c24 */ /* 0x040fe2000f8e0211 */
[----:B------:R-:W-:Y:S01]  /*3fd0*/  IADD3 R0, P1, PT, R0, UR12, RZ ;  /* 0x0000000c00007c10 */ /* 0x000fe2000ff3e0ff */
[----:B------:R-:W-:-:S03]  /*3fe0*/  IMAD.IADD R5, R5, 0x1, R18 ;  /* 0x0000000105057824 */ /* 0x000fc600078e0212 */
[----:B------:R-:W-:Y:S02]  /*3ff0*/  IADD3.X R21, PT, PT, R21, UR13, RZ, P1, !PT ;  /* 0x0000000d15157c10 */ /* 0x000fe40008ffe4ff */
[----:B------:R-:W-:Y:S02]  /*4000*/  IADD3 R17, PT, PT, R7, R17, RZ ;  /* 0x0000001107117210 */ /* 0x000fe40007ffe0ff */
[----:B0-----:R-:W-:Y:S01]  /*4010*/  R2UR UR70, R24 ;  /* 0x00000000184672ca */ /* 0x001fe200000e0000 */
[----:B------:R-:W-:Y:S01]  /*4020*/  IMAD R19, R21, UR60, RZ ;  /* 0x0000003c15137c24 */ /* 0x000fe2000f8e02ff */
[----:B------:R-:W-:Y:S01]  /*4030*/  R2UR UR71, R25 ;  /* 0x00000000194772ca */ /* 0x000fe200000e0000 */
[----:B------:R-:W-:Y:S01]  /*4040*/  IMAD R22, R21, UR62, RZ ;  /* 0x0000003e15167c24 */ /* 0x000fe2000f8e02ff */
[----:B------:R-:W-:Y:S01]  /*4050*/  LEA.HI.X R27, R4, UR59, R5, 0x2, P0 ;  /* 0x0000003b041b7c11 */ /* 0x000fe200080f1405 */
[----:B------:R-:W-:Y:S01]  /*4060*/  IMAD R19, R0, UR61, R19 ;  /* 0x0000003d00137c24 */ /* 0x000fe2000f8e0213 */
[----:B------:R-:W-:Y:S01]  /*4070*/  LEA.HI.X R17, R6, UR65, R17, 0x2, P2 ;  /* 0x0000004106117c11 */ /* 0x000fe200090f1411 */
[----:B------:R-:W-:Y:S01]  /*4080*/  IMAD.WIDE.U32 R6, R0, UR60, RZ ;  /* 0x0000003c00067c25 */ /* 0x000fe2000f8e00ff */
[----:B------:R-:W-:-:S02]  /*4090*/  R2UR UR68, R24 ;  /* 0x00000000184472ca */ /* 0x000fc400000e0000 */
[----:B------:R-:W-:Y:S01]  /*40a0*/  R2UR UR69, R25 ;  /* 0x00000000194572ca */ /* 0x000fe200000e0000 */
[----:B------:R-:W-:Y:S01]  /*40b0*/  IMAD.WIDE.U32 R4, R0, UR62, RZ ;  /* 0x0000003e00047c25 */ /* 0x000fe2000f8e00ff */
[----:B------:R-:W-:-:S03]  /*40c0*/  LEA R18, P0, R6, UR58, 0x2 ;  /* 0x0000003a06127c11 */ /* 0x000fc6000f8010ff */
[C---:B------:R-:W-:Y:S01]  /*40d0*/  IMAD R22, R0.reuse, UR63, R22 ;  /* 0x0000003f00167c24 */ /* 0x040fe2000f8e0216 */
[----:B------:R-:W-:Y:S01]  /*40e0*/  IADD3 R0, P1, PT, R0, UR12, RZ ;  /* 0x0000000c00007c10 */ /* 0x000fe2000ff3e0ff */
[----:B------:R-:W-:Y:S01]  /*40f0*/  IMAD.IADD R19, R7, 0x1, R19 ;  /* 0x0000000107137824 */ /* 0x000fe200078e0213 */
[C---:B------:R-:W-:Y:S02]  /*4100*/  LEA R20, P2, R4.reuse, UR64, 0x2 ;  /* 0x0000004004147c11 */ /* 0x040fe4000f8410ff */
[----:B------:R-:W-:Y:S02]  /*4110*/  IADD3 R7, PT, PT, R5, R22, RZ ;  /* 0x0000001605077210 */ /* 0x000fe40007ffe0ff */
[----:B------:R-:W-:Y:S01]  /*4120*/  IADD3.X R5, PT, PT, R21, UR13, RZ, P1, !PT ;  /* 0x0000000d15057c10 */ /* 0x000fe20008ffe4ff */
[----:B------:R-:W5:Y:S01]  /*4130*/  LDG.E R26, desc[UR68][R26.64] ;  /* 0x000000441a1a7981 */ /* 0x000f62000c1e1900 */
[----:B------:R-:W-:Y:S02]  /*4140*/  LEA.HI.X R21, R4, UR65, R7, 0x2, P2 ;  /* 0x0000004104157c11 */ /* 0x000fe400090f1407 */
[----:B------:R-:W-:Y:S01]  /*4150*/  LEA.HI.X R19, R6, UR59, R19, 0x2, P0 ;  /* 0x0000003b06137c11 */ /* 0x000fe200080f1413 */
[----:B------:R0:W5:Y:S02]  /*4160*/  LDG.E R4, desc[UR70][R16.64] ;  /* 0x0000004610047981 */ /* 0x000164000c1e1900 */
[----:B0-----:R-:W0:Y:S01]  /*4170*/  LDC.64 R16, c[0x0][0x358] ;  /* 0x0000d600ff107b82 */ /* 0x001e220000000a00 */
[----:B------:R-:W-:-:S02]  /*4180*/  IMAD R24, R5, UR60, RZ ;  /* 0x0000003c05187c24 */ /* 0x000fc4000f8e02ff */
[----:B------:R-:W-:-:S04]  /*4190*/  IMAD.WIDE.U32 R22, R0, UR60, RZ ;  /* 0x0000003c00167c25 */ /* 0x000fc8000f8e00ff */
[----:B------:R-:W-:-:S04]  /*41a0*/  IMAD R24, R0, UR61, R24 ;  /* 0x0000003d00187c24 */ /* 0x000fc8000f8e0218 */
[----:B------:R-:W-:Y:S01]  /*41b0*/  IMAD.IADD R24, R23, 0x1, R24 ;  /* 0x0000000117187824 */ /* 0x000fe200078e0218 */
[----:B0-----:R-:W-:Y:S02]  /*41c0*/  R2UR UR70, R16 ;  /* 0x00000000104672ca */ /* 0x001fe400000e0000 */
[----:B------:R-:W-:Y:S02]  /*41d0*/  R2UR UR71, R17 ;  /* 0x00000000114772ca */ /* 0x000fe400000e0000 */
[----:B------:R-:W-:-:S04]  /*41e0*/  LEA R16, P0, R22, UR58, 0x2 ;  /* 0x0000003a16107c11 */ /* 0x000fc8000f8010ff */
[----:B------:R-:W-:Y:S02]  /*41f0*/  LEA.HI.X R17, R22, UR59, R24, 0x2, P0 ;  /* 0x0000003b16117c11 */ /* 0x000fe400080f1418 */
[----:B------:R0:W5:Y:S05]  /*4200*/  LDG.E R22, desc[UR68][R18.64] ;  /* 0x0000004412167981 */ /* 0x00016a000c1e1900 */
[----:B------:R1:W5:Y:S01]  /*4210*/  LDG.E R23, desc[UR70][R20.64] ;  /* 0x0000004614177981 */ /* 0x000362000c1e1900 */
[----:B0-----:R-:W0:Y:S01]  /*4220*/  LDC.64 R18, c[0x0][0x358] ;  /* 0x0000d600ff127b82 */ /* 0x001e220000000a00 */
[----:B------:R-:W-:-:S07]  /*4230*/  IADD3 R6, P1, PT, R0, UR12, RZ ;  /* 0x0000000c00067c10 */ /* 0x000fce000ff3e0ff */
[----:B-1----:R-:W1:Y:S01]  /*4240*/  LDC.64 R20, c[0x0][0x358] ;  /* 0x0000d600ff147b82 */ /* 0x002e620000000a00 */
[----:B------:R-:W-:-:S05]  /*4250*/  IADD3.X R7, PT, PT, R5, UR13, RZ, P1, !PT ;  /* 0x0000000d05077c10 */ /* 0x000fca0008ffe4ff */
[----:B------:R-:W-:-:S04]  /*4260*/  IMAD R24, R7, UR60, RZ ;  /* 0x0000003c07187c24 */ /* 0x000fc8000f8e02ff */
[----:B------:R-:W-:Y:S01]  /*4270*/  IMAD R24, R6, UR61, R24 ;  /* 0x0000003d06187c24 */ /* 0x000fe2000f8e0218 */
[----:B0-----:R-:W-:Y:S02]  /*4280*/  R2UR UR68, R18 ;  /* 0x00000000124472ca */ /* 0x001fe400000e0000 */
[----:B------:R-:W-:Y:S01]  /*4290*/  R2UR UR69, R19 ;  /* 0x00000000134572ca */ /* 0x000fe200000e0000 */
[----:B------:R-:W-:Y:S01]  /*42a0*/  IMAD.WIDE.U32 R18, R6, UR60, RZ ;  /* 0x0000003c06127c25 */ /* 0x000fe2000f8e00ff */
[----:B-1----:R-:W-:-:S04]  /*42b0*/  R2UR UR70, R20 ;  /* 0x00000000144672ca */ /* 0x002fc800000e0000 */
[----:B------:R-:W-:Y:S02]  /*42c0*/  IADD3 R24, PT, PT, R19, R24, RZ ;  /* 0x0000001813187210 */ /* 0x000fe40007ffe0ff */
[----:B------:R-:W-:Y:S02]  /*42d0*/  LEA R20, P0, R18, UR58, 0x2 ;  /* 0x0000003a12147c11 */ /* 0x000fe4000f8010ff */
[----:B------:R-:W-:-:S03]  /*42e0*/  R2UR UR71, R21 ;  /* 0x00000000154772ca */ /* 0x000fc600000e0000 */
[----:B------:R0:W5:Y:S01]  /*42f0*/  LDG.E R16, desc[UR68][R16.64] ;  /* 0x0000004410107981 */ /* 0x000162000c1e1900 */
[----:B------:R-:W-:Y:S02]  /*4300*/  LEA.HI.X R21, R18, UR59, R24, 0x2, P0 ;  /* 0x0000003b12157c11 */ /* 0x000fe400080f1418 */
[----:B------:R-:W1:Y:S01]  /*4310*/  LDC.64 R24, c[0x0][0x358] ;  /* 0x0000d600ff187b82 */ /* 0x000e620000000a00 */
[----:B------:R-:W-:Y:S02]  /*4320*/  IMAD R7, R7, UR62, RZ ;  /* 0x0000003e07077c24 */ /* 0x000fe4000f8e02ff */
[----:B------:R-:W-:-:S04]  /*4330*/  IMAD.WIDE.U32 R18, R0, UR62, RZ ;  /* 0x0000003e00127c25 */ /* 0x000fc8000f8e00ff */
[----:B0-----:R-:W-:Y:S02]  /*4340*/  IMAD R17, R5, UR62, RZ ;  /* 0x0000003e05117c24 */ /* 0x001fe4000f8e02ff */
[----:B------:R0:W5:Y:S02]  /*4350*/  LDG.E R5, desc[UR70][R20.64] ;  /* 0x0000004614057981 */ /* 0x000164000c1e1900 */
[----:B------:R-:W-:Y:S02]  /*4360*/  IMAD R17, R0, UR63, R17 ;  /* 0x0000003f00117c24 */ /* 0x000fe4000f8e0211 */
[C---:B------:R-:W-:Y:S02]  /*4370*/  IMAD R0, R6.reuse, UR63, R7 ;  /* 0x0000003f06007c24 */ /* 0x040fe4000f8e0207 */
[----:B------:R-:W-:-:S04]  /*4380*/  IMAD.WIDE.U32 R6, R6, UR62, RZ ;  /* 0x0000003e06067c25 */ /* 0x000fc8000f8e00ff */
[----:B------:R-:W-:Y:S01]  /*4390*/  IMAD.IADD R17, R19, 0x1, R17 ;  /* 0x0000000113117824 */ /* 0x000fe200078e0211 */
[----:B0-----:R-:W-:Y:S02]  /*43a0*/  LEA R20, P0, R18, UR64, 0x2 ;  /* 0x0000004012147c11 */ /* 0x001fe4000f8010ff */
[C---:B-1----:R-:W-:Y:S02]  /*43b0*/  R2UR UR68, R24.reuse ;  /* 0x00000000184472ca */ /* 0x042fe400000e0000 */
[C---:B------:R-:W-:Y:S02]  /*43c0*/  R2UR UR69, R25.reuse ;  /* 0x00000000194572ca */ /* 0x040fe400000e0000 */
[----:B------:R-:W-:Y:S02]  /*43d0*/  R2UR UR70, R24 ;  /* 0x00000000184672ca */ /* 0x000fe400000e0000 */
[----:B------:R-:W-:Y:S02]  /*43e0*/  R2UR UR71, R25 ;  /* 0x00000000194772ca */ /* 0x000fe400000e0000 */
[----:B------:R-:W-:-:S02]  /*43f0*/  LEA R24, P1, R6, UR64, 0x2 ;  /* 0x0000004006187c11 */ /* 0x000fc4000f8210ff */
[----:B------:R-:W-:Y:S02]  /*4400*/  IADD3 R0, PT, PT, R7, R0, RZ ;  /* 0x0000000007007210 */ /* 0x000fe40007ffe0ff */
[----:B------:R-:W-:Y:S02]  /*4410*/  LEA.HI.X R21, R18, UR65, R17, 0x2, P0 ;  /* 0x0000004112157c11 */ /* 0x000fe400080f1411 */
[----:B------:R-:W-:-:S03]  /*4420*/  LEA.HI.X R25, R6, UR65, R0, 0x2, P1 ;  /* 0x0000004106197c11 */ /* 0x000fc600088f1400 */
[----:B------:R0:W5:Y:S04]  /*4430*/  LDG.E R20, desc[UR68][R20.64] ;  /* 0x0000004414147981 */ /* 0x000168000c1e1900 */
[----:B------:R0:W5:Y:S02]  /*4440*/  LDG.E R24, desc[UR70][R24.64] ;  /* 0x0000004618187981 */ /* 0x000164000c1e1900 */
.L_x_1144:
[----:B0-----:R-:W2:Y:S01]  /*4450*/  LDL.LU R25, [R1+0x20] ;  /* 0x0000200001197983 */ /* 0x001ea20000300800 */
[----:B------:R-:W0:Y:S03]  /*4460*/  LDCU.64 UR70, c[0x0][0xd40] ;  /* 0x0001a800ff4677ac */ /* 0x000e260008000a00 */
[----:B------:R-:W2:Y:S04]  /*4470*/  LDL.LU R0, [R1+0x24] ;  /* 0x0000240001007983 */ /* 0x000ea80000300800 */
[----:B------:R-:W3:Y:S04]  /*4480*/  LDL.LU R21, [R1+0x34] ;  /* 0x0000340001157983 */ /* 0x000ee80000300800 */
[----:B------:R-:W3:Y:S04]  /*4490*/  LDL.LU R19, [R1+0x38] ;  /* 0x0000380001137983 */ /* 0x000ee80000300800 */
[----:B------:R-:W4:Y:S04]  /*44a0*/  LDL.LU R18, [R1+0x30] ;  /* 0x0000300001127983 */ /* 0x000f280000300800 */
[----:B------:R-:W4:Y:S04]  /*44b0*/  LDL.LU R6, [R1+0x3c] ;  /* 0x00003c0001067983 */ /* 0x000f280000300800 */
[----:B------:R-:W4:Y:S04]  /*44c0*/  LDL.LU R17, [R1+0x28] ;  /* 0x0000280001117983 */ /* 0x000f280000300800 */
[----:B------:R-:W4:Y:S04]  /*44d0*/  LDL.LU R7, [R1+0x40] ;  /* 0x0000400001077983 */ /* 0x000f280000300800 */
[----:B------:R-:W4:Y:S01]  /*44e0*/  LDL.LU R15, [R1+0x10] ;  /* 0x00001000010f7983 */ /* 0x000f220000300800 */
[----:B--2---:R-:W-:-:S04]  /*44f0*/  FADD.FTZ R0, R0, R25 ;  /* 0x0000001900007221 */ /* 0x004fc80000010000 */
[----:B-----5:R-:W-:-:S04]  /*4500*/  FADD.FTZ R0, R0, R26 ;  /* 0x0000001a00007221 */ /* 0x020fc80000010000 */
[----:B------:R-:W-:Y:S01]  /*4510*/  FADD.FTZ R0, R0, R4 ;  /* 0x0000000400007221 */ /* 0x000fe20000010000 */
[----:B---3--:R-:W-:Y:S02]  /*4520*/  FADD.FTZ R4, R19, R21 ;  /* 0x0000001513047221 */ /* 0x008fe40000010000 */
[----:B------:R-:W2:Y:S02]  /*4530*/  LDL.LU R21, [R1+0x8] ;  /* 0x0000080001157983 */ /* 0x000ea40000300800 */
[----:B------:R-:W-:Y:S02]  /*4540*/  FADD.FTZ R4, R4, R22 ;  /* 0x0000001604047221 */ /* 0x000fe40000010000 */
[----:B------:R-:W3:Y:S01]  /*4550*/  LDL.LU R19, [R1+0xc] ;  /* 0x00000c0001137983 */ /* 0x000ee20000300800 */
[----:B----4-:R-:W-:Y:S01]  /*4560*/  FADD.FTZ R6, R6, R18 ;  /* 0x0000001206067221 */ /* 0x010fe20000010000 */
[----:B------:R-:W-:Y:S01]  /*4570*/  FADD.FTZ R4, R4, R23 ;  /* 0x0000001704047221 */ /* 0x000fe20000010000 */
[----:B------:R-:W-:-:S02]  /*4580*/  FADD.FTZ R7, R7, R17 ;  /* 0x0000001107077221 */ /* 0x000fc40000010000 */
[----:B------:R-:W-:Y:S01]  /*4590*/  FADD.FTZ R6, R6, R16 ;  /* 0x0000001006067221 */ /* 0x000fe20000010000 */
[----:B------:R-:W4:Y:S01]  /*45a0*/  LDL.LU R17, [R1+0x2c] ;  /* 0x00002c0001117983 */ /* 0x000f220000300800 */
[----:B------:R-:W-:-:S03]  /*45b0*/  FMUL.FTZ R4, R4, -1.4426950216293334961 ;  /* 0xbfb8aa3b04047820 */ /* 0x000fc60000410000 */
[----:B------:R-:W4:Y:S01]  /*45c0*/  LDL.LU.64 R22, [R1] ;  /* 0x0000000001167983 */ /* 0x000f220000300a00 */
[----:B------:R-:W-:Y:S01]  /*45d0*/  FADD.FTZ R6, R6, R20 ;  /* 0x0000001406067221 */ /* 0x000fe20000010000 */
[----:B------:R-:W-:Y:S01]  /*45e0*/  FMUL.FTZ R0, R0, -1.4426950216293334961 ;  /* 0xbfb8aa3b00007820 */ /* 0x000fe20000410000 */
[----:B------:R-:W1:Y:S01]  /*45f0*/  MUFU.EX2 R4, R4 ;  /* 0x0000000400047308 */ /* 0x000e620000000800 */
[----:B------:R-:W4:Y:S04]  /*4600*/  LDL.LU R20, [R1+0x1c] ;  /* 0x00001c0001147983 */ /* 0x000f280000300800 */
[----:B------:R-:W4:Y:S04]  /*4610*/  LDL.LU R18, [R1+0x18] ;  /* 0x0000180001127983 */ /* 0x000f280000300800 */
[----:B------:R-:W4:Y:S01]  /*4620*/  LDL.LU R16, [R1+0x14] ;  /* 0x0000140001107983 */ /* 0x000f220000300800 */
[----:B------:R-:W0:Y:S01]  /*4630*/  MUFU.EX2 R0, R0 ;  /* 0x0000000000007308 */ /* 0x000e220000000800 */
[----:B------:R-:W-:-:S04]  /*4640*/  FADD.FTZ R5, R7, R5 ;  /* 0x0000000507057221 */ /* 0x000fc80000010000 */
[----:B------:R-:W-:Y:S01]  /*4650*/  FADD.FTZ R5, R5, R24 ;  /* 0x0000001805057221 */ /* 0x000fe20000010000 */
[----:B-1----:R-:W-:-:S03]  /*4660*/  FADD.FTZ R11, R4, 1 ;  /* 0x3f800000040b7421 */ /* 0x002fc60000010000 */
[----:B------:R-:W-:-:S03]  /*4670*/  FMUL.FTZ R5, R5, -1.4426950216293334961 ;  /* 0xbfb8aa3b05057820 */ /* 0x000fc60000410000 */
[----:B------:R-:W1:Y:S01]  /*4680*/  MUFU.RCP R11, R11 ;  /* 0x0000000b000b7308 */ /* 0x000e620000001000 */
[----:B0-----:R-:W-:-:S07]  /*4690*/  FADD.FTZ R13, R0, 1 ;  /* 0x3f800000000d7421 */ /* 0x001fce0000010000 */
[----:B------:R-:W0:Y:S08]  /*46a0*/  MUFU.EX2 R5, R5 ;  /* 0x0000000500057308 */ /* 0x000e300000000800 */
[----:B------:R-:W-:Y:S08]  /*46b0*/  MUFU.TANH R9, R6 ;  /* 0x0000000600097308 */ /* 0x000ff00000002400 */
[----:B------:R-:W0:Y:S01]  /*46c0*/  MUFU.RCP R13, R13 ;  /* 0x0000000d000d7308 */ /* 0x000e220000001000 */
[----:B-1----:R-:W-:Y:S01]  /*46d0*/  FMUL.FTZ R4, R15, R11 ;  /* 0x0000000b0f047220 */ /* 0x002fe20000410000 */
[----:B0-----:R-:W-:Y:S01]  /*46e0*/  FADD.FTZ R0, R5, 1 ;  /* 0x3f80000005007421 */ /* 0x001fe20000010000 */
[----:B------:R-:W0:Y:S05]  /*46f0*/  LDC.64 R26, c[0x0][0x358] ;  /* 0x0000d600ff1a7b82 */ /* 0x000e2a0000000a00 */
[----:B------:R-:W-:Y:S01]  /*4700*/  MUFU.RCP R0, R0 ;  /* 0x0000000000007308 */ /* 0x000fe20000001000 */
[----:B------:R-:W-:-:S07]  /*4710*/  FFMA.FTZ R15, R9, R13, R4 ;  /* 0x0000000d090f7223 */ /* 0x000fce0000010004 */
[----:B------:R-:W1:Y:S01]  /*4720*/  MUFU.TANH R7, R15 ;  /* 0x0000000f00077308 */ /* 0x000e620000002400 */
[----:B------:R-:W-:Y:S02]  /*4730*/  LEA R4, P0, R12, UR66, 0x2 ;  /* 0x000000420c047c11 */ /* 0x000fe4000f8010ff */
[----:B------:R-:W-:Y:S01]  /*4740*/  LEA R6, P1, R14, UR70, 0x2 ;  /* 0x000000460e067c11 */ /* 0x000fe2000f8210ff */
[----:B------:R-:W4:Y:S01]  /*4750*/  LDCU UR75, c[0x0][0x370] ;  /* 0x00006e00ff4b77ac */ /* 0x000f220008000800 */
[----:B0-----:R-:W-:Y:S02]  /*4760*/  R2UR UR68, R26 ;  /* 0x000000001a4472ca */ /* 0x001fe400000e0000 */
[----:B------:R-:W-:Y:S01]  /*4770*/  R2UR UR69, R27 ;  /* 0x000000001b4572ca */ /* 0x000fe200000e0000 */
[----:B------:R-:W-:Y:S01]  /*4780*/  FADD.FTZ R11, R11, -RZ ;  /* 0x800000ff0b0b7221 */ /* 0x000fe20000010000 */
[----:B---3--:R-:W-:Y:S01]  /*4790*/  LEA.HI.X R5, R12, UR67, R19, 0x2, P0 ;  /* 0x000000430c057c11 */ /* 0x008fe200080f1413 */
[----:B-1----:R-:W-:Y:S01]  /*47a0*/  FMUL.FTZ R19, R7, R0 ;  /* 0x0000000007137220 */ /* 0x002fe20000410000 */
[----:B--2---:R-:W-:Y:S01]  /*47b0*/  LEA.HI.X R7, R14, UR71, R21, 0x2, P1 ;  /* 0x000000470e077c11 */ /* 0x004fe200088f1415 */
[----:B------:R-:W4:Y:S01]  /*47c0*/  LDCU.64 UR70, c[0x0][0xee0] ;  /* 0x0001dc00ff4677ac */ /* 0x000f220008000a00 */
[----:B------:R-:W0:Y:S07]  /*47d0*/  LDC R14, c[0x0][0x360] ;  /* 0x0000d800ff0e7b82 */ /* 0x000e2e0000000800 */
[----:B------:R4:W-:Y:S04]  /*47e0*/  STG.E desc[UR68][R4.64], R19 ;  /* 0x0000001304007986 */ /* 0x0009e8000c101944 */
[----:B------:R1:W-:Y:S01]  /*47f0*/  STG.E desc[UR68][R6.64], R15 ;  /* 0x0000000f06007986 */ /* 0x0003e2000c101944 */
[----:B----4-:R-:W-:-:S04]  /*4800*/  LEA R4, P0, R22, UR70, 0x2 ;  /* 0x0000004616047c11 */ /* 0x010fc8000f8010ff */
[----:B------:R-:W-:Y:S01]  /*4810*/  LEA.HI.X R5, R22, UR71, R17, 0x2, P0 ;  /* 0x0000004716057c11 */ /* 0x000fe200080f1411 */
[----:B------:R-:W-:Y:S01]  /*4820*/  FADD.FTZ R17, R13, -RZ ;  /* 0x800000ff0d117221 */ /* 0x000fe20000010000 */
[----:B0-----:R-:W-:-:S04]  /*4830*/  IMAD R14, R14, UR75, RZ ;  /* 0x0000004b0e0e7c24 */ /* 0x001fc8000f8e02ff */
[----:B------:R0:W-:Y:S01]  /*4840*/  STG.E desc[UR68][R4.64], R17 ;  /* 0x0000001104007986 */ /* 0x0001e2000c101944 */
[----:B-1----:R-:W-:Y:S02]  /*4850*/  LEA R6, P1, R8, UR70, 0x2 ;  /* 0x0000004608067c11 */ /* 0x002fe4000f8210ff */
[----:B------:R-:W-:Y:S02]  /*4860*/  LEA R12, P2, R10, UR70, 0x2 ;  /* 0x000000460a0c7c11 */ /* 0x000fe4000f8410ff */
[----:B0-----:R-:W-:-:S04]  /*4870*/  LEA R4, P0, R28, UR70, 0x2 ;  /* 0x000000461c047c11 */ /* 0x001fc8000f8010ff */
[----:B------:R-:W-:Y:S02]  /*4880*/  LEA.HI.X R5, R28, UR71, R20, 0x2, P0 ;  /* 0x000000471c057c11 */ /* 0x000fe400080f1414 */
[----:B------:R-:W-:Y:S02]  /*4890*/  IADD3 R3, P0, PT, R14, R3, RZ ;  /* 0x000000030e037210 */ /* 0x000fe40007f1e0ff */
[----:B------:R-:W-:-:S03]  /*48a0*/  LEA.HI.X R7, R8, UR71, R18, 0x2, P1 ;  /* 0x0000004708077c11 */ /* 0x000fc600088f1412 */
[----:B------:R-:W-:Y:S01]  /*48b0*/  IMAD.X R2, RZ, RZ, R2, P0 ;  /* 0x000000ffff027224 */ /* 0x000fe200000e0602 */
[----:B------:R-:W-:Y:S02]  /*48c0*/  ISETP.GE.U32.AND P0, PT, R3, UR48, PT ;  /* 0x0000003003007c0c */ /* 0x000fe4000bf06070 */
[----:B------:R-:W-:Y:S02]  /*48d0*/  LEA.HI.X R13, R10, UR71, R16, 0x2, P2 ;  /* 0x000000470a0d7c11 */ /* 0x000fe400090f1410 */
[----:B------:R-:W-:Y:S02]  /*48e0*/  R2UR UR70, R26 ;  /* 0x000000001a4672ca */ /* 0x000fe400000e0000 */
[----:B------:R-:W-:Y:S02]  /*48f0*/  R2UR UR71, R27 ;  /* 0x000000001b4772ca */ /* 0x000fe400000e0000 */
[----:B------:R-:W-:Y:S01]  /*4900*/  ISETP.GE.AND.EX P0, PT, R2, UR49, PT, P0 ;  /* 0x0000003102007c0c */ /* 0x000fe2000bf06300 */
[----:B------:R-:W-:Y:S01]  /*4910*/  FADD.FTZ R15, R0, -RZ ;  /* 0x800000ff000f7221 */ /* 0x000fe20000010000 */
[----:B------:R0:W-:Y:S04]  /*4920*/  STG.E desc[UR68][R4.64], R11 ;  /* 0x0000000b04007986 */ /* 0x0001e8000c101944 */
[----:B------:R0:W-:Y:S05]  /*4930*/  STG.E desc[UR68][R6.64], R9 ;  /* 0x0000000906007986 */ /* 0x0001ea000c101944 */
[----:B------:R0:W-:Y:S02]  /*4940*/  STG.E desc[UR70][R12.64], R15 ;  /* 0x0000000f0c007986 */ /* 0x0001e4000c101946 */
[----:B------:R-:W-:Y:S05]  /*4950*/  @!P0 BRA `(.L_x_1145) ;  /* 0xffffffb800648947 */ /* 0x000fea000383ffff */
[----:B------:R-:W-:Y:S05]  /*4960*/  BSYNC.RECONVERGENT B0 ;  /* 0x0000000000007941 */ /* 0x000fea0003800200 */
.L_x_1095:
[----:B------:R-:W-:Y:S05]  /*4970*/  EXIT ;  /* 0x000000000000794d */ /* 0x000fea0003800000 */
        .weak           $__internal_35_$__cuda_sm20_div_s64
        .type           $__internal_35_$__cuda_sm20_div_s64,@function
        .size           $__internal_35_$__cuda_sm20_div_s64,(.L_x_1413 - $__internal_35_$__cuda_sm20_div_s64)
$__internal_35_$__cuda_sm20_div_s64:
        /* <DEDUP_REMOVED lines=32> */
[C---:B------:R-:W-:Y:S01]  /*4b80*/  IMAD.HI.U32 R18, P0, R22.reuse, R24, R18 ;  /* 0x0000001816127227 */ /* 0x040fe20007800012 */
[----:B------:R-:W-:Y:S02]  /*4b90*/  IADD3.X R25, PT, PT, R25, R22, RZ, P1, !PT ;  /* 0x0000001619197210 */ /* 0x000fe40000ffe4ff */
[-C--:B------:R-:W-:Y:S01]  /*4ba0*/  IADD3 R24, P3, PT, RZ, -R20.reuse, RZ ;  /* 0x80000014ff187210 */ /* 0x080fe20007f7e0ff */
[----:B------:R-:W-:Y:S01]  /*4bb0*/  IMAD R22, R22, R23, RZ ;  /* 0x0000001716167224 */ /* 0x000fe200078e02ff */
[----:B------:R-:W-:Y:S02]  /*4bc0*/  MOV R19, RZ ;  /* 0x000000ff00137202 */ /* 0x000fe40000000f00 */
        /* <DEDUP_REMOVED lines=43> */
[----:B------:R-:W-:Y:S01]  /*4e80*/  SEL R6, R5, 0xffffffff, P0 ;  /* 0xffffffff05067807 */ /* 0x000fe20000000000 */
[----:B------:R-:W-:-:S04]  /*4e90*/  HFMA2 R5, -RZ, RZ, 0, 0 ;  /* 0x00000000ff057431 */ /* 0x000fc800000001ff */
[----:B------:R-:W-:Y:S05]  /*4ea0*/  RET.REL.NODEC R4 `(_ZN2at6native38_GLOBAL__N__9a469cfd_6_RNN_cu_eca79a6d6kernel17lstm_cell_forwardIfflLi2EEEvNS_4cuda6detail10TensorInfoIT_T1_EES9_S9_S9_S9_S9_S9_S9_S8_S8_) ;  /* 0xffffffb004547950 */ /* 0x000fea0003c3ffff */
.L_x_1146:
        /* <DEDUP_REMOVED lines=13> */
.L_x_1413:


//--------------------- .text._ZN2at6native38_GLOBAL__N__9a469cfd_6_RNN_cu_eca79a6d6kernel17lstm_cell_forwardIfflLi1EEEvNS_4cuda6detail10TensorInfoIT_T1_EES9_S9_S9_S9_S9_S9_S9_S8_S8_ --------------------------
	.section	.text._ZN2at6native38_GLOBAL__N__9a469cfd_6_RNN_cu_eca79a6d6kernel17lstm_cell_forwardIfflLi1EEEvNS_4cuda6detail10TensorInfoIT_T1_EES9_S9_S9_S9_S9_S9_S9_S8_S8_,"ax",@progbits
	.align	128
.text._ZN2at6native38_GLOBAL__N__9a469cfd_6_RNN_cu_eca79a6d6kernel17lstm_cell_forwardIfflLi1EEEvNS_4cuda6detail10TensorInfoIT_T1_EES9_S9_S9_S9_S9_S9_S9_S8_S8_:
        .type           _ZN2at6native38_GLOBAL__N__9a469cfd_6_RNN_cu_eca79a6d6kernel17lstm_cell_forwardIfflLi1EEEvNS_4cuda6detail10TensorInfoIT_T1_EES9_S9_S9_S9_S9_S9_S9_S8_S8_,@function
        .size           _ZN2at6native38_GLOBAL__N__9a469cfd_6_RNN_cu_eca79a6d6kernel17lstm_cell_forwardIfflLi1EEEvNS_4cuda6detail10TensorInfoIT_T1_EES9_S9_S9_S9_S9_S9_S9_S8_S8_,(.L_x_1415 - _ZN2at6native38_GLOBAL__N__9a469cfd_6_RNN_cu_eca79a6d6kernel17lstm_cell_forwardIfflLi1EEEvNS_4cuda6detail10TensorInfoIT_T1_EES9_S9_S9_S9_S9_S9_S9_S8_S8_)
        .other          _ZN2at6native38_GLOBAL__N__9a469cfd_6_RNN_cu_eca79a6d6kernel17lstm_cell_forwardIfflLi1EEEvNS_4cuda6detail10TensorInfoIT_T1_EES9_S9_S9_S9_S9_S9_S9_S8_S8_,@"STO_CUDA_ENTRY STV_DEFAULT"
_ZN2at6native38_GLOBAL__N__9a469cfd_6_RNN_cu_eca79a6d6kernel17lstm_cell_forwardIfflLi1EEEvNS_4cuda6detail10TensorInfoIT_T1_EES9_S9_S9_S9_S9_S9_S9_S8_S8_:
        /* <DEDUP_REMOVED lines=44> */
[----:B-----5:R-:W-:Y:S01]  /*02c0*/  IMAD R2, R2, UR4, RZ ;  /* 0x0000000402027c24 */ /* 0x020fe2000f8e02ff */
[----:B------:R-:W-:Y:S01]  /*02d0*/  IADD3 R5, PT, PT, R5, R15, RZ ;  /* 0x0000000f05057210 */ /* 0x000fe20007ffe0ff */
[----:B------:R0:W-:Y:S01]  /*02e0*/  STL [R1+0x20], R10 ;  /* 0x0000200a01007387 */ /* 0x0001e20000100800 */
[----:B------:R-:W4:Y:S02]  /*02f0*/  LDCU.64 UR40, c[0x0][0xc70] ;  /* 0x00018e00ff2877ac */ /* 0x000f240008000a00 */
[----:B------:R-:W-:Y:S01]  /*0300*/  LEA.HI.X R4, R4, UR21, R5, 0x2, P2 ;  /* 0x0000001504047c11 */ /* 0x000fe200090f1405 */
[----:B------:R-:W1:Y:S01]  /*0310*/  LDCU.64 UR42, c[0x0][0xad0] ;  /* 0x00015a00ff2a77ac */ /* 0x000e620008000a00 */
[----:B------:R-:W1:Y:S01]  /*0320*/  LDCU.64 UR44, c[0x0][0x1088] ;  /* 0x00021100ff2c77ac */ /* 0x000e620008000a00 */
[----:B0-----:R-:W-:-:S02]  /*0330*/  LEA.HI.X R10, R6, UR13, R11, 0x2, P0 ;  /* 0x0000000d060a7c11 */ /* 0x001fc400080f140b */
[----:B------:R-:W-:Y:S01]  /*0340*/  LEA.HI.X R6, R8, UR17, R7, 0x2, P1 ;  /* 0x0000001108067c11 */ /* 0x000fe200088f1407 */
        /* <DEDUP_REMOVED lines=14> */
.L_x_1152:
[----:B------:R-:W-:Y:S01]  /*0430*/  IMAD.U32 R25, RZ, RZ, UR46 ;  /* 0x0000002eff197e24 */ /* 0x000fe2000f8e00ff */
[----:B------:R-:W-:Y:S04]  /*0440*/  BSSY.RECONVERGENT B1, `(.L_x_1149) ;  /* 0x000002b000017945 */ /* 0x000fe80003800200 */
[----:B0-----:R-:W-:-:S04]  /*0450*/  LOP3.LUT R4, R0, R25, RZ, 0xfc, !PT ;  /* 0x0000001900047212 */ /* 0x001fc800078efcff */
[----:B------:R-:W-:-:S13]  /*0460*/  ISETP.NE.U32.AND P0, PT, R4, RZ, PT ;  /* 0x000000ff0400720c */ /* 0x000fda0003f05070 */
[----:B------:R-:W-:Y:S05]  /*0470*/  @P0 BRA `(.L_x_1150) ;  /* 0x0000000000600947 */ /* 0x000fea0003800000 */
[----:B------:R-:W-:-:S04]  /*0480*/  MOV R24, UR47 ;  /* 0x0000002f00187c02 */ /* 0x000fc80008000f00 */
[----:B------:R-:W0:Y:S01]  /*0490*/  I2F.U32.RP R6, R24 ;  /* 0x0000001800067306 */ /* 0x000e220000209000 */
[----:B------:R-:W-:-:S07]  /*04a0*/  ISETP.NE.U32.AND P2, PT, R24, RZ, PT ;  /* 0x000000ff1800720c */ /* 0x000fce0003f45070 */
[----:B0-----:R-:W0:Y:S02]  /*04b0*/  MUFU.RCP R6, R6 ;  /* 0x0000000600067308 */ /* 0x001e240000001000 */
[----:B0-----:R-:W-:-:S06]  /*04c0*/  IADD3 R4, PT, PT, R6, 0xffffffe, RZ ;  /* 0x0ffffffe06047810 */ /* 0x001fcc0007ffe0ff */
[----:B------:R0:W1:Y:S02]  /*04d0*/  F2I.FTZ.U32.TRUNC.NTZ R5, R4 ;  /* 0x0000000400057305 */ /* 0x000064000021f000 */
[----:B0-----:R-:W-:Y:S01]  /*04e0*/  MOV R4, RZ ;  /* 0x000000ff00047202 */ /* 0x001fe20000000f00 */
        /* <DEDUP_REMOVED lines=17> */
.L_x_1150:
[----:B------:R-:W-:-:S07]  /*0600*/  MOV R5, 0x620 ;  /* 0x0000062000057802 */ /* 0x000fce0000000f00 */
[----:B------:R-:W-:Y:S05]  /*0610*/  CALL.REL.NOINC `($__internal_36_$__cuda_sm20_div_s64) ;  /* 0x0000002000047944 */ /* 0x000fea0003c00000 */
[----:B------:R-:W-:Y:S01]  /*0620*/  IADD3 R7, P0, PT, RZ, -R8, RZ ;  /* 0x80000008ff077210 */ /* 0x000fe20007f1e0ff */
[----:B------:R-:W-:Y:S01]  /*0630*/  IMAD.U32 R24, RZ, RZ, UR48 ;  /* 0x00000030ff187e24 */ /* 0x000fe2000f8e00ff */
[----:B------:R-:W-:Y:S01]  /*0640*/  MOV R25, UR49 ;  /* 0x0000003100197c02 */ /* 0x000fe20008000f00 */
[----:B------:R-:W-:Y:S01]  /*0650*/  IMAD.MOV.U32 R4, RZ, RZ, R3 ;  /* 0x000000ffff047224 */ /* 0x000fe200078e0003 */
[----:B------:R-:W-:-:S05]  /*0660*/  IADD3.X R5, PT, PT, RZ, ~R9, RZ, P0, !PT ;  /* 0x80000009ff057210 */ /* 0x000fca00007fe4ff */
[----:B------:R-:W-:Y:S01]  /*0670*/  IMAD R6, R5, R24, RZ ;  /* 0x0000001805067224 */ /* 0x000fe200078e02ff */
[----:B------:R-:W-:-:S03]  /*0680*/  MOV R5, R0 ;  /* 0x0000000000057202 */ /* 0x000fc60000000f00 */
[----:B------:R-:W-:-:S04]  /*0690*/  IMAD.WIDE.U32 R4, R7, R24, R4 ;  /* 0x0000001807047225 */ /* 0x000fc800078e0004 */
[----:B------:R-:W-:Y:S01]  /*06a0*/  IMAD R7, R7, R25, R6 ;  /* 0x0000001907077224 */ /* 0x000fe200078e0206 */
[----:B------:R-:W-:Y:S02]  /*06b0*/  MOV R17, R4 ;  /* 0x0000000400117202 */ /* 0x000fe40000000f00 */
[----:B------:R-:W-:Y:S01]  /*06c0*/  MOV R4, R8 ;  /* 0x0000000800047202 */ /* 0x000fe20000000f00 */
[----:B------:R-:W-:Y:S01]  /*06d0*/  IMAD.IADD R7, R5, 0x1, R7 ;  /* 0x0000000105077824 */ /* 0x000fe200078e0207 */
[----:B------:R-:W-:-:S07]  /*06e0*/  MOV R5, R9 ;  /* 0x0000000900057202 */ /* 0x000fce0000000f00 */
.L_x_1151:
[----:B------:R-:W-:Y:S05]  /*06f0*/  BSYNC.RECONVERGENT B1 ;  /* 0x0000000000017941 */ /* 0x000fea0003800200 */
.L_x_1149:
[-C--:B------:R-:W-:Y:S01]  /*0700*/  IMAD R21, R5, R24.reuse, RZ ;  /* 0x0000001805157224 */ /* 0x080fe200078e02ff */
[-C--:B------:R-:W-:Y:S01]  /*0710*/  IADD3 R18, P1, PT, R17, R24.reuse, RZ ;  /* 0x0000001811127210 */ /* 0x080fe20007f3e0ff */
[C---:B------:R-:W-:Y:S01]  /*0720*/  IMAD.WIDE.U32 R14, R4.reuse, R24, RZ ;  /* 0x00000018040e7225 */ /* 0x040fe200078e00ff */
[----:B------:R-:W-:Y:S02]  /*0730*/  STL [R1+0x2c], R2 ;  /* 0x00002c0201007387 */ /* 0x000fe40000100800 */
[CC--:B------:R-:W-:Y:S01]  /*0740*/  IADD3.X R19, PT, PT, R7.reuse, R25.reuse, RZ, P1, !PT ;  /* 0x0000001907137210 */ /* 0x0c0fe20000ffe4ff */
[----:B------:R-:W-:Y:S01]  /*0750*/  IMAD R21, R4, R25, R21 ;  /* 0x0000001904157224 */ /* 0x000fe200078e0215 */
[----:B------:R-:W-:Y:S01]  /*0760*/  STL [R1+0x28], R3 ;  /* 0x0000280301007387 */ /* 0x000fe20000100800 */
[C---:B------:R-:W-:Y:S02]  /*0770*/  IMAD R4, R7.reuse, UR34, RZ ;  /* 0x0000002207047c24 */ /* 0x040fe4000f8e02ff */
[----:B------:R-:W-:Y:S01]  /*0780*/  IMAD R6, R7, UR10, RZ ;  /* 0x0000000a07067c24 */ /* 0x000fe2000f8e02ff */
[----:B------:R0:W-:Y:S01]  /*0790*/  STL [R1+0x24], R0 ;  /* 0x0000240001007387 */ /* 0x0001e20000100800 */
[----:B------:R-:W-:-:S04]  /*07a0*/  IMAD.WIDE.U32 R10, R17, UR34, RZ ;  /* 0x00000022110a7c25 */ /* 0x000fc8000f8e00ff */
[C---:B------:R-:W-:Y:S01]  /*07b0*/  IMAD R9, R17.reuse, UR35, R4 ;  /* 0x0000002311097c24 */ /* 0x040fe2000f8e0204 */
[----:B------:R-:W-:Y:S01]  /*07c0*/  LEA R4, P0, R14, R17, 0x2 ;  /* 0x000000110e047211 */ /* 0x000fe200078010ff */
[----:B------:R-:W-:-:S03]  /*07d0*/  IMAD.WIDE.U32 R12, R17, UR10, RZ ;  /* 0x0000000a110c7c25 */ /* 0x000fc6000f8e00ff */
[----:B------:R-:W-:Y:S01]  /*07e0*/  IADD3 R9, PT, PT, R11, R9, RZ ;  /* 0x000000090b097210 */ /* 0x000fe20007ffe0ff */
[----:B------:R-:W-:Y:S01]  /*07f0*/  IMAD R5, R17, UR11, R6 ;  /* 0x0000000b11057c24 */ /* 0x000fe2000f8e0206 */
[----:B------:R-:W-:Y:S01]  /*0800*/  LEA R6, P1, R10, UR36, 0x2 ;  /* 0x000000240a067c11 */ /* 0x000fe2000f8210ff */
[----:B------:R-:W-:Y:S01]  /*0810*/  IMAD.IADD R15, R15, 0x1, R21 ;  /* 0x000000010f0f7824 */ /* 0x000fe200078e0215 */
[----:B------:R-:W-:Y:S01]  /*0820*/  LEA R8, P2, R12, UR14, 0x2 ;  /* 0x0000000e0c087c11 */ /* 0x000fe2000f8410ff */
[----:B------:R-:W-:Y:S01]  /*0830*/  IMAD R11, R19, UR10, RZ ;  /* 0x0000000a130b7c24 */ /* 0x000fe2000f8e02ff */
[----:B------:R-:W-:Y:S01]  /*0840*/  IADD3 R5, PT, PT, R13, R5, RZ ;  /* 0x000000050d057210 */ /* 0x000fe20007ffe0ff */
[----:B------:R-:W-:Y:S01]  /*0850*/  IMAD.WIDE.U32 R16, R18, UR10, RZ ;  /* 0x0000000a12107c25 */ /* 0x000fe2000f8e00ff */
[----:B0-----:R-:W-:Y:S01]  /*0860*/  LEA.HI.X R0, R14, R7, R15, 0x2, P0 ;  /* 0x000000070e007211 */ /* 0x001fe200000f140f */
[----:B------:R0:W-:Y:S01]  /*0870*/  STL [R1+0x30], R4 ;  /* 0x0000300401007387 */ /* 0x0001e20000100800 */
[----:B------:R-:W-:Y:S01]  /*0880*/  LEA.HI.X R7, R10, UR37, R9, 0x2, P1 ;  /* 0x000000250a077c11 */ /* 0x000fe200088f1409 */
[C---:B------:R-:W-:Y:S01]  /*0890*/  IMAD R13, R19.reuse, UR34, RZ ;  /* 0x00000022130d7c24 */ /* 0x040fe2000f8e02ff */
[----:B------:R-:W-:Y:S01]  /*08a0*/  LEA.HI.X R9, R12, UR15, R5, 0x2, P2 ;  /* 0x0000000f0c097c11 */ /* 0x000fe200090f1405 */
[C---:B------:R-:W-:Y:S01]  /*08b0*/  IMAD R11, R18.reuse, UR11, R11 ;  /* 0x0000000b120b7c24 */ /* 0x040fe2000f8e020b */
[C---:B------:R-:W-:Y:S01]  /*08c0*/  IADD3 R5, P0, PT, R18.reuse, R24, RZ ;  /* 0x0000001812057210 */ /* 0x040fe20007f1e0ff */
[----:B------:R-:W-:Y:S01]  /*08d0*/  IMAD.WIDE.U32 R14, R18, UR34, RZ ;  /* 0x00000022120e7c25 */ /* 0x000fe2000f8e00ff */
[----:B------:R-:W-:Y:S01]  /*08e0*/  LEA R10, P1, R16, UR14, 0x2 ;  /* 0x0000000e100a7c11 */ /* 0x000fe2000f8210ff */
[----:B------:R1:W-:Y:S01]  /*08f0*/  STL [R1+0x34], R0 ;  /* 0x0000340001007387 */ /* 0x0003e20000100800 */
[----:B------:R-:W-:Y:S01]  /*0900*/  IADD3.X R2, PT, PT, R19, R25, RZ, P0, !PT ;  /* 0x0000001913027210 */ /* 0x000fe200007fe4ff */
[----:B------:R-:W-:Y:S01]  /*0910*/  IMAD R13, R18, UR35, R13 ;  /* 0x00000023120d7c24 */ /* 0x000fe2000f8e020d */
[----:B------:R-:W-:Y:S01]  /*0920*/  LEA R12, P0, R14, UR36, 0x2 ;  /* 0x000000240e0c7c11 */ /* 0x000fe2000f8010ff */
[----:B------:R-:W-:-:S02]  /*0930*/  IMAD.IADD R11, R17, 0x1, R11 ;  /* 0x00000001110b7824 */ /* 0x000fc400078e020b */
[----:B------:R-:W-:Y:S01]  /*0940*/  IMAD R18, R2, UR34, RZ ;  /* 0x0000002202127c24 */ /* 0x000fe2000f8e02ff */
[----:B------:R-:W-:Y:S01]  /*0950*/  IADD3 R13, PT, PT, R15, R13, RZ ;  /* 0x0000000d0f0d7210 */ /* 0x000fe20007ffe0ff */
[----:B------:R-:W-:Y:S01]  /*0960*/  IMAD R19, R0, UR22, RZ ;  /* 0x0000001600137c24 */ /* 0x000fe2000f8e02ff */
[----:B------:R-:W-:Y:S01]  /*0970*/  LEA.HI.X R11, R16, UR15, R11, 0x2, P1 ;  /* 0x0000000f100b7c11 */ /* 0x000fe200088f140b */
[----:B------:R-:W-:Y:S01]  /*0980*/  IMAD.WIDE.U32 R16, R5, UR34, RZ ;  /* 0x0000002205107c25 */ /* 0x000fe2000f8e00ff */
[----:B------:R-:W-:-:S03]  /*0990*/  LEA.HI.X R13, R14, UR37, R13, 0x2, P0 ;  /* 0x000000250e0d7c11 */ /* 0x000fc600080f140d */
[----:B------:R-:W-:Y:S01]  /*09a0*/  IMAD R15, R5, UR35, R18 ;  /* 0x00000023050f7c24 */ /* 0x000fe2000f8e0212 */
[----:B------:R-:W-:Y:S01]  /*09b0*/  LEA R14, P0, R16, UR36, 0x2 ;  /* 0x00000024100e7c11 */ /* 0x000fe2000f8010ff */
[----:B------:R-:W-:Y:S02]  /*09c0*/  IMAD R18, R2, UR10, RZ ;  /* 0x0000000a02127c24 */ /* 0x000fe4000f8e02ff */
[----:B------:R-:W-:Y:S01]  /*09d0*/  IMAD.WIDE.U32 R22, R4, UR22, RZ ;  /* 0x0000001604167c25 */ /* 0x000fe2000f8e00ff */
[----:B------:R-:W-:-:S03]  /*09e0*/  IADD3 R15, PT, PT, R17, R15, RZ ;  /* 0x0000000f110f7210 */ /* 0x000fc60007ffe0ff */
[----:B------:R-:W-:Y:S01]  /*09f0*/  IMAD R19, R4, UR23, R19 ;  /* 0x0000001704137c24 */ /* 0x000fe2000f8e0213 */
[----:B------:R-:W-:Y:S01]  /*0a00*/  LEA.HI.X R15, R16, UR37, R15, 0x2, P0 ;  /* 0x00000025100f7c11 */ /* 0x000fe200080f140f */
[----:B------:R-:W-:-:S04]  /*0a10*/  IMAD.WIDE.U32 R20, R5, UR10, RZ ;  /* 0x0000000a05147c25 */ /* 0x000fc8000f8e00ff */
[----:B------:R-:W-:Y:S01]  /*0a20*/  IMAD R17, R5, UR11, R18 ;  /* 0x0000000b05117c24 */ /* 0x000fe2000f8e0212 */
[----:B------:R-:W-:Y:S01]  /*0a30*/  LEA R18, P0, R22, UR24, 0x2 ;  /* 0x0000001816127c11 */ /* 0x000fe2000f8010ff */
[----:B------:R-:W-:Y:S01]  /*0a40*/  IMAD.IADD R19, R23, 0x1, R19 ;  /* 0x0000000117137824 */ /* 0x000fe200078e0213 */
[----:B------:R-:W-:Y:S01]  /*0a50*/  LEA R16, P1, R20, UR14, 0x2 ;  /* 0x0000000e14107c11 */ /* 0x000fe2000f8210ff */
[----:B------:R-:W-:Y:S01]  /*0a60*/  IMAD.WIDE.U32 R28, R4, UR26, RZ ;  /* 0x0000001a041c7c25 */ /* 0x000fe2000f8e00ff */
[----:B------:R-:W-:Y:S01]  /*0a70*/  IADD3 R17, PT, PT, R21, R17, RZ ;  /* 0x0000001115117210 */ /* 0x000fe20007ffe0ff */
[----:B------:R-:W2:Y:S01]  /*0a80*/  LDG.E R3, desc[UR8][R14.64] ;  /* 0x000000080e037981 */ /* 0x000ea2000c1e1900 */
[----:B------:R-:W-:Y:S01]  /*0a90*/  LEA.HI.X R19, R22, UR25, R19, 0x2, P0 ;  /* 0x0000001916137c11 */ /* 0x000fe200080f1413 */
[----:B------:R-:W-:Y:S01]  /*0aa0*/  IMAD R21, R0, UR26, RZ ;  /* 0x0000001a00157c24 */ /* 0x000fe2000f8e02ff */
[----:B------:R-:W-:Y:S02]  /*0ab0*/  IADD3 R26, P0, PT, R4, R24, RZ ;  /* 0x00000018041a7210 */ /* 0x000fe40007f1e0ff */
[----:B------:R-:W-:Y:S01]  /*0ac0*/  LEA.HI.X R17, R20, UR15, R17, 0x2, P1 ;  /* 0x0000000f14117c11 */ /* 0x000fe200088f1411 */
[----:B------:R-:W-:Y:S01]  /*0ad0*/  IMAD R21, R4, UR27, R21 ;  /* 0x0000001b04157c24 */ /* 0x000fe2000f8e0215 */
[----:B------:R-:W-:Y:S01]  /*0ae0*/  IADD3.X R27, PT, PT, R0, R25, RZ, P0, !PT ;  /* 0x00000019001b7210 */ /* 0x000fe200007fe4ff */
[----:B0-----:R-:W3:Y:S01]  /*0af0*/  LDG.E R4, desc[UR8][R10.64] ;  /* 0x000000080a047981 */ /* 0x001ee2000c1e1900 */
[----:B------:R-:W-:-:S02]  /*0b00*/  LEA R20, P1, R28, UR28, 0x2 ;  /* 0x0000001c1c147c11 */ /* 0x000fc4000f8210ff */
[----:B------:R-:W-:Y:S01]  /*0b10*/  IADD3 R21, PT, PT, R29, R21, RZ ;  /* 0x000000151d157210 */ /* 0x000fe20007ffe0ff */
[----:B------:R-:W-:Y:S01]  /*0b20*/  IMAD R23, R27, UR22, RZ ;  /* 0x000000161b177c24 */ /* 0x000fe2000f8e02ff */
[----:B-1----:R-:W4:Y:S02]  /*0b30*/  LDG.E R0, desc[UR8][R12.64] ;  /* 0x000000080c007981 */ /* 0x002f24000c1e1900 */
[----:B------:R-:W-:Y:S01]  /*0b40*/  LEA.HI.X R21, R28, UR29, R21, 0x2, P1 ;  /* 0x0000001d1c157c11 */ /* 0x000fe200088f1415 */
[C---:B------:R-:W-:Y:S02]  /*0b50*/  IMAD R23, R26.reuse, UR23, R23 ;  /* 0x000000171a177c24 */ /* 0x040fe4000f8e0217 */
[----:B------:R-:W-:Y:S01]  /*0b60*/  IMAD.WIDE.U32 R28, R26, UR22, RZ ;  /* 0x000000161a1c7c25 */ /* 0x000fe2000f8e00ff */
[----:B------:R-:W-:Y:S01]  /*0b70*/  IADD3 R5, P1, PT, R5, R24, RZ ;  /* 0x0000001805057210 */ /* 0x000fe20007f3e0ff */
[----:B------:R-:W5:Y:S03]  /*0b80*/  LDG.E R20, desc[UR8][R20.64] ;  /* 0x0000000814147981 */ /* 0x000f66000c1e1900 */
[----:B------:R-:W-:-:S02]  /*0b90*/  IADD3 R23, PT, PT, R29, R23, RZ ;  /* 0x000000171d177210 */ /* 0x000fc40007ffe0ff */
[----:B------:R-:W2:Y:S01]  /*0ba0*/  LDG.E R29, desc[UR8][R6.64] ;  /* 0x00000008061d7981 */ /* 0x000ea2000c1e1900 */
[----:B------:R-:W-:-:S04]  /*0bb0*/  LEA R22, P0, R28, UR24, 0x2 ;  /* 0x000000181c167c11 */ /* 0x000fc8000f8010ff */
[----:B------:R-:W-:Y:S01]  /*0bc0*/  LEA.HI.X R23, R28, UR25, R23, 0x2, P0 ;  /* 0x000000191c177c11 */ /* 0x000fe200080f1417 */
[----:B------:R-:W-:Y:S02]  /*0bd0*/  IMAD.MOV.U32 R28, RZ, RZ, R2 ;  /* 0x000000ffff1c7224 */ /* 0x000fe400078e0002 */
[----:B------:R0:W5:Y:S04]  /*0be0*/  LDG.E R2, desc[UR8][R8.64] ;  /* 0x0000000808027981 */ /* 0x000168000c1e1900 */
[----:B------:R-:W3:Y:S01]  /*0bf0*/  LDG.E R22, desc[UR8][R22.64] ;  /* 0x0000000816167981 */ /* 0x000ee2000c1e1900 */
[----:B0-----:R-:W-:-:S04]  /*0c00*/  IMAD R8, R27, UR26, RZ ;  /* 0x0000001a1b087c24 */ /* 0x001fc8000f8e02ff */
[C---:B------:R-:W-:Y:S02]  /*0c10*/  IMAD R7, R26.reuse, UR27, R8 ;  /* 0x0000001b1a077c24 */ /* 0x040fe4000f8e0208 */
[----:B------:R-:W-:-:S05]  /*0c20*/  IMAD.WIDE.U32 R8, R26, UR26, RZ ;  /* 0x0000001a1a087c25 */ /* 0x000fca000f8e00ff */
[----:B------:R-:W-:Y:S02]  /*0c30*/  IADD3 R7, PT, PT, R9, R7, RZ ;  /* 0x0000000709077210 */ /* 0x000fe40007ffe0ff */
[----:B------:R-:W-:-:S04]  /*0c40*/  LEA R6, P0, R8, UR28, 0x2 ;  /* 0x0000001c08067c11 */ /* 0x000fc8000f8010ff */
[----:B------:R-:W-:Y:S02]  /*0c50*/  LEA.HI.X R7, R8, UR29, R7, 0x2, P0 ;  /* 0x0000001d08077c11 */ /* 0x000fe400080f1407 */
[----:B------:R-:W-:-:S04]  /*0c60*/  IADD3 R10, P0, PT, R26, R24, RZ ;  /* 0x000000181a0a7210 */ /* 0x000fc80007f1e0ff */
[----:B------:R-:W-:Y:S01]  /*0c70*/  IADD3.X R11, PT, PT, R27, R25, RZ, P0, !PT ;  /* 0x000000191b0b7210 */ /* 0x000fe200007fe4ff */
[----:B------:R-:W-:-:S04]  /*0c80*/  IMAD.WIDE.U32 R12, R10, UR22, RZ ;  /* 0x000000160a0c7c25 */ /* 0x000fc8000f8e00ff */
[----:B------:R-:W-:-:S04]  /*0c90*/  IMAD R8, R11, UR22, RZ ;  /* 0x000000160b087c24 */ /* 0x000fc8000f8e02ff */
[----:B------:R-:W-:-:S04]  /*0ca0*/  IMAD R8, R10, UR23, R8 ;  /* 0x000000170a087c24 */ /* 0x000fc8000f8e0208 */
[----:B------:R-:W-:Y:S01]  /*0cb0*/  IMAD.IADD R9, R13, 0x1, R8 ;  /* 0x000000010d097824 */ /* 0x000fe200078e0208 */
[----:B------:R-:W-:-:S04]  /*0cc0*/  LEA R8, P0, R12, UR24, 0x2 ;  /* 0x000000180c087c11 */ /* 0x000fc8000f8010ff */
[----:B------:R-:W-:Y:S01]  /*0cd0*/  LEA.HI.X R9, R12, UR25, R9, 0x2, P0 ;  /* 0x000000190c097c11 */ /* 0x000fe200080f1409 */
[----:B------:R-:W-:Y:S02]  /*0ce0*/  IMAD R12, R11, UR26, RZ ;  /* 0x0000001a0b0c7c24 */ /* 0x000fe4000f8e02ff */
[----:B------:R-:W-:-:S04]  /*0cf0*/  IMAD.WIDE.U32 R14, R10, UR26, RZ ;  /* 0x0000001a0a0e7c25 */ /* 0x000fc8000f8e00ff */
[----:B------:R-:W-:-:S05]  /*0d00*/  IMAD R12, R10, UR27, R12 ;  /* 0x0000001b0a0c7c24 */ /* 0x000fca000f8e020c */
[----:B------:R-:W-:Y:S02]  /*0d10*/  IADD3 R13, PT, PT, R15, R12, RZ ;  /* 0x0000000c0f0d7210 */ /* 0x000fe40007ffe0ff */
[----:B------:R-:W-:-:S04]  /*0d20*/  LEA R12, P0, R14, UR28, 0x2 ;  /* 0x0000001c0e0c7c11 */ /* 0x000fc8000f8010ff */
[----:B------:R-:W-:Y:S02]  /*0d30*/  LEA.HI.X R13, R14, UR29, R13, 0x2, P0 ;  /* 0x0000001d0e0d7c11 */ /* 0x000fe400080f140d */
[----:B------:R-:W-:Y:S01]  /*0d40*/  IADD3 R24, P0, PT, R10, R24, RZ ;  /* 0x000000180a187210 */ /* 0x000fe20007f1e0ff */
[----:B--2---:R0:W-:Y:S04]  /*0d50*/  STL [R1+0xc], R29 ;  /* 0x00000c1d01007387 */ /* 0x0041e80000100800 */
[----:B------:R-:W2:Y:S04]  /*0d60*/  LDL.LU R21, [R1+0xc] ;  /* 0x00000c0001157983 */ /* 0x000ea80000300800 */
[----:B------:R-:W4:Y:S04]  /*0d70*/  LDL R23, [R1+0x20] ;  /* 0x0000200001177983 */ /* 0x000f280000100800 */
[----:B0-----:R0:W2:Y:S02]  /*0d80*/  LDG.E R29, desc[UR8][R16.64] ;  /* 0x00000008101d7981 */ /* 0x0010a4000c1e1900 */
[----:B0-----:R-:W-:-:S02]  /*0d90*/  MOV R17, R28 ;  /* 0x0000001c00117202 */ /* 0x001fc40000000f00 */
[----:B------:R-:W5:Y:S02]  /*0da0*/  LDG.E R28, desc[UR8][R18.64] ;  /* 0x00000008121c7981 */ /* 0x000f64000c1e1900 */
[-C--:B------:R-:W-:Y:S02]  /*0db0*/  IADD3.X R16, PT, PT, R17, R25.reuse, RZ, P1, !PT ;  /* 0x0000001911107210 */ /* 0x080fe40000ffe4ff */
[----:B------:R-:W-:Y:S01]  /*0dc0*/  IADD3.X R25, PT, PT, R11, R25, RZ, P0, !PT ;  /* 0x000000190b197210 */ /* 0x000fe200007fe4ff */
[----:B------:R-:W2:Y:S04]  /*0dd0*/  LDG.E R17, desc[UR8][R8.64] ;  /* 0x0000000808117981 */ /* 0x000ea8000c1e1900 */
[----:B------:R-:W-:Y:S01]  /*0de0*/  IMAD R14, R25, UR22, RZ ;  /* 0x00000016190e7c24 */ /* 0x000fe2000f8e02ff */
[----:B------:R0:W3:Y:S03]  /*0df0*/  LDG.E R19, desc[UR8][R6.64] ;  /* 0x0000000806137981 */ /* 0x0000e6000c1e1900 */
[C---:B------:R-:W-:Y:S01]  /*0e00*/  IMAD R14, R24.reuse, UR23, R14 ;  /* 0x00000017180e7c24 */ /* 0x040fe2000f8e020e */
[----:B------:R1:W2:Y:S01]  /*0e10*/  LDG.E R18, desc[UR8][R12.64] ;  /* 0x000000080c127981 */ /* 0x0002a2000c1e1900 */
[----:B0-----:R-:W-:-:S04]  /*0e20*/  IMAD.WIDE.U32 R6, R24, UR22, RZ ;  /* 0x0000001618067c25 */ /* 0x001fc8000f8e00ff */
[----:B------:R-:W-:Y:S01]  /*0e30*/  IMAD.IADD R7, R7, 0x1, R14 ;  /* 0x0000000107077824 */ /* 0x000fe200078e020e */
[----:B------:R-:W-:-:S04]  /*0e40*/  LEA R14, P0, R6, UR24, 0x2 ;  /* 0x00000018060e7c11 */ /* 0x000fc8000f8010ff */
[----:B------:R-:W-:Y:S01]  /*0e50*/  LEA.HI.X R15, R6, UR25, R7, 0x2, P0 ;  /* 0x00000019060f7c11 */ /* 0x000fe200080f1407 */
[----:B------:R-:W-:-:S04]  /*0e60*/  IMAD R6, R25, UR26, RZ ;  /* 0x0000001a19067c24 */ /* 0x000fc8000f8e02ff */
[C---:B------:R-:W-:Y:S01]  /*0e70*/  IMAD R8, R24.reuse, UR27, R6 ;  /* 0x0000001b18087c24 */ /* 0x040fe2000f8e0206 */
[----:B------:R-:W2:Y:S01]  /*0e80*/  LDG.E R14, desc[UR8][R14.64] ;  /* 0x000000080e0e7981 */ /* 0x000ea2000c1e1900 */
[----:B------:R-:W-:-:S05]  /*0e90*/  IMAD.WIDE.U32 R6, R24, UR26, RZ ;  /* 0x0000001a18067c25 */ /* 0x000fca000f8e00ff */
[----:B------:R-:W-:Y:S02]  /*0ea0*/  IADD3 R7, PT, PT, R7, R8, RZ ;  /* 0x0000000807077210 */ /* 0x000fe40007ffe0ff */
[----:B------:R-:W-:Y:S01]  /*0eb0*/  LEA R8, P0, R6, UR28, 0x2 ;  /* 0x0000001c06087c11 */ /* 0x000fe2000f8010ff */
[----:B-1----:R-:W-:-:S03]  /*0ec0*/  IMAD R12, R16, UR10, RZ ;  /* 0x0000000a100c7c24 */ /* 0x002fc6000f8e02ff */
[----:B------:R-:W-:Y:S01]  /*0ed0*/  LEA.HI.X R9, R6, UR29, R7, 0x2, P0 ;  /* 0x0000001d06097c11 */ /* 0x000fe200080f1407 */
[----:B------:R-:W-:Y:S02]  /*0ee0*/  IMAD R6, R16, UR34, RZ ;  /* 0x0000002210067c24 */ /* 0x000fe4000f8e02ff */
[----:B------:R-:W5:Y:S04]  /*0ef0*/  LDL R16, [R1+0x1c] ;  /* 0x00001c0001107983 */ /* 0x000f680000100800 */
[----:B------:R0:W2:Y:S02]  /*0f00*/  LDG.E R15, desc[UR8][R8.64] ;  /* 0x00000008080f7981 */ /* 0x0000a4000c1e1900 */
[C---:B0-----:R-:W-:Y:S02]  /*0f10*/  IMAD R8, R5.reuse, UR35, R6 ;  /* 0x0000002305087c24 */ /* 0x041fe4000f8e0206 */
[----:B------:R-:W-:-:S05]  /*0f20*/  IMAD.WIDE.U32 R6, R5, UR34, RZ ;  /* 0x0000002205067c25 */ /* 0x000fca000f8e00ff */
[----:B------:R-:W-:Y:S02]  /*0f30*/  IADD3 R7, PT, PT, R7, R8, RZ ;  /* 0x0000000807077210 */ /* 0x000fe40007ffe0ff */
[----:B------:R-:W-:Y:S01]  /*0f40*/  LEA R8, P0, R6, UR36, 0x2 ;  /* 0x0000002406087c11 */ /* 0x000fe2000f8010ff */
[----:B------:R-:W-:-:S03]  /*0f50*/  IMAD R12, R5, UR11, R12 ;  /* 0x0000000b050c7c24 */ /* 0x000fc6000f8e020c */
[----:B------:R-:W-:Y:S01]  /*0f60*/  LEA.HI.X R9, R6, UR37, R7, 0x2, P0 ;  /* 0x0000002506097c11 */ /* 0x000fe200080f1407 */
[----:B------:R-:W-:-:S04]  /*0f70*/  IMAD.WIDE.U32 R6, R5, UR10, RZ ;  /* 0x0000000a05067c25 */ /* 0x000fc8000f8e00ff */
[----:B------:R0:W2:Y:S01]  /*0f80*/  LDG.E R8, desc[UR8][R8.64] ;  /* 0x0000000808087981 */ /* 0x0000a2000c1e1900 */
[----:B------:R-:W-:Y:S02]  /*0f90*/  IADD3 R5, PT, PT, R7, R12, RZ ;  /* 0x0000000c07057210 */ /* 0x000fe40007ffe0ff */
[----:B------:R-:W-:-:S04]  /*0fa0*/  LEA R12, P0, R6, UR14, 0x2 ;  /* 0x0000000e060c7c11 */ /* 0x000fc8000f8010ff */
[----:B------:R-:W-:-:S05]  /*0fb0*/  LEA.HI.X R13, R6, UR15, R5, 0x2, P0 ;  /* 0x0000000f060d7c11 */ /* 0x000fca00080f1405 */
[----:B------:R-:W2:Y:S01]  /*0fc0*/  LDG.E R12, desc[UR8][R12.64] ;  /* 0x000000080c0c7981 */ /* 0x000ea2000c1e1900 */
[----:B----4-:R-:W-:Y:S02]  /*0fd0*/  IMAD.MOV.U32 R6, RZ, RZ, R23 ;  /* 0x000000ffff067224 */ /* 0x010fe400078e0017 */
[----:B---3--:R-:W-:-:S04]  /*0fe0*/  FADD.FTZ R19, R22, R19 ;  /* 0x0000001316137221 */ /* 0x008fc80000010000 */
[----:B------:R-:W-:Y:S02]  /*0ff0*/  FADD.FTZ R19, R0, R19 ;  /* 0x0000001300137221 */ /* 0x000fe40000010000 */
[----:B------:R-:W3:Y:S02]  /*1000*/  LDL.LU R0, [R1+0x34] ;  /* 0x0000340001007983 */ /* 0x000ee40000300800 */
[----:B------:R-:W-:Y:S02]  /*1010*/  FADD.FTZ R19, R4, R19 ;  /* 0x0000001304137221 */ /* 0x000fe40000010000 */
[----:B------:R-:W4:Y:S01]  /*1020*/  LDL.LU R4, [R1+0x30] ;  /* 0x0000300001047983 */ /* 0x000f220000300800 */
[----:B-----5:R-:W-:-:S05]  /*1030*/  MOV R7, R16 ;  /* 0x0000001000077202 */ /* 0x020fca0000000f00 */
[----:B------:R1:W5:Y:S01]  /*1040*/  LDG.E R5, desc[UR8][R6.64] ;  /* 0x0000000806057981 */ /* 0x000362000c1e1900 */
[----:B------:R-:W-:Y:S01]  /*1050*/  FADD.FTZ R20, R28, R20 ;  /* 0x000000141c147221 */ /* 0x000fe20000010000 */
[----:B------:R-:W-:-:S03]  /*1060*/  FMUL.FTZ R19, R19, -1.4426950216293334961 ;  /* 0xbfb8aa3b13137820 */ /* 0x000fc60000410000 */
[----:B--2---:R-:W-:-:S04]  /*1070*/  FADD.FTZ R20, R21, R20 ;  /* 0x0000001415147221 */ /* 0x004fc80000010000 */
[----:B------:R-:W-:Y:S01]  /*1080*/  FADD.FTZ R20, R2, R20 ;  /* 0x0000001402147221 */ /* 0x000fe20000010000 */
[----:B------:R-:W2:Y:S01]  /*1090*/  MUFU.EX2 R19, R19 ;  /* 0x0000001300137308 */ /* 0x000ea20000000800 */
[----:B------:R-:W-:Y:S01]  /*10a0*/  FADD.FTZ R15, R14, R15 ;  /* 0x0000000f0e0f7221 */ /* 0x000fe20000010000 */
[----:B------:R-:W-:Y:S01]  /*10b0*/  FADD.FTZ R17, R17, R18 ;  /* 0x0000001211117221 */ /* 0x000fe20000010000 */
[----:B0-----:R-:W-:Y:S01]  /*10c0*/  FMUL.FTZ R9, R20, -1.4426950216293334961 ;  /* 0xbfb8aa3b14097820 */ /* 0x001fe20000410000 */
[----:B------:R-:W5:Y:S04]  /*10d0*/  LDL.LU R2, [R1+0x2c] ;  /* 0x00002c0001027983 */ /* 0x000f680000300800 */
[----:B-1----:R-:W0:Y:S01]  /*10e0*/  MUFU.EX2 R7, R9 ;  /* 0x0000000900077308 */ /* 0x002e220000000800 */
[----:B------:R-:W-:Y:S01]  /*10f0*/  FADD.FTZ R6, R3, R17 ;  /* 0x0000001103067221 */ /* 0x000fe20000010000 */
[----:B------:R-:W-:Y:S01]  /*1100*/  IMAD R11, R11, UR30, RZ ;  /* 0x0000001e0b0b7c24 */ /* 0x000fe2000f8e02ff */
[----:B------:R-:W5:Y:S01]  /*1110*/  LDL.LU R3, [R1+0x28] ;  /* 0x0000280001037983 */ /* 0x000f620000300800 */
[----:B------:R-:W-:Y:S01]  /*1120*/  FADD.FTZ R15, R8, R15 ;  /* 0x0000000f080f7221 */ /* 0x000fe20000010000 */
[----:B------:R-:W-:Y:S01]  /*1130*/  FADD.FTZ R20, R29, R6 ;  /* 0x000000061d147221 */ /* 0x000fe20000010000 */
[----:B--2---:R-:W-:-:S02]  /*1140*/  FADD.FTZ R6, R19, 1 ;  /* 0x3f80000013067421 */ /* 0x004fc40000010000 */
[----:B------:R-:W-:-:S04]  /*1150*/  FADD.FTZ R12, R12, R15 ;  /* 0x0000000f0c0c7221 */ /* 0x000fc80000010000 */
[----:B------:R-:W-:Y:S01]  /*1160*/  FMUL.FTZ R14, R12, -1.4426950216293334961 ;  /* 0xbfb8aa3b0c0e7820 */ /* 0x000fe20000410000 */
[----:B0-----:R-:W-:Y:S01]  /*1170*/  FADD.FTZ R7, R7, 1 ;  /* 0x3f80000007077421 */ /* 0x001fe20000010000 */
[----:B------:R-:W-:Y:S08]  /*1180*/  MUFU.RCP R6, R6 ;  /* 0x0000000600067308 */ /* 0x000ff00000001000 */
[----:B------:R-:W0:Y:S08]  /*1190*/  MUFU.EX2 R14, R14 ;  /* 0x0000000e000e7308 */ /* 0x000e300000000800 */
[----:B------:R-:W-:Y:S08]  /*11a0*/  MUFU.TANH R20, R20 ;  /* 0x0000001400147308 */ /* 0x000ff00000002400 */
[----:B------:R-:W1:Y:S01]  /*11b0*/  MUFU.RCP R7, R7 ;  /* 0x0000000700077308 */ /* 0x000e620000001000 */
[----:B------:R-:W-:-:S02]  /*11c0*/  IMAD R19, R27, UR30, RZ ;  /* 0x0000001e1b137c24 */ /* 0x000fc4000f8e02ff */
[----:B0-----:R-:W-:Y:S02]  /*11d0*/  FADD.FTZ R15, R14, 1 ;  /* 0x3f8000000e0f7421 */ /* 0x001fe40000010000 */
[C---:B------:R-:W-:Y:S02]  /*11e0*/  IMAD R19, R26.reuse, UR31, R19 ;  /* 0x0000001f1a137c24 */ /* 0x040fe4000f8e0213 */
[----:B------:R-:W-:-:S04]  /*11f0*/  IMAD.WIDE.U32 R26, R26, UR30, RZ ;  /* 0x0000001e1a1a7c25 */ /* 0x000fc8000f8e00ff */
[----:B------:R-:W-:Y:S01]  /*1200*/  IMAD R11, R10, UR31, R11 ;  /* 0x0000001f0a0b7c24 */ /* 0x000fe2000f8e020b */
[----:B------:R-:W-:Y:S01]  /*1210*/  IADD3 R19, PT, PT, R27, R19, RZ ;  /* 0x000000131b137210 */ /* 0x000fe20007ffe0ff */
[----:B------:R-:W-:Y:S02]  /*1220*/  IMAD R25, R25, UR30, RZ ;  /* 0x0000001e19197c24 */ /* 0x000fe4000f8e02ff */
[----:B---3--:R-:W-:Y:S02]  /*1230*/  IMAD R17, R0, UR30, RZ ;  /* 0x0000001e00117c24 */ /* 0x008fe4000f8e02ff */
[----:B------:R-:W2:Y:S01]  /*1240*/  LDL.LU R0, [R1+0x24] ;  /* 0x0000240001007983 */ /* 0x000ea20000300800 */
[----:B----4-:R-:W-:-:S03]  /*1250*/  IMAD.WIDE.U32 R8, R4, UR30, RZ ;  /* 0x0000001e04087c25 */ /* 0x010fc6000f8e00ff */
[----:B------:R-:W3:Y:S01]  /*1260*/  LDL.LU R23, [R1+0x18] ;  /* 0x0000180001177983 */ /* 0x000ee20000300800 */
[----:B------:R-:W-:Y:S01]  /*1270*/  IMAD R17, R4, UR31, R17 ;  /* 0x0000001f04117c24 */ /* 0x000fe2000f8e0211 */
[----:B------:R-:W-:Y:S02]  /*1280*/  LEA R12, P0, R8, UR32, 0x2 ;  /* 0x00000020080c7c11 */ /* 0x000fe4000f8010ff */
[----:B------:R-:W4:Y:S02]  /*1290*/  LDL.LU R22, [R1+0x10] ;  /* 0x0000100001167983 */ /* 0x000f240000300800 */
[----:B------:R-:W-:Y:S02]  /*12a0*/  IADD3 R9, PT, PT, R9, R17, RZ ;  /* 0x0000001109097210 */ /* 0x000fe40007ffe0ff */
[----:B------:R-:W2:Y:S04]  /*12b0*/  LDL.LU R29, [R1+0x14] ;  /* 0x00001400011d7983 */ /* 0x000ea80000300800 */
[----:B------:R-:W4:Y:S01]  /*12c0*/  LDL.LU R28, [R1+0x1c] ;  /* 0x00001c00011c7983 */ /* 0x000f220000300800 */
[----:B-----5:R-:W-:-:S02]  /*12d0*/  FMUL.FTZ R13, R5, R6 ;  /* 0x00000006050d7220 */ /* 0x020fc40000410000 */
[----:B------:R0:W-:Y:S02]  /*12e0*/  MUFU.RCP R5, R15 ;  /* 0x0000000f00057308 */ /* 0x0001e40000001000 */
[----:B-1----:R-:W-:Y:S01]  /*12f0*/  FFMA.FTZ R4, R20, R7, R13 ;  /* 0x0000000714047223 */ /* 0x002fe2000001000d */
[----:B------:R-:W-:Y:S01]  /*1300*/  LEA.HI.X R13, R8, UR33, R9, 0x2, P0 ;  /* 0x00000021080d7c11 */ /* 0x000fe200080f1409 */
[----:B0-----:R-:W-:Y:S01]  /*1310*/  IMAD.WIDE.U32 R14, R10, UR30, RZ ;  /* 0x0000001e0a0e7c25 */ /* 0x001fe2000f8e00ff */
[----:B------:R-:W-:-:S03]  /*1320*/  LEA R10, P0, R26, UR32, 0x2 ;  /* 0x000000201a0a7c11 */ /* 0x000fc6000f8010ff */
[----:B------:R-:W-:Y:S01]  /*1330*/  IMAD.IADD R15, R15, 0x1, R11 ;  /* 0x000000010f0f7824 */ /* 0x000fe200078e020b */
[----:B------:R-:W-:Y:S02]  /*1340*/  LEA.HI.X R11, R26, UR33, R19, 0x2, P0 ;  /* 0x000000211a0b7c11 */ /* 0x000fe400080f1413 */
[----:B------:R-:W5:Y:S01]  /*1350*/  LDL.LU R26, [R1+0x8] ;  /* 0x00000800011a7983 */ /* 0x000f620000300800 */
[----:B------:R-:W-:-:S04]  /*1360*/  IMAD.WIDE.U32 R8, R24, UR30, RZ ;  /* 0x0000001e18087c25 */ /* 0x000fc8000f8e00ff */
[----:B------:R-:W-:Y:S01]  /*1370*/  IMAD R24, R24, UR31, R25 ;  /* 0x0000001f18187c24 */ /* 0x000fe2000f8e0219 */
[----:B------:R-:W-:-:S04]  /*1380*/  LEA R18, P2, R8, UR32, 0x2 ;  /* 0x0000002008127c11 */ /* 0x000fc8000f8410ff */
[----:B------:R-:W-:-:S04]  /*1390*/  IADD3 R24, PT, PT, R9, R24, RZ ;  /* 0x0000001809187210 */ /* 0x000fc80007ffe0ff */
[----:B------:R-:W-:Y:S02]  /*13a0*/  LEA.HI.X R19, R8, UR33, R24, 0x2, P2 ;  /* 0x0000002108137c11 */ /* 0x000fe400090f1418 */
[----:B------:R-:W5:Y:S01]  /*13b0*/  LDL.LU R24, [R1+0x20] ;  /* 0x0000200001187983 */ /* 0x000f620000300800 */
[----:B------:R-:W0:Y:S01]  /*13c0*/  MUFU.TANH R17, R4 ;  /* 0x0000000400117308 */ /* 0x000e220000002400 */
[----:B------:R-:W-:Y:S01]  /*13d0*/  LEA R16, P1, R14, UR32, 0x2 ;  /* 0x000000200e107c11 */ /* 0x000fe2000f8210ff */
[----:B------:R-:W-:Y:S01]  /*13e0*/  FADD.FTZ R25, R7, -RZ ;  /* 0x800000ff07197221 */ /* 0x000fe20000010000 */
[----:B------:R-:W-:Y:S01]  /*13f0*/  FADD.FTZ R27, R6, -RZ ;  /* 0x800000ff061b7221 */ /* 0x000fe20000010000 */
[----:B0-----:R-:W-:Y:S01]  /*1400*/  FMUL.FTZ R21, R17, R5 ;  /* 0x0000000511157220 */ /* 0x001fe20000410000 */
[----:B------:R-:W-:Y:S01]  /*1410*/  LEA.HI.X R17, R14, UR33, R15, 0x2, P1 ;  /* 0x000000210e117c11 */ /* 0x000fe200088f140f */
[----:B------:R-:W-:-:S04]  /*1420*/  IMAD.WIDE.U32 R14, R2, UR38, RZ ;  /* 0x00000026020e7c25 */ /* 0x000fc8000f8e00ff */
[----:B------:R-:W-:Y:S01]  /*1430*/  FADD.FTZ R5, R5, -RZ ;  /* 0x800000ff05057221 */ /* 0x000fe20000010000 */
[----:B------:R-:W-:-:S04]  /*1440*/  IMAD.WIDE.U32 R6, R2, UR40, RZ ;  /* 0x0000002802067c25 */ /* 0x000fc8000f8e00ff */
[C---:B------:R-:W-:Y:S01]  /*1450*/  IMAD R7, R2.reuse, UR41, R7 ;  /* 0x0000002902077c24 */ /* 0x040fe2000f8e0207 */
[----:B------:R-:W-:Y:S02]  /*1460*/  IADD3 R3, P0, PT, R2, R3, RZ ;  /* 0x0000000302037210 */ /* 0x000fe40007f1e0ff */
[----:B---3--:R-:W-:Y:S02]  /*1470*/  MOV R8, R23 ;  /* 0x0000001700087202 */ /* 0x008fe40000000f00 */
[----:B--2---:R-:W-:-:S05]  /*1480*/  MOV R9, R29 ;  /* 0x0000001d00097202 */ /* 0x004fca0000000f00 */
[----:B------:R4:W-:Y:S02]  /*1490*/  STG.E desc[UR8][R8.64], R21 ;  /* 0x0000001508007986 */ /* 0x0009e4000c101908 */
[----:B----4-:R-:W-:Y:S01]  /*14a0*/  MOV R8, R22 ;  /* 0x0000001600087202 */ /* 0x010fe20000000f00 */
[----:B------:R-:W-:-:S05]  /*14b0*/  IMAD.MOV.U32 R21, RZ, RZ, R23 ;  /* 0x000000ffff157224 */ /* 0x000fca00078e0017 */
[----:B------:R-:W-:Y:S02]  /*14c0*/  LEA R21, P2, R6, R21, 0x2 ;  /* 0x0000001506157211 */ /* 0x000fe400078410ff */
[----:B-----5:R-:W-:-:S05]  /*14d0*/  MOV R9, R26 ;  /* 0x0000001a00097202 */ /* 0x020fca0000000f00 */
[----:B------:R0:W-:Y:S04]  /*14e0*/  STG.E desc[UR8][R8.64], R4 ;  /* 0x0000000408007986 */ /* 0x0001e8000c101908 */
[----:B------:R-:W-:Y:S01]  /*14f0*/  STG.E desc[UR8][R12.64], R25 ;  /* 0x000000190c007986 */ /* 0x000fe2000c101908 */
[----:B0-----:R-:W-:Y:S01]  /*1500*/  MOV R9, R22 ;  /* 0x0000001600097202 */ /* 0x001fe20000000f00 */
[----:B------:R-:W-:Y:S02]  /*1510*/  IMAD.WIDE.U32 R22, R2, UR42, RZ ;  /* 0x0000002a02167c25 */ /* 0x000fe4000f8e00ff */
[----:B------:R-:W-:Y:S01]  /*1520*/  STG.E desc[UR8][R10.64], R27 ;  /* 0x0000001b0a007986 */ /* 0x000fe2000c101908 */
[----:B------:R-:W-:-:S03]  /*1530*/  LEA R9, P1, R14, R9, 0x2 ;  /* 0x000000090e097211 */ /* 0x000fc600078210ff */
[----:B------:R-:W-:Y:S01]  /*1540*/  STG.E desc[UR8][R16.64], R20 ;  /* 0x0000001410007986 */ /* 0x000fe2000c101908 */
[----:B------:R-:W-:-:S03]  /*1550*/  LEA R24, P3, R22, R24, 0x2 ;  /* 0x0000001816187211 */ /* 0x000fc600078610ff */
[----:B------:R0:W-:Y:S04]  /*1560*/  STG.E desc[UR8][R18.64], R5 ;  /* 0x0000000512007986 */ /* 0x0001e8000c101908 */
[----:B------:R1:W-:Y:S01]  /*1570*/  STL [R1+0x10], R9 ;  /* 0x0000100901007387 */ /* 0x0003e20000100800 */
[----:B------:R-:W-:Y:S01]  /*1580*/  LEA.HI.X R29, R6, R29, R7, 0x2, P2 ;  /* 0x0000001d061d7211 */ /* 0x000fe200010f1407 */
[C---:B0-----:R-:W-:Y:S02]  /*1590*/  IMAD R5, R2.reuse, UR43, R23 ;  /* 0x0000002b02057c24 */ /* 0x041fe4000f8e0217 */
[----:B-1----:R-:W-:-:S03]  /*15a0*/  IMAD R9, R2, UR39, R15 ;  /* 0x0000002702097c24 */ /* 0x002fc6000f8e020f */
[----:B------:R-:W-:Y:S02]  /*15b0*/  LEA.HI.X R28, R22, R28, R5, 0x2, P3 ;  /* 0x0000001c161c7211 */ /* 0x000fe400018f1405 */
[----:B------:R-:W-:Y:S01]  /*15c0*/  LEA.HI.X R26, R14, R26, R9, 0x2, P1 ;  /* 0x0000001a0e1a7211 */ /* 0x000fe200008f1409 */
[----:B------:R1:W-:Y:S01]  /*15d0*/  STL [R1+0x18], R21 ;  /* 0x0000181501007387 */ /* 0x0003e20000100800 */
[----:B------:R-:W-:-:S03]  /*15e0*/  IMAD.X R0, RZ, RZ, R0, P0 ;  /* 0x000000ffff007224 */ /* 0x000fc600000e0600 */
[----:B------:R1:W-:Y:S01]  /*15f0*/  STL [R1+0x20], R24 ;  /* 0x0000201801007387 */ /* 0x0003e20000100800 */
[----:B------:R-:W-:-:S03]  /*1600*/  ISETP.GE.U32.AND P0, PT, R3, UR44, PT ;  /* 0x0000002c03007c0c */ /* 0x000fc6000bf06070 */
[----:B------:R1:W-:Y:S04]  /*1610*/  STL [R1+0x1c], R28 ;  /* 0x00001c1c01007387 */ /* 0x0003e80000100800 */
[----:B------:R1:W-:Y:S04]  /*1620*/  STL [R1+0x8], R26 ;  /* 0x0000081a01007387 */ /* 0x0003e80000100800 */
[----:B------:R1:W-:Y:S01]  /*1630*/  STL [R1+0x14], R29 ;  /* 0x0000141d01007387 */ /* 0x0003e20000100800 */
[----:B------:R-:W-:-:S13]  /*1640*/  ISETP.GE.AND.EX P0, PT, R0, UR45, PT, P0 ;  /* 0x0000002d00007c0c */ /* 0x000fda000bf06300 */
[----:B-1----:R-:W-:Y:S05]  /*1650*/  @!P0 BRA `(.L_x_1152) ;  /* 0xffffffec00748947 */ /* 0x002fea000383ffff */
[----:B------:R-:W-:Y:S05]  /*1660*/  BSYNC.RECONVERGENT B0 ;  /* 0x0000000000007941 */ /* 0x000fea0003800200 */
.L_x_1148:
[----:B------:R-:W-:Y:S05]  /*1670*/  EXIT ;  /* 0x000000000000794d */ /* 0x000fea0003800000 */
.L_x_1147:
        /* <DEDUP_REMOVED lines=27> */
[----:B0-----:R-:W-:Y:S01]  /*1830*/  LEA R29, P1, R6, UR16, 0x2 ;  /* 0x00000010061d7c11 */ /* 0x001fe2000f8210ff */
[----:B------:R-:W0:Y:S01]  /*1840*/  LDCU.64 UR34, c[0x0][0xad0] ;  /* 0x00015a00ff2277ac */ /* 0x000e220008000a00 */
[----:B------:R-:W-:Y:S01]  /*1850*/  LEA.HI.X R5, R4, UR21, R15, 0x2, P2 ;  /* 0x0000001504057c11 */ /* 0x000fe200090f140f */
[----:B-----5:R-:W-:Y:S01]  /*1860*/  IMAD R4, R2, UR4, RZ ;  /* 0x0000000402047c24 */ /* 0x020fe2000f8e02ff */
[----:B------:R-:W-:Y:S01]  /*1870*/  IADD3 R13, PT, PT, R7, R13, RZ ;  /* 0x0000000d070d7210 */ /* 0x000fe20007ffe0ff */
[----:B------:R-:W0:Y:S02]  /*1880*/  LDCU.64 UR36, c[0x0][0x1088] ;  /* 0x00021100ff2477ac */ /* 0x000e240008000a00 */
        /* <DEDUP_REMOVED lines=9> */
.L_x_1157:
[----:B------:R-:W-:Y:S01]  /*1920*/  IMAD.U32 R22, RZ, RZ, UR38 ;  /* 0x00000026ff167e24 */ /* 0x000fe2000f8e00ff */
[----:B------:R-:W-:Y:S04]  /*1930*/  BSSY.RECONVERGENT B1, `(.L_x_1154) ;  /* 0x000002b000017945 */ /* 0x000fe80003800200 */
[----:B------:R-:W-:-:S04]  /*1940*/  LOP3.LUT R2, R0, R22, RZ, 0xfc, !PT ;  /* 0x0000001600027212 */ /* 0x000fc800078efcff */
[----:B------:R-:W-:-:S13]  /*1950*/  ISETP.NE.U32.AND P0, PT, R2, RZ, PT ;  /* 0x000000ff0200720c */ /* 0x000fda0003f05070 */
[----:B------:R-:W-:Y:S05]  /*1960*/  @P0 BRA `(.L_x_1155) ;  /* 0x0000000000600947 */ /* 0x000fea0003800000 */
[----:B------:R-:W-:Y:S01]  /*1970*/  MOV R23, UR39 ;  /* 0x0000002700177c02 */ /* 0x000fe20008000f00 */
[----:B------:R-:W-:-:S03]  /*1980*/  IMAD.MOV.U32 R6, RZ, RZ, RZ ;  /* 0x000000ffff067224 */ /* 0x000fc600078e00ff */
[----:B0-----:R-:W0:Y:S01]  /*1990*/  I2F.U32.RP R5, R23 ;  /* 0x0000001700057306 */ /* 0x001e220000209000 */
[----:B------:R-:W-:-:S07]  /*19a0*/  ISETP.NE.U32.AND P2, PT, R23, RZ, PT ;  /* 0x000000ff1700720c */ /* 0x000fce0003f45070 */
[----:B0-----:R-:W0:Y:S02]  /*19b0*/  MUFU.RCP R5, R5 ;  /* 0x0000000500057308 */ /* 0x001e240000001000 */
[----:B0-----:R-:W-:-:S06]  /*19c0*/  IADD3 R7, PT, PT, R5, 0xffffffe, RZ ;  /* 0x0ffffffe05077810 */ /* 0x001fcc0007ffe0ff */
[----:B------:R-:W0:Y:S02]  /*19d0*/  F2I.FTZ.U32.TRUNC.NTZ R7, R7 ;  /* 0x0000000700077305 */ /* 0x000e24000021f000 */
[----:B0-----:R-:W-:-:S05]  /*19e0*/  IMAD R2, R7, R23, RZ ;  /* 0x0000001707027224 */ /* 0x001fca00078e02ff */
[----:B------:R-:W-:-:S05]  /*19f0*/  IADD3 R9, PT, PT, -R2, RZ, RZ ;  /* 0x000000ff02097210 */ /* 0x000fca0007ffe1ff */
[----:B------:R-:W-:Y:S01]  /*1a00*/  IMAD.HI.U32 R6, R7, R9, R6 ;  /* 0x0000000907067227 */ /* 0x000fe200078e0006 */
[----:B------:R-:W-:-:S05]  /*1a10*/  MOV R7, RZ ;  /* 0x000000ff00077202 */ /* 0x000fca0000000f00 */
[----:B------:R-:W-:-:S05]  /*1a20*/  IMAD.HI.U32 R6, R6, R3, RZ ;  /* 0x0000000306067227 */ /* 0x000fca00078e00ff */
[----:B------:R-:W-:-:S05]  /*1a30*/  IADD3 R2, PT, PT, -R6, RZ, RZ ;  /* 0x000000ff06027210 */ /* 0x000fca0007ffe1ff */
[----:B------:R-:W-:-:S05]  /*1a40*/  IMAD R2, R23, R2, R3 ;  /* 0x0000000217027224 */ /* 0x000fca00078e0203 */
[----:B------:R-:W-:-:S13]  /*1a50*/  ISETP.GE.U32.AND P0, PT, R2, R23, PT ;  /* 0x000000170200720c */ /* 0x000fda0003f06070 */
[-C--:B------:R-:W-:Y:S02]  /*1a60*/  @P0 IADD3 R2, PT, PT, R2, -R23.reuse, RZ ;  /* 0x8000001702020210 */ /* 0x080fe40007ffe0ff */
[----:B------:R-:W-:Y:S02]  /*1a70*/  @P0 IADD3 R6, PT, PT, R6, 0x1, RZ ;  /* 0x0000000106060810 */ /* 0x000fe40007ffe0ff */
[----:B------:R-:W-:Y:S01]  /*1a80*/  ISETP.GE.U32.AND P1, PT, R2, R23, PT ;  /* 0x000000170200720c */ /* 0x000fe20003f26070 */
[----:B------:R-:W-:-:S12]  /*1a90*/  HFMA2 R2, -RZ, RZ, 0, 0 ;  /* 0x00000000ff027431 */ /* 0x000fd800000001ff */
[----:B------:R-:W-:Y:S01]  /*1aa0*/  @P1 VIADD R6, R6, 0x1 ;  /* 0x0000000106061836 */ /* 0x000fe20000000000 */
[----:B------:R-:W-:-:S04]  /*1ab0*/  @!P2 LOP3.LUT R6, RZ, R23, RZ, 0x33, !PT ;  /* 0x00000017ff06a212 */ /* 0x000fc800078e33ff */
[----:B------:R-:W-:-:S05]  /*1ac0*/  IADD3 R8, PT, PT, -R6, RZ, RZ ;  /* 0x000000ff06087210 */ /* 0x000fca0007ffe1ff */
[----:B------:R-:W-:Y:S01]  /*1ad0*/  IMAD R5, R23, R8, R3 ;  /* 0x0000000817057224 */ /* 0x000fe200078e0203 */
[----:B------:R-:W-:Y:S06]  /*1ae0*/  BRA `(.L_x_1156) ;  /* 0x00000000003c7947 */ /* 0x000fec0003800000 */
.L_x_1155:
[----:B0-----:R-:W-:-:S07]  /*1af0*/  MOV R5, 0x1b10 ;  /* 0x00001b1000057802 */ /* 0x001fce0000000f00 */
[----:B------:R-:W-:Y:S05]  /*1b00*/  CALL.REL.NOINC `($__internal_36_$__cuda_sm20_div_s64) ;  /* 0x0000000800c87944 */ /* 0x000fea0003c00000 */
        /* <DEDUP_REMOVED lines=8> */
[----:B------:R-:W-:Y:S01]  /*1b90*/  IMAD R11, R5, R22, R2 ;  /* 0x00000016050b7224 */ /* 0x000fe200078e0202 */
[----:B------:R-:W-:Y:S02]  /*1ba0*/  MOV R5, R6 ;  /* 0x0000000600057202 */ /* 0x000fe40000000f00 */
[----:B------:R-:W-:Y:S02]  /*1bb0*/  MOV R6, R8 ;  /* 0x0000000800067202 */ /* 0x000fe40000000f00 */
[----:B------:R-:W-:Y:S01]  /*1bc0*/  IADD3 R2, PT, PT, R11, R7, RZ ;  /* 0x000000070b027210 */ /* 0x000fe20007ffe0ff */
[----:B------:R-:W-:-:S07]  /*1bd0*/  IMAD.MOV.U32 R7, RZ, RZ, R9 ;  /* 0x000000ffff077224 */ /* 0x000fce00078e0009 */
.L_x_1156:
[----:B------:R-:W-:Y:S05]  /*1be0*/  BSYNC.RECONVERGENT B1 ;  /* 0x0000000000017941 */ /* 0x000fea0003800200 */
.L_x_1154:
[-C--:B------:R-:W-:Y:S02]  /*1bf0*/  IMAD R7, R7, R23.reuse, RZ ;  /* 0x0000001707077224 */ /* 0x080fe400078e02ff */
[----:B------:R-:W-:-:S04]  /*1c00*/  IMAD.WIDE.U32 R8, R6, R23, RZ ;  /* 0x0000001706087225 */ /* 0x000fc800078e00ff */
[----:B------:R-:W-:Y:S01]  /*1c10*/  IMAD R11, R6, R22, R7 ;  /* 0x00000016060b7224 */ /* 0x000fe200078e0207 */
[----:B------:R-:W-:-:S04]  /*1c20*/  LEA R7, P0, R8, R5, 0x2 ;  /* 0x0000000508077211 */ /* 0x000fc800078010ff */
[----:B------:R-:W-:-:S04]  /*1c30*/  IADD3 R5, PT, PT, R9, R11, RZ ;  /* 0x0000000b09057210 */ /* 0x000fc80007ffe0ff */
[----:B------:R-:W-:Y:S01]  /*1c40*/  LEA.HI.X R5, R8, R2, R5, 0x2, P0 ;  /* 0x0000000208057211 */ /* 0x000fe200000f1405 */
[----:B------:R-:W-:-:S04]  /*1c50*/  IMAD.WIDE.U32 R8, R7, UR22, RZ ;  /* 0x0000001607087c25 */ /* 0x000fc8000f8e00ff */
[C---:B------:R-:W-:Y:S01]  /*1c60*/  IMAD R2, R5.reuse, UR22, RZ ;  /* 0x0000001605027c24 */ /* 0x040fe2000f8e02ff */
[----:B------:R-:W-:Y:S01]  /*1c70*/  LEA R16, P0, R8, UR24, 0x2 ;  /* 0x0000001808107c11 */ /* 0x000fe2000f8010ff */
        /* <DEDUP_REMOVED lines=8> */
[C---:B------:R-:W-:Y:S01]  /*1d00*/  IMAD.WIDE.U32 R10, R7.reuse, UR26, RZ ;  /* 0x0000001a070a7c25 */ /* 0x040fe2000f8e00ff */
[----:B------:R-:W-:Y:S02]  /*1d10*/  IADD3 R8, P1, PT, R2, R23, RZ ;  /* 0x0000001702087210 */ /* 0x000fe40007f3e0ff */
[----:B------:R-:W-:Y:S01]  /*1d20*/  LEA R18, P0, R14, UR24, 0x2 ;  /* 0x000000180e127c11 */ /* 0x000fe2000f8010ff */
[----:B------:R-:W-:Y:S01]  /*1d30*/  IMAD R9, R7, UR27, R12 ;  /* 0x0000001b07097c24 */ /* 0x000fe2000f8e020c */
[----:B------:R-:W-:Y:S01]  /*1d40*/  LEA R12, P2, R10, UR28, 0x2 ;  /* 0x0000001c0a0c7c11 */ /* 0x000fe2000f8410ff */
[----:B------:R-:W-:Y:S01]  /*1d50*/  IMAD R13, R2, UR23, R13 ;  /* 0x00000017020d7c24 */ /* 0x000fe2000f8e020d */
[----:B------:R-:W2:Y:S01]  /*1d60*/  LDG.E R16, desc[UR8][R16.64] ;  /* 0x0000000810107981 */ /* 0x000ea2000c1e1900 */
[----:B------:R-:W-:Y:S01]  /*1d70*/  IMAD.IADD R11, R11, 0x1, R9 ;  /* 0x000000010b0b7824 */ /* 0x000fe200078e0209 */
[C---:B------:R-:W-:Y:S01]  /*1d80*/  IADD3.X R9, PT, PT, R6.reuse, R22, RZ, P1, !PT ;  /* 0x0000001606097210 */ /* 0x040fe20000ffe4ff */
[----:B------:R-:W-:Y:S01]  /*1d90*/  IMAD R19, R6, UR26, RZ ;  /* 0x0000001a06137c24 */ /* 0x000fe2000f8e02ff */
[----:B------:R-:W-:Y:S01]  /*1da0*/  IADD3 R15, PT, PT, R15, R13, RZ ;  /* 0x0000000d0f0f7210 */ /* 0x000fe20007ffe0ff */
[----:B------:R-:W-:Y:S01]  /*1db0*/  IMAD.WIDE.U32 R24, R8, UR22, RZ ;  /* 0x0000001608187c25 */ /* 0x000fe2000f8e00ff */
[----:B------:R-:W-:-:S03]  /*1dc0*/  LEA.HI.X R13, R10, UR29, R11, 0x2, P2 ;  /* 0x0000001d0a0d7c11 */ /* 0x000fc600090f140b */
[C---:B------:R-:W-:Y:S02]  /*1dd0*/  IMAD.WIDE.U32 R10, R2.reuse, UR26, RZ ;  /* 0x0000001a020a7c25 */ /* 0x040fe4000f8e00ff */
[----:B------:R-:W2:Y:S02]  /*1de0*/  LDG.E R17, desc[UR8][R12.64] ;  /* 0x000000080c117981 */ /* 0x000ea4000c1e1900 */
[----:B------:R-:W-:Y:S01]  /*1df0*/  IMAD R21, R2, UR27, R19 ;  /* 0x0000001b02157c24 */ /* 0x000fe2000f8e0213 */
[----:B------:R-:W-:Y:S01]  /*1e00*/  LEA.HI.X R19, R14, UR25, R15, 0x2, P0 ;  /* 0x000000190e137c11 */ /* 0x000fe200080f140f */
[----:B------:R-:W-:Y:S01]  /*1e10*/  IMAD R14, R9, UR22, RZ ;  /* 0x00000016090e7c24 */ /* 0x000fe2000f8e02ff */
[----:B------:R-:W-:Y:S02]  /*1e20*/  LEA R20, P0, R10, UR28, 0x2 ;  /* 0x0000001c0a147c11 */ /* 0x000fe4000f8010ff */
[----:B------:R-:W-:Y:S01]  /*1e30*/  IADD3 R21, PT, PT, R11, R21, RZ ;  /* 0x000000150b157210 */ /* 0x000fe20007ffe0ff */
[----:B------:R-:W-:-:S03]  /*1e40*/  IMAD R11, R8, UR23, R14 ;  /* 0x00000017080b7c24 */ /* 0x000fc6000f8e020e */
[----:B------:R-:W-:Y:S01]  /*1e50*/  LEA.HI.X R21, R10, UR29, R21, 0x2, P0 ;  /* 0x0000001d0a157c11 */ /* 0x000fe200080f1415 */
[----:B------:R-:W-:Y:S01]  /*1e60*/  IMAD.IADD R11, R25, 0x1, R11 ;  /* 0x00000001190b7824 */ /* 0x000fe200078e020b */
[----:B------:R-:W-:-:S04]  /*1e70*/  LEA R14, P0, R24, UR24, 0x2 ;  /* 0x00000018180e7c11 */ /* 0x000fc8000f8010ff */
[----:B------:R-:W-:Y:S01]  /*1e80*/  LEA.HI.X R15, R24, UR25, R11, 0x2, P0 ;  /* 0x00000019180f7c11 */ /* 0x000fe200080f140b */
[----:B------:R-:W-:Y:S02]  /*1e90*/  IMAD R11, R9, UR26, RZ ;  /* 0x0000001a090b7c24 */ /* 0x000fe4000f8e02ff */
[C---:B------:R-:W-:Y:S02]  /*1ea0*/  IMAD.WIDE.U32 R24, R8.reuse, UR26, RZ ;  /* 0x0000001a08187c25 */ /* 0x040fe4000f8e00ff */
[----:B------:R-:W3:Y:S02]  /*1eb0*/  LDG.E R14, desc[UR8][R14.64] ;  /* 0x000000080e0e7981 */ /* 0x000ee4000c1e1900 */
[----:B------:R-:W-:Y:S01]  /*1ec0*/  IMAD R11, R8, UR27, R11 ;  /* 0x0000001b080b7c24 */ /* 0x000fe2000f8e020b */
[----:B------:R-:W-:-:S04]  /*1ed0*/  LEA R10, P0, R24, UR28, 0x2 ;  /* 0x0000001c180a7c11 */ /* 0x000fc8000f8010ff */
[----:B------:R-:W-:Y:S02]  /*1ee0*/  IADD3 R11, PT, PT, R25, R11, RZ ;  /* 0x0000000b190b7210 */ /* 0x000fe40007ffe0ff */
[----:B------:R-:W4:Y:S02]  /*1ef0*/  LDG.E R25, desc[UR8][R20.64] ;  /* 0x0000000814197981 */ /* 0x000f24000c1e1900 */
[----:B------:R-:W-:Y:S02]  /*1f00*/  LEA.HI.X R11, R24, UR29, R11, 0x2, P0 ;  /* 0x0000001d180b7c11 */ /* 0x000fe400080f140b */
[----:B------:R-:W-:Y:S01]  /*1f10*/  IADD3 R23, P0, PT, R8, R23, RZ ;  /* 0x0000001708177210 */ /* 0x000fe20007f1e0ff */
[----:B------:R0:W4:Y:S03]  /*1f20*/  LDG.E R24, desc[UR8][R18.64] ;  /* 0x0000000812187981 */ /* 0x000126000c1e1900 */
[----:B------:R-:W-:Y:S01]  /*1f30*/  IADD3.X R22, PT, PT, R9, R22, RZ, P0, !PT ;  /* 0x0000001609167210 */ /* 0x000fe200007fe4ff */
[----:B------:R1:W3:Y:S04]  /*1f40*/  LDG.E R15, desc[UR8][R10.64] ;  /* 0x000000080a0f7981 */ /* 0x0002e8000c1e1900 */
        /* <DEDUP_REMOVED lines=8> */
[----:B------:R-:W5:Y:S02]  /*1fd0*/  LDG.E R20, desc[UR8][R20.64] ;  /* 0x0000000814147981 */ /* 0x000f64000c1e1900 */
[----:B------:R-:W-:-:S04]  /*1fe0*/  IMAD R18, R23, UR27, R18 ;  /* 0x0000001b17127c24 */ /* 0x000fc8000f8e0212 */
[----:B------:R-:W-:Y:S02]  /*1ff0*/  IMAD.IADD R18, R13, 0x1, R18 ;  /* 0x000000010d127824 */ /* 0x000fe400078e0212 */
[----:B------:R-:W2:Y:S04]  /*2000*/  LDL.LU R13, [R1] ;  /* 0x00000000010d7983 */ /* 0x000ea80000300800 */
[----:B------:R-:W4:Y:S01]  /*2010*/  LDL.LU R21, [R1+0x4] ;  /* 0x0000040001157983 */ /* 0x000f220000300800 */
[----:B-1----:R-:W-:-:S04]  /*2020*/  LEA R10, P0, R12, UR28, 0x2 ;  /* 0x0000001c0c0a7c11 */ /* 0x002fc8000f8010ff */
[----:B------:R-:W-:-:S05]  /*2030*/  LEA.HI.X R11, R12, UR29, R18, 0x2, P0 ;  /* 0x0000001d0c0b7c11 */ /* 0x000fca00080f1412 */
[----:B------:R2:W5:Y:S02]  /*2040*/  LDG.E R18, desc[UR8][R10.64] ;  /* 0x000000080a127981 */ /* 0x000564000c1e1900 */
[----:B--2---:R-:W-:Y:S02]  /*2050*/  MOV R11, R13 ;  /* 0x0000000d000b7202 */ /* 0x004fe40000000f00 */
[----:B----4-:R-:W-:-:S05]  /*2060*/  MOV R10, R21 ;  /* 0x00000015000a7202 */ /* 0x010fca0000000f00 */
[----:B------:R0:W2:Y:S01]  /*2070*/  LDG.E R19, desc[UR8][R10.64] ;  /* 0x000000080a137981 */ /* 0x0000a2000c1e1900 */
[----:B------:R-:W-:Y:S01]  /*2080*/  FADD.FTZ R24, R25, R24 ;  /* 0x0000001819187221 */ /* 0x000fe20000010000 */
[----:B------:R-:W-:-:S03]  /*2090*/  FADD.FTZ R16, R17, R16 ;  /* 0x0000001011107221 */ /* 0x000fc60000010000 */
[----:B------:R-:W-:Y:S01]  /*20a0*/  FADD.FTZ R24, RZ, R24 ;  /* 0x00000018ff187221 */ /* 0x000fe20000010000 */
[----:B------:R-:W-:-:S03]  /*20b0*/  FADD.FTZ R16, RZ, R16 ;  /* 0x00000010ff107221 */ /* 0x000fc60000010000 */
[----:B------:R-:W-:Y:S01]  /*20c0*/  FADD.FTZ R24, RZ, R24 ;  /* 0x00000018ff187221 */ /* 0x000fe20000010000 */
[----:B------:R-:W-:-:S03]  /*20d0*/  FADD.FTZ R16, RZ, R16 ;  /* 0x00000010ff107221 */ /* 0x000fc60000010000 */
[----:B------:R-:W-:Y:S01]  /*20e0*/  FMUL.FTZ R12, R24, -1.4426950216293334961 ;  /* 0xbfb8aa3b180c7820 */ /* 0x000fe20000410000 */
[----:B------:R-:W-:-:S05]  /*20f0*/  FMUL.FTZ R16, R16, -1.4426950216293334961 ;  /* 0xbfb8aa3b10107820 */ /* 0x000fca0000410000 */
[----:B------:R-:W1:Y:S01]  /*2100*/  MUFU.EX2 R12, R12 ;  /* 0x0000000c000c7308 */ /* 0x000e620000000800 */
[----:B-----5:R-:W-:-:S07]  /*2110*/  FADD.FTZ R18, R18, R20 ;  /* 0x0000001412127221 */ /* 0x020fce0000010000 */
[----:B0-----:R-:W0:Y:S01]  /*2120*/  MUFU.EX2 R11, R16 ;  /* 0x00000010000b7308 */ /* 0x001e220000000800 */
[----:B------:R-:W-:Y:S01]  /*2130*/  FADD.FTZ R18, RZ, R18 ;  /* 0x00000012ff127221 */ /* 0x000fe20000010000 */
[----:B---3--:R-:W-:-:S03]  /*2140*/  FADD.FTZ R14, R15, R14 ;  /* 0x0000000e0f0e7221 */ /* 0x008fc60000010000 */
[----:B------:R-:W-:Y:S01]  /*2150*/  FADD.FTZ R18, RZ, R18 ;  /* 0x00000012ff127221 */ /* 0x000fe20000010000 */
[----:B------:R-:W-:Y:S01]  /*2160*/  FADD.FTZ R14, RZ, R14 ;  /* 0x0000000eff0e7221 */ /* 0x000fe20000010000 */
[----:B-1----:R-:W-:Y:S02]  /*2170*/  FADD.FTZ R10, R12, 1 ;  /* 0x3f8000000c0a7421 */ /* 0x002fe40000010000 */
[----:B------:R-:W-:Y:S01]  /*2180*/  FMUL.FTZ R18, R18, -1.4426950216293334961 ;  /* 0xbfb8aa3b12127820 */ /* 0x000fe20000410000 */
[----:B------:R-:W-:-:S03]  /*2190*/  FADD.FTZ R14, RZ, R14 ;  /* 0x0000000eff0e7221 */ /* 0x000fc60000010000 */
[----:B------:R-:W-:Y:S01]  /*21a0*/  MUFU.RCP R10, R10 ;  /* 0x0000000a000a7308 */ /* 0x000fe20000001000 */
[----:B0-----:R-:W-:-:S07]  /*21b0*/  FADD.FTZ R11, R11, 1 ;  /* 0x3f8000000b0b7421 */ /* 0x001fce0000010000 */
[----:B------:R0:W-:Y:S08]  /*21c0*/  MUFU.TANH R24, R14 ;  /* 0x0000000e00187308 */ /* 0x0001f00000002400 */
[----:B------:R-:W1:Y:S08]  /*21d0*/  MUFU.EX2 R18, R18 ;  /* 0x0000001200127308 */ /* 0x000e700000000800 */
[----:B------:R-:W3:Y:S01]  /*21e0*/  MUFU.RCP R11, R11 ;  /* 0x0000000b000b7308 */ /* 0x000ee20000001000 */
[----:B0-----:R-:W-:Y:S01]  /*21f0*/  IMAD R14, R5, UR10, RZ ;  /* 0x0000000a050e7c24 */ /* 0x001fe2000f8e02ff */
[----:B------:R-:W-:Y:S01]  /*2200*/  MOV R25, R13 ;  /* 0x0000000d00197202 */ /* 0x000fe20000000f00 */
[----:B------:R-:W-:-:S04]  /*2210*/  IMAD.WIDE.U32 R12, R7, UR10, RZ ;  /* 0x0000000a070c7c25 */ /* 0x000fc8000f8e00ff */
[----:B------:R-:W-:Y:S02]  /*2220*/  IMAD R15, R7, UR11, R14 ;  /* 0x0000000b070f7c24 */ /* 0x000fe4000f8e020e */
[----:B-1----:R-:W-:Y:S01]  /*2230*/  FADD.FTZ R20, R18, 1 ;  /* 0x3f80000012147421 */ /* 0x002fe20000010000 */
[----:B------:R-:W-:Y:S01]  /*2240*/  LEA R14, P0, R12, UR14, 0x2 ;  /* 0x0000000e0c0e7c11 */ /* 0x000fe2000f8010ff */
[----:B------:R-:W-:Y:S02]  /*2250*/  IMAD.IADD R15, R13, 0x1, R15 ;  /* 0x000000010d0f7824 */ /* 0x000fe400078e020f */
[----:B------:R-:W-:Y:S01]  /*2260*/  MUFU.RCP R5, R20 ;  /* 0x0000001400057308 */ /* 0x000fe20000001000 */
[----:B------:R-:W-:-:S04]  /*2270*/  IMAD.WIDE.U32 R16, R2, UR10, RZ ;  /* 0x0000000a02107c25 */ /* 0x000fc8000f8e00ff */
[----:B------:R-:W-:Y:S01]  /*2280*/  IMAD R9, R9, UR10, RZ ;  /* 0x0000000a09097c24 */ /* 0x000fe2000f8e02ff */
[----:B------:R-:W-:Y:S02]  /*2290*/  LEA.HI.X R15, R12, UR15, R15, 0x2, P0 ;  /* 0x0000000f0c0f7c11 */ /* 0x000fe400080f140f */
[----:B------:R-:W-:Y:S01]  /*22a0*/  LEA R12, P0, R16, UR14, 0x2 ;  /* 0x0000000e100c7c11 */ /* 0x000fe2000f8010ff */
[----:B------:R-:W-:Y:S02]  /*22b0*/  IMAD R22, R22, UR10, RZ ;  /* 0x0000000a16167c24 */ /* 0x000fe4000f8e02ff */
[----:B--2---:R-:W-:-:S04]  /*22c0*/  FMUL.FTZ R19, R19, R10 ;  /* 0x0000000a13137220 */ /* 0x004fc80000410000 */
[----:B---3--:R-:W-:Y:S01]  /*22d0*/  FFMA.FTZ R7, R24, R11, R19 ;  /* 0x0000000b18077223 */ /* 0x008fe20000010013 */
[----:B------:R-:W-:-:S03]  /*22e0*/  IMAD R19, R6, UR10, RZ ;  /* 0x0000000a06137c24 */ /* 0x000fc6000f8e02ff */
[----:B------:R-:W0:Y:S01]  /*22f0*/  MUFU.TANH R6, R7 ;  /* 0x0000000700067308 */ /* 0x000e220000002400 */
[----:B------:R-:W-:Y:S02]  /*2300*/  IMAD R13, R2, UR11, R19 ;  /* 0x0000000b020d7c24 */ /* 0x000fe4000f8e0213 */
[C---:B------:R-:W-:Y:S02]  /*2310*/  IMAD R2, R8.reuse, UR11, R9 ;  /* 0x0000000b08027c24 */ /* 0x040fe4000f8e0209 */
[----:B------:R-:W-:Y:S01]  /*2320*/  IMAD.WIDE.U32 R8, R8, UR10, RZ ;  /* 0x0000000a08087c25 */ /* 0x000fe2000f8e00ff */
[----:B------:R-:W-:-:S04]  /*2330*/  IADD3 R13, PT, PT, R17, R13, RZ ;  /* 0x0000000d110d7210 */ /* 0x000fc80007ffe0ff */
[----:B------:R-:W-:Y:S02]  /*2340*/  LEA.HI.X R13, R16, UR15, R13, 0x2, P0 ;  /* 0x0000000f100d7c11 */ /* 0x000fe400080f140d */
[----:B------:R-:W-:Y:S02]  /*2350*/  LEA R16, P0, R8, UR14, 0x2 ;  /* 0x0000000e08107c11 */ /* 0x000fe4000f8010ff */
[----:B------:R-:W-:Y:S01]  /*2360*/  IADD3 R2, PT, PT, R9, R2, RZ ;  /* 0x0000000209027210 */ /* 0x000fe20007ffe0ff */
[----:B------:R-:W-:Y:S01]  /*2370*/  IMAD.WIDE.U32 R18, R23, UR10, RZ ;  /* 0x0000000a17127c25 */ /* 0x000fe2000f8e00ff */
[----:B------:R-:W-:-:S03]  /*2380*/  MOV R9, R28 ;  /* 0x0000001c00097202 */ /* 0x000fc60000000f00 */
[----:B0-----:R-:W-:Y:S01]  /*2390*/  FMUL.FTZ R6, R6, R5 ;  /* 0x0000000506067220 */ /* 0x001fe20000410000 */
[----:B------:R-:W-:Y:S02]  /*23a0*/  LEA.HI.X R17, R8, UR15, R2, 0x2, P0 ;  /* 0x0000000f08117c11 */ /* 0x000fe400080f1402 */
[----:B------:R-:W-:Y:S01]  /*23b0*/  MOV R8, R29 ;  /* 0x0000001d00087202 */ /* 0x000fe20000000f00 */
[----:B------:R-:W-:Y:S01]  /*23c0*/  IMAD R23, R23, UR11, R22 ;  /* 0x0000000b17177c24 */ /* 0x000fe2000f8e0216 */
[----:B------:R-:W-:-:S03]  /*23d0*/  LEA R20, P1, R18, UR14, 0x2 ;  /* 0x0000000e12147c11 */ /* 0x000fc6000f8210ff */
[----:B------:R0:W-:Y:S01]  /*23e0*/  STG.E desc[UR8][R8.64], R6 ;  /* 0x0000000608007986 */ /* 0x0001e2000c101908 */
[----:B------:R-:W-:Y:S01]  /*23f0*/  IMAD.IADD R23, R19, 0x1, R23 ;  /* 0x0000000113177824 */ /* 0x000fe200078e0217 */
[----:B------:R-:W-:Y:S01]  /*2400*/  MOV R22, R21 ;  /* 0x0000001500167202 */ /* 0x000fe20000000f00 */
[----:B------:R-:W-:Y:S01]  /*2410*/  FADD.FTZ R2, R10, -RZ ;  /* 0x800000ff0a027221 */ /* 0x000fe20000010000 */
[----:B------:R-:W-:Y:S02]  /*2420*/  FADD.FTZ R5, R5, -RZ ;  /* 0x800000ff05057221 */ /* 0x000fe40000010000 */
[----:B------:R-:W-:Y:S01]  /*2430*/  LEA.HI.X R21, R18, UR15, R23, 0x2, P1 ;  /* 0x0000000f12157c11 */ /* 0x000fe200088f1417 */
[----:B0-----:R-:W-:Y:S01]  /*2440*/  IMAD.MOV.U32 R8, RZ, RZ, R27 ;  /* 0x000000ffff087224 */ /* 0x001fe200078e001b */
[----:B------:R-:W-:Y:S02]  /*2450*/  MOV R9, R26 ;  /* 0x0000001a00097202 */ /* 0x000fe40000000f00 */
[----:B------:R-:W-:Y:S01]  /*2460*/  MOV R6, R25 ;  /* 0x0000001900067202 */ /* 0x000fe20000000f00 */
[----:B------:R-:W-:-:S02]  /*2470*/  FADD.FTZ R25, R11, -RZ ;  /* 0x800000ff0b197221 */ /* 0x000fc40000010000 */
[----:B------:R0:W-:Y:S04]  /*2480*/  STG.E desc[UR8][R8.64], R7 ;  /* 0x0000000708007986 */ /* 0x0001e8000c101908 */
[----:B------:R-:W-:Y:S04]  /*2490*/  STG.E desc[UR8][R14.64], R25 ;  /* 0x000000190e007986 */ /* 0x000fe8000c101908 */
[----:B------:R-:W-:Y:S01]  /*24a0*/  STG.E desc[UR8][R12.64], R2 ;  /* 0x000000020c007986 */ /* 0x000fe2000c101908 */
[----:B0-----:R-:W-:Y:S01]  /*24b0*/  MOV R9, R22 ;  /* 0x0000001600097202 */ /* 0x001fe20000000f00 */
[----:B------:R-:W-:-:S02]  /*24c0*/  IMAD.WIDE.U32 R22, R4, UR34, RZ ;  /* 0x0000002204167c25 */ /* 0x000fc4000f8e00ff */
[----:B------:R-:W-:Y:S04]  /*24d0*/  STG.E desc[UR8][R16.64], R24 ;  /* 0x0000001810007986 */ /* 0x000fe8000c101908 */
[----:B------:R0:W-:Y:S01]  /*24e0*/  STG.E desc[UR8][R20.64], R5 ;  /* 0x0000000514007986 */ /* 0x0001e2000c101908 */
        /* <DEDUP_REMOVED lines=19> */
.L_x_1153:
[----:B------:R-:W-:Y:S05]  /*2620*/  EXIT ;  /* 0x000000000000794d */ /* 0x000fea0003800000 */
        .weak           $__internal_36_$__cuda_sm20_div_s64
        .type           $__internal_36_$__cuda_sm20_div_s64,@function
        .size           $__internal_36_$__cuda_sm20_div_s64,(.L_x_1415 - $__internal_36_$__cuda_sm20_div_s64)
$__internal_36_$__cuda_sm20_div_s64:
        /* <DEDUP_REMOVED lines=8> */
[----:B0-----:R-:W-:Y:S01]  /*26b0*/  VIADD R6, R10, 0x1ffffffe ;  /* 0x1ffffffe0a067836 */ /* 0x001fe20000000000 */
[----:B------:R-:W-:-:S05]  /*26c0*/  IADD3 R10, P4, PT, RZ, -R3, RZ ;  /* 0x80000003ff0a7210 */ /* 0x000fca0007f9e0ff */
        /* <DEDUP_REMOVED lines=73> */
[----:B------:R-:W-:Y:S06]  /*2b60*/  RET.REL.NODEC R6 `(_ZN2at6native38_GLOBAL__N__9a469cfd_6_RNN_cu_eca79a6d6kernel17lstm_cell_forwardIfflLi1EEEvNS_4cuda6detail10TensorInfoIT_T1_EES9_S9_S9_S9_S9_S9_S9_S8_S8_) ;  /* 0xffffffd406247950 */ /* 0x000fec0003c3ffff */
.L_x_1158:
        /* <DEDUP_REMOVED lines=9> */
.L_x_1415:


//--------------------- .text._ZN2at6native38_GLOBAL__N__9a469cfd_6_RNN_cu_eca79a6d6kernel17lstm_cell_forwardIffiLi2EEEvNS_4cuda6detail10TensorInfoIT_T1_EES9_S9_S9_S9_S9_S9_S9_S8_S8_ --------------------------
	.section	.text._ZN2at6native38_GLOBAL__N__9a469cfd_6_RNN_cu_eca79a6d6kernel17lstm_cell_forwardIffiLi2EEEvNS_4cuda6detail10TensorInfoIT_T1_EES9_S9_S9_S9_S9_S9_S9_S8_S8_,"ax",@progbits
	.align	128
.text._ZN2at6native38_GLOBAL__N__9a469cfd_6_RNN_cu_eca79a6d6kernel17lstm_cell_forwardIffiLi2EEEvNS_4cuda6detail10TensorInfoIT_T1_EES9_S9_S9_S9_S9_S9_S9_S8_S8_:
        .type           _ZN2at6native38_GLOBAL__N__9a469cfd_6_RNN_cu_eca79a6d6kernel17lstm_cell_forwardIffiLi2EEEvNS_4cuda6detail10TensorInfoIT_T1_EES9_S9_S9_S9_S9_S9_S9_S8_S8_,@function
        .size           _ZN2at6native38_GLOBAL__N__9a469cfd_6_RNN_cu_eca79a6d6kernel17lstm_cell_forwardIffiLi2EEEvNS_4cuda6detail10TensorInfoIT_T1_EES9_S9_S9_S9_S9_S9_S9_S8_S8_,(.L_x_1417 - _ZN2at6native38_GLOBAL__N__9a469cfd_6_RNN_cu_eca79a6d6kernel17lstm_cell_forwardIffiLi2EEEvNS_4cuda6detail10TensorInfoIT_T1_EES9_S9_S9_S9_S9_S9_S9_S8_S8_)
        .other          _ZN2at6native38_GLOBAL__N__9a469cfd_6_RNN_cu_eca79a6d6kernel17lstm_cell_forwardIffiLi2EEEvNS_4cuda6detail10TensorInfoIT_T1_EES9_S9_S9_S9_S9_S9_S9_S8_S8_,@"STO_CUDA_ENTRY STV_DEFAULT"
_ZN2at6native38_GLOBAL__N__9a469cfd_6_RNN_cu_eca79a6d6kernel17lstm_cell_forwardIffiLi2EEEvNS_4cuda6detail10TensorInfoIT_T1_EES9_S9_S9_S9_S9_S9_S9_S8_S8_:
        /* <DEDUP_REMOVED lines=22> */
[----:B------:R-:W0:Y:S03]  /*0160*/  LDCU UR13, c[0x0][0x9d8] ;  /* 0x00013b00ff0d77ac */ /* 0x000e260008000800 */
        /* <DEDUP_REMOVED lines=11> */
[----:B---3--:R-:W-:Y:S01]  /*0220*/  IMAD R0, R4, UR4, R5 ;  /* 0x0000000404007c24 */ /* 0x008fe2000f8e0205 */
[----:B------:R-:W3:Y:S02]  /*0230*/  LDCU UR22, c[0x0][0x8fc] ;  /* 0x00011f80ff1677ac */ /* 0x000ee40008000800 */
[----:B------:R5:W2:Y:S01]  /*0240*/  F2I.FTZ.U32.TRUNC.NTZ R3, R2 ;  /* 0x0000000200037305 */ /* 0x000aa2000021f000 */
[----:B------:R-:W-:Y:S01]  /*0250*/  UISETP.NE.AND.EX UP0, UPT, UR9, URZ, UPT, UP0 ;  /* 0x000000ff0900728c */ /* 0x000fe2000bf05300 */
[----:B-----5:R-:W-:-:S02]  /*0260*/  HFMA2 R2, -RZ, RZ, 0, 0 ;  /* 0x00000000ff027431 */ /* 0x020fc400000001ff */
[----:B--2---:R-:W-:-:S04]  /*0270*/  IMAD.MOV R7, RZ, RZ, -R3 ;  /* 0x000000ffff077224 */ /* 0x004fc800078e0a03 */
[----:B------:R-:W-:-:S04]  /*0280*/  IMAD R7, R7, R6, RZ ;  /* 0x0000000607077224 */ /* 0x000fc800078e02ff */
[----:B------:R-:W-:-:S05]  /*0290*/  IMAD.HI.U32 R2, R3, R7, R2 ;  /* 0x0000000703027227 */ /* 0x000fca00078e0002 */
[----:B01-34-:R2:W-:Y:S02]  /*02a0*/  STL [R1+0x4], R2 ;  /* 0x0000040201007387 */ /* 0x01b5e40000100800 */
.L_x_1161:
[----:B--2---:R-:W2:Y:S01]  /*02b0*/  LDL R2, [R1+0x4] ;  /* 0x0000040001027983 */ /* 0x004ea20000100800 */
[----:B------:R-:W0:Y:S01]  /*02c0*/  LDC R8, c[0x0][0xa40] ;  /* 0x00029000ff087b82 */ /* 0x000e220000000800 */
[----:B------:R-:W-:-:S07]  /*02d0*/  IABS R16, R0 ;  /* 0x0000000000107213 */ /* 0x000fce0000000000 */
[----:B------:R-:W1:Y:S08]  /*02e0*/  LDC R17, c[0x0][0x38c] ;  /* 0x0000e300ff117b82 */ /* 0x000e700000000800 */
[----:B------:R-:W3:Y:S01]  /*02f0*/  LDC R7, c[0x0][0xa40] ;  /* 0x00029000ff077b82 */ /* 0x000ee20000000800 */
[----:B0-----:R-:W-:Y:S02]  /*0300*/  IABS R4, R8 ;  /* 0x0000000800047213 */ /* 0x001fe40000000000 */
[----:B-1----:R-:W-:-:S04]  /*0310*/  IABS R6, R17 ;  /* 0x0000001100067213 */ /* 0x002fc80000000000 */
[----:B------:R-:W0:Y:S01]  /*0320*/  I2F.RP R5, R6 ;  /* 0x0000000600057306 */ /* 0x000e220000209400 */
[----:B---3--:R-:W-:-:S07]  /*0330*/  IABS R7, R7 ;  /* 0x0000000700077213 */ /* 0x008fce0000000000 */
[----:B0-----:R-:W0:Y:S02]  /*0340*/  MUFU.RCP R5, R5 ;  /* 0x0000000500057308 */ /* 0x001e240000001000 */
[----:B0-----:R-:W-:-:S06]  /*0350*/  IADD3 R22, PT, PT, R5, 0xffffffe, RZ ;  /* 0x0ffffffe05167810 */ /* 0x001fcc0007ffe0ff */
[----:B------:R0:W1:Y:S02]  /*0360*/  F2I.FTZ.U32.TRUNC.NTZ R23, R22 ;  /* 0x0000001600177305 */ /* 0x000064000021f000 */
[----:B0-----:R-:W-:Y:S01]  /*0370*/  MOV R22, RZ ;  /* 0x000000ff00167202 */ /* 0x001fe20000000f00 */
[----:B-1----:R-:W-:Y:S02]  /*0380*/  IMAD.MOV R5, RZ, RZ, -R23 ;  /* 0x000000ffff057224 */ /* 0x002fe400078e0a17 */
[----:B--2---:R-:W-:-:S04]  /*0390*/  IMAD.HI.U32 R2, R2, R16, RZ ;  /* 0x0000001002027227 */ /* 0x004fc800078e00ff */
[----:B------:R-:W-:-:S04]  /*03a0*/  IMAD.MOV R3, RZ, RZ, -R2 ;  /* 0x000000ffff037224 */ /* 0x000fc800078e0a02 */
[----:B------:R-:W-:-:S05]  /*03b0*/  IMAD R3, R4, R3, R16 ;  /* 0x0000000304037224 */ /* 0x000fca00078e0210 */
[----:B------:R-:W-:-:S13]  /*03c0*/  ISETP.GT.U32.AND P1, PT, R7, R3, PT ;  /* 0x000000030700720c */ /* 0x000fda0003f24070 */
[----:B------:R-:W-:Y:S01]  /*03d0*/  @!P1 IADD3 R3, PT, PT, R3, -R4, RZ ;  /* 0x8000000403039210 */ /* 0x000fe20007ffe0ff */
[----:B------:R-:W-:Y:S01]  /*03e0*/  @!P1 VIADD R2, R2, 0x1 ;  /* 0x0000000102029836 */ /* 0x000fe20000000000 */
[----:B------:R-:W0:Y:S01]  /*03f0*/  LDC R4, c[0x0][0x464] ;  /* 0x00011900ff047b82 */ /* 0x000e220000000800 */
[----:B------:R-:W-:Y:S02]  /*0400*/  ISETP.NE.AND P1, PT, R8, RZ, PT ;  /* 0x000000ff0800720c */ /* 0x000fe40003f25270 */
[----:B------:R-:W-:Y:S02]  /*0410*/  ISETP.GE.U32.AND P0, PT, R3, R7, PT ;  /* 0x000000070300720c */ /* 0x000fe40003f06070 */
[----:B------:R-:W-:-:S03]  /*0420*/  LOP3.LUT R3, R0, R8, RZ, 0x3c, !PT ;  /* 0x0000000800037212 */ /* 0x000fc600078e3cff */
[----:B------:R-:W1:Y:S01]  /*0430*/  LDC R7, c[0x0][0x6ec] ;  /* 0x0001bb00ff077b82 */ /* 0x000e620000000800 */
[----:B------:R-:W-:-:S07]  /*0440*/  ISETP.GE.AND P2, PT, R3, RZ, PT ;  /* 0x000000ff0300720c */ /* 0x000fce0003f46270 */
[----:B------:R-:W-:-:S06]  /*0450*/  @P0 VIADD R2, R2, 0x1 ;  /* 0x0000000102020836 */ /* 0x000fcc0000000000 */
[----:B------:R-:W-:Y:S02]  /*0460*/  @!P2 IADD3 R2, PT, PT, -R2, RZ, RZ ;  /* 0x000000ff0202a210 */ /* 0x000fe40007ffe1ff */
[----:B------:R-:W-:Y:S02]  /*0470*/  @!P1 LOP3.LUT R2, RZ, R8, RZ, 0x33, !PT ;  /* 0x00000008ff029212 */ /* 0x000fe400078e33ff */
[----:B0-----:R-:W-:-:S03]  /*0480*/  IABS R10, R4 ;  /* 0x00000004000a7213 */ /* 0x001fc60000000000 */
[----:B------:R-:W-:Y:S01]  /*0490*/  IMAD R3, R2, R8, RZ ;  /* 0x0000000802037224 */ /* 0x000fe200078e02ff */
[----:B------:R-:W0:Y:S01]  /*04a0*/  I2F.RP R19, R10 ;  /* 0x0000000a00137306 */ /* 0x000e220000209400 */
[----:B-1----:R-:W-:-:S03]  /*04b0*/  IABS R9, R7 ;  /* 0x0000000700097213 */ /* 0x002fc60000000000 */
[----:B------:R-:W-:-:S04]  /*04c0*/  IADD3 R14, PT, PT, -R3, R0, RZ ;  /* 0x00000000030e7210 */ /* 0x000fc80007ffe1ff */
[----:B------:R-:W1:Y:S01]  /*04d0*/  I2F.RP R27, R9 ;  /* 0x00000009001b7306 */ /* 0x000e620000209400 */
[----:B------:R-:W-:Y:S02]  /*04e0*/  IMAD R2, R3, 0x4, R14 ;  /* 0x0000000403027824 */ /* 0x000fe400078e020e */
[----:B------:R-:W-:Y:S02]  /*04f0*/  IMAD R3, R5, R6, RZ ;  /* 0x0000000605037224 */ /* 0x000fe400078e02ff */
[----:B------:R-:W-:Y:S01]  /*0500*/  IMAD.IADD R7, R2, 0x1, R8 ;  /* 0x0000000102077824 */ /* 0x000fe200078e0208 */
[----:B------:R-:W-:Y:S01]  /*0510*/  IABS R15, R2 ;  /* 0x00000002000f7213 */ /* 0x000fe20000000000 */
[----:B------:R-:W-:Y:S01]  /*0520*/  IMAD.HI.U32 R22, R23, R3, R22 ;  /* 0x0000000317167227 */ /* 0x000fe200078e0016 */
[----:B0-----:R-:W0:Y:S02]  /*0530*/  MUFU.RCP R19, R19 ;  /* 0x0000001300137308 */ /* 0x001e240000001000 */
[----:B------:R-:W-:-:S02]  /*0540*/  IABS R23, R7 ;  /* 0x0000000700177213 */ /* 0x000fc40000000000 */
[----:B------:R-:W-:Y:S01]  /*0550*/  IADD3 R5, PT, PT, R7, R8, RZ ;  /* 0x0000000807057210 */ /* 0x000fe20007ffe0ff */
[----:B------:R-:W-:-:S03]  /*0560*/  IMAD.HI.U32 R20, R22, R15, RZ ;  /* 0x0000000f16147227 */ /* 0x000fc600078e00ff */
[----:B------:R-:W-:Y:S01]  /*0570*/  IADD3 R8, PT, PT, R5, R8, RZ ;  /* 0x0000000805087210 */ /* 0x000fe20007ffe0ff */
[----:B------:R-:W-:Y:S01]  /*0580*/  IMAD.MOV R26, RZ, RZ, -R20 ;  /* 0x000000ffff1a7224 */ /* 0x000fe200078e0a14 */
[----:B------:R-:W-:Y:S01]  /*0590*/  IABS R3, R5 ;  /* 0x0000000500037213 */ /* 0x000fe20000000000 */
[----:B------:R-:W-:Y:S01]  /*05a0*/  IMAD.HI.U32 R25, R22, R23, RZ ;  /* 0x0000001716197227 */ /* 0x000fe200078e00ff */
[----:B------:R-:W-:Y:S01]  /*05b0*/  IABS R21, R8 ;  /* 0x0000000800157213 */ /* 0x000fe20000000000 */
[----:B-1----:R1:W2:Y:S02]  /*05c0*/  MUFU.RCP R18, R27 ;  /* 0x0000001b00127308 */ /* 0x0022a40000001000 */
[----:B------:R-:W-:Y:S02]  /*05d0*/  IMAD R26, R6, R26, R15 ;  /* 0x0000001a061a7224 */ /* 0x000fe400078e020f */
[----:B------:R-:W-:Y:S01]  /*05e0*/  IMAD.MOV R13, RZ, RZ, -R25 ;  /* 0x000000ffff0d7224 */ /* 0x000fe200078e0a19 */
[----:B0-----:R-:W-:Y:S01]  /*05f0*/  IADD3 R19, PT, PT, R19, 0xffffffe, RZ ;  /* 0x0ffffffe13137810 */ /* 0x001fe20007ffe0ff */
[----:B------:R-:W-:Y:S01]  /*0600*/  IMAD.HI.U32 R24, R22, R3, RZ ;  /* 0x0000000316187227 */ /* 0x000fe200078e00ff */
[----:B------:R-:W-:-:S02]  /*0610*/  ISETP.GT.U32.AND P6, PT, R6, R26, PT ;  /* 0x0000001a0600720c */ /* 0x000fc40003fc4070 */
[----:B-1----:R-:W-:Y:S01]  /*0620*/  LOP3.LUT R27, R7, R17, RZ, 0x3c, !PT ;  /* 0x00000011071b7212 */ /* 0x002fe200078e3cff */
[----:B------:R-:W-:Y:S01]  /*0630*/  IMAD R13, R6, R13, R23 ;  /* 0x0000000d060d7224 */ /* 0x000fe200078e0217 */
[----:B------:R-:W0:Y:S01]  /*0640*/  F2I.FTZ.U32.TRUNC.NTZ R19, R19 ;  /* 0x0000001300137305 */ /* 0x000e22000021f000 */
[----:B------:R-:W-:Y:S01]  /*0650*/  IMAD.HI.U32 R22, R22, R21, RZ ;  /* 0x0000001516167227 */ /* 0x000fe200078e00ff */
[----:B------:R-:W-:Y:S02]  /*0660*/  ISETP.GE.AND P2, PT, R27, RZ, PT ;  /* 0x000000ff1b00720c */ /* 0x000fe40003f46270 */
[----:B------:R-:W-:Y:S01]  /*0670*/  ISETP.GT.U32.AND P4, PT, R6, R13, PT ;  /* 0x0000000d0600720c */ /* 0x000fe20003f84070 */
[----:B------:R-:W-:Y:S01]  /*0680*/  IMAD.MOV R11, RZ, RZ, -R24 ;  /* 0x000000ffff0b7224 */ /* 0x000fe200078e0a18 */
[----:B--2---:R-:W-:Y:S01]  /*0690*/  IADD3 R18, PT, PT, R18, 0xffffffe, RZ ;  /* 0x0ffffffe12127810 */ /* 0x004fe20007ffe0ff */
[----:B------:R-:W-:Y:S02]  /*06a0*/  IMAD.MOV R12, RZ, RZ, -R22 ;  /* 0x000000ffff0c7224 */ /* 0x000fe400078e0a16 */
[----:B------:R-:W-:Y:S01]  /*06b0*/  IMAD R11, R6, R11, R3 ;  /* 0x0000000b060b7224 */ /* 0x000fe200078e0203 */
[----:B------:R-:W-:Y:S01]  /*06c0*/  @!P6 IADD3 R26, PT, PT, R26, -R6, RZ ;  /* 0x800000061a1ae210 */ /* 0x000fe20007ffe0ff */
[----:B------:R-:W-:-:S02]  /*06d0*/  IMAD R12, R6, R12, R21 ;  /* 0x0000000c060c7224 */ /* 0x000fc400078e0215 */
[----:B------:R-:W-:Y:S01]  /*06e0*/  @!P6 VIADD R20, R20, 0x1 ;  /* 0x000000011414e836 */ /* 0x000fe20000000000 */
[C---:B------:R-:W-:Y:S02]  /*06f0*/  ISETP.GT.U32.AND P5, PT, R6.reuse, R11, PT ;  /* 0x0000000b0600720c */ /* 0x040fe40003fa4070 */
[----:B------:R-:W-:Y:S01]  /*0700*/  ISETP.GT.U32.AND P0, PT, R6, R12, PT ;  /* 0x0000000c0600720c */ /* 0x000fe20003f04070 */
[----:B------:R-:W-:Y:S01]  /*0710*/  @!P4 VIADD R25, R25, 0x1 ;  /* 0x000000011919c836 */ /* 0x000fe20000000000 */
[-C--:B------:R-:W-:Y:S02]  /*0720*/  ISETP.GE.U32.AND P1, PT, R26, R6.reuse, PT ;  /* 0x000000061a00720c */ /* 0x080fe40003f26070 */
[-C--:B------:R-:W-:Y:S02]  /*0730*/  @!P4 IADD3 R13, PT, PT, R13, -R6.reuse, RZ ;  /* 0x800000060d0dc210 */ /* 0x080fe40007ffe0ff */
[----:B------:R-:W-:Y:S02]  /*0740*/  LOP3.LUT R26, R2, R17, RZ, 0x3c, !PT ;  /* 0x00000011021a7212 */ /* 0x000fe400078e3cff */
[----:B------:R-:W-:-:S02]  /*0750*/  ISETP.GE.U32.AND P6, PT, R13, R6, PT ;  /* 0x000000060d00720c */ /* 0x000fc40003fc6070 */
[----:B------:R-:W-:Y:S01]  /*0760*/  ISETP.GE.AND P3, PT, R26, RZ, PT ;  /* 0x000000ff1a00720c */ /* 0x000fe20003f66270 */
[----:B0-----:R-:W-:Y:S01]  /*0770*/  IMAD.MOV R26, RZ, RZ, -R19 ;  /* 0x000000ffff1a7224 */ /* 0x001fe200078e0a13 */
[-C--:B------:R-:W-:Y:S01]  /*0780*/  @!P5 IADD3 R11, PT, PT, R11, -R6.reuse, RZ ;  /* 0x800000060b0bd210 */ /* 0x080fe20007ffe0ff */
[----:B------:R0:W1:Y:S01]  /*0790*/  F2I.FTZ.U32.TRUNC.NTZ R13, R18 ;  /* 0x00000012000d7305 */ /* 0x000062000021f000 */
[-C--:B------:R-:W-:Y:S01]  /*07a0*/  @!P0 IADD3 R12, PT, PT, R12, -R6.reuse, RZ ;  /* 0x800000060c0c8210 */ /* 0x080fe20007ffe0ff */
[----:B------:R-:W-:Y:S01]  /*07b0*/  @P1 VIADD R20, R20, 0x1 ;  /* 0x0000000114141836 */ /* 0x000fe20000000000 */
[----:B------:R-:W-:Y:S01]  /*07c0*/  ISETP.GE.U32.AND P1, PT, R11, R6, PT ;  /* 0x000000060b00720c */ /* 0x000fe20003f26070 */
[----:B------:R-:W-:Y:S01]  /*07d0*/  IMAD R26, R26, R10, RZ ;  /* 0x0000000a1a1a7224 */ /* 0x000fe200078e02ff */
[----:B------:R-:W-:Y:S02]  /*07e0*/  ISETP.GE.U32.AND P4, PT, R12, R6, PT ;  /* 0x000000060c00720c */ /* 0x000fe40003f86070 */
[----:B------:R-:W-:Y:S01]  /*07f0*/  LOP3.LUT R6, R5, R17, RZ, 0x3c, !PT ;  /* 0x0000001105067212 */ /* 0x000fe200078e3cff */
[----:B------:R-:W-:Y:S01]  /*0800*/  @P6 VIADD R25, R25, 0x1 ;  /* 0x0000000119196836 */ /* 0x000fe20000000000 */
[----:B0-----:R-:W-:-:S02]  /*0810*/  MOV R18, RZ ;  /* 0x000000ff00127202 */ /* 0x001fc40000000f00 */
[----:B------:R-:W-:Y:S02]  /*0820*/  LOP3.LUT R11, R8, R17, RZ, 0x3c, !PT ;  /* 0x00000011080b7212 */ /* 0x000fe400078e3cff */
[----:B------:R-:W-:Y:S01]  /*0830*/  ISETP.GE.AND P6, PT, R6, RZ, PT ;  /* 0x000000ff0600720c */ /* 0x000fe20003fc6270 */
[----:B------:R-:W-:Y:S01]  /*0840*/  IMAD.HI.U32 R19, R19, R26, R18 ;  /* 0x0000001a13137227 */ /* 0x000fe200078e0012 */
[----:B------:R-:W-:Y:S02]  /*0850*/  @!P5 IADD3 R24, PT, PT, R24, 0x1, RZ ;  /* 0x000000011818d810 */ /* 0x000fe40007ffe0ff */
[----:B------:R-:W-:Y:S02]  /*0860*/  ISETP.GE.AND P5, PT, R11, RZ, PT ;  /* 0x000000ff0b00720c */ /* 0x000fe40003fa6270 */
[----:B------:R-:W-:Y:S01]  /*0870*/  @!P0 IADD3 R22, PT, PT, R22, 0x1, RZ ;  /* 0x0000000116168810 */ /* 0x000fe20007ffe0ff */
[----:B------:R-:W-:Y:S01]  /*0880*/  IMAD.HI.U32 R6, R19, R23, RZ ;  /* 0x0000001713067227 */ /* 0x000fe200078e00ff */
[----:B------:R-:W-:-:S02]  /*0890*/  MOV R18, R25 ;  /* 0x0000001900127202 */ /* 0x000fc40000000f00 */
[----:B------:R-:W-:Y:S01]  /*08a0*/  LOP3.LUT R26, RZ, R17, RZ, 0x33, !PT ;  /* 0x00000011ff1a7212 */ /* 0x000fe200078e33ff */
[----:B------:R-:W-:Y:S01]  /*08b0*/  @P1 VIADD R24, R24, 0x1 ;  /* 0x0000000118181836 */ /* 0x000fe20000000000 */
[----:B------:R-:W-:Y:S01]  /*08c0*/  IADD3 R12, PT, PT, -R6, RZ, RZ ;  /* 0x000000ff060c7210 */ /* 0x000fe20007ffe1ff */
[----:B------:R-:W-:Y:S01]  /*08d0*/  @P4 VIADD R22, R22, 0x1 ;  /* 0x0000000116164836 */ /* 0x000fe20000000000 */
[----:B------:R-:W-:Y:S01]  /*08e0*/  ISETP.NE.AND P1, PT, R17, RZ, PT ;  /* 0x000000ff1100720c */ /* 0x000fe20003f25270 */
[----:B------:R-:W-:Y:S01]  /*08f0*/  @!P2 IMAD.MOV R18, RZ, RZ, -R18 ;  /* 0x000000ffff12a224 */ /* 0x000fe200078e0a12 */
[----:B------:R-:W-:Y:S01]  /*0900*/  @!P3 IADD3 R20, PT, PT, -R20, RZ, RZ ;  /* 0x000000ff1414b210 */ /* 0x000fe20007ffe1ff */
[----:B------:R-:W-:Y:S01]  /*0910*/  IMAD R23, R10, R12, R23 ;  /* 0x0000000c0a177224 */ /* 0x000fe200078e0217 */
[----:B------:R-:W-:Y:S02]  /*0920*/  @!P6 IADD3 R24, PT, PT, -R24, RZ, RZ ;  /* 0x000000ff1818e210 */ /* 0x000fe40007ffe1ff */
[----:B-1----:R-:W-:-:S02]  /*0930*/  IADD3 R11, PT, PT, RZ, -R13, RZ ;  /* 0x8000000dff0b7210 */ /* 0x002fc40007ffe0ff */
[----:B------:R-:W-:Y:S02]  /*0940*/  @!P5 IADD3 R22, PT, PT, -R22, RZ, RZ ;  /* 0x000000ff1616d210 */ /* 0x000fe40007ffe1ff */
[C---:B------:R-:W-:Y:S02]  /*0950*/  SEL R18, R26.reuse, R18, !P1 ;  /* 0x000000121a127207 */ /* 0x040fe40004800000 */
[C---:B------:R-:W-:Y:S02]  /*0960*/  SEL R20, R26.reuse, R20, !P1 ;  /* 0x000000141a147207 */ /* 0x040fe40004800000 */
[C---:B------:R-:W-:Y:S02]  /*0970*/  SEL R24, R26.reuse, R24, !P1 ;  /* 0x000000181a187207 */ /* 0x040fe40004800000 */
[----:B------:R-:W-:Y:S01]  /*0980*/  SEL R26, R26, R22, !P1 ;  /* 0x000000161a1a7207 */ /* 0x000fe20004800000 */
[----:B------:R-:W-:Y:S01]  /*0990*/  IMAD R22, R11, R9, RZ ;  /* 0x000000090b167224 */ /* 0x000fe200078e02ff */
[----:B------:R-:W-:Y:S01]  /*09a0*/  MOV R12, RZ ;  /* 0x000000ff000c7202 */ /* 0x000fe20000000f00 */
[----:B------:R-:W-:Y:S01]  /*09b0*/  IMAD.MOV R27, RZ, RZ, -R20 ;  /* 0x000000ffff1b7224 */ /* 0x000fe200078e0a14 */
[----:B------:R-:W-:Y:S01]  /*09c0*/  IADD3 R25, PT, PT, -R18, RZ, RZ ;  /* 0x000000ff12197210 */ /* 0x000fe20007ffe1ff */
[----:B------:R-:W-:Y:S01]  /*09d0*/  IMAD.HI.U32 R11, R19, R15, RZ ;  /* 0x0000000f130b7227 */ /* 0x000fe200078e00ff */
[----:B------:R-:W-:-:S03]  /*09e0*/  ISETP.GT.U32.AND P2, PT, R10, R23, PT ;  /* 0x000000170a00720c */ /* 0x000fc60003f44070 */
[----:B------:R-:W-:-:S04]  /*09f0*/  IMAD.HI.U32 R22, R13, R22, R12 ;  /* 0x000000160d167227 */ /* 0x000fc800078e000c */
[C---:B------:R-:W-:Y:S02]  /*0a00*/  IMAD R12, R17.reuse, R25, R7 ;  /* 0x00000019110c7224 */ /* 0x040fe400078e0207 */
[----:B------:R-:W-:Y:S02]  /*0a10*/  IMAD R27, R17, R27, R2 ;  /* 0x0000001b111b7224 */ /* 0x000fe400078e0202 */
[----:B------:R-:W-:Y:S02]  /*0a20*/  IMAD.MOV R25, RZ, RZ, -R11 ;  /* 0x000000ffff197224 */ /* 0x000fe400078e0a0b */
[----:B------:R-:W-:-:S04]  /*0a30*/  IMAD.HI.U32 R13, R19, R3, RZ ;  /* 0x00000003130d7227 */ /* 0x000fc800078e00ff */
[----:B------:R-:W-:Y:S02]  /*0a40*/  IMAD R28, R27, UR5, RZ ;  /* 0x000000051b1c7c24 */ /* 0x000fe4000f8e02ff */
[----:B------:R-:W-:Y:S02]  /*0a50*/  IMAD R25, R10, R25, R15 ;  /* 0x000000190a197224 */ /* 0x000fe400078e020f */
[----:B------:R-:W-:Y:S02]  /*0a60*/  IMAD R27, R12, UR5, RZ ;  /* 0x000000050c1b7c24 */ /* 0x000fe4000f8e02ff */
[----:B------:R-:W-:Y:S01]  /*0a70*/  IMAD.HI.U32 R12, R19, R21, RZ ;  /* 0x00000015130c7227 */ /* 0x000fe200078e00ff */
[----:B------:R-:W-:Y:S02]  /*0a80*/  IADD3 R19, PT, PT, -R13, RZ, RZ ;  /* 0x000000ff0d137210 */ /* 0x000fe40007ffe1ff */
[----:B------:R-:W-:Y:S01]  /*0a90*/  ISETP.GT.U32.AND P4, PT, R10, R25, PT ;  /* 0x000000190a00720c */ /* 0x000fe20003f84070 */
[----:B------:R-:W-:-:S02]  /*0aa0*/  @!P2 IMAD.IADD R23, R23, 0x1, -R10 ;  /* 0x000000011717a824 */ /* 0x000fc400078e0a0a */
[----:B------:R-:W-:-:S03]  /*0ab0*/  IMAD.HI.U32 R22, R22, R16, RZ ;  /* 0x0000001016167227 */ /* 0x000fc600078e00ff */
[-C--:B------:R-:W-:Y:S01]  /*0ac0*/  ISETP.GE.U32.AND P3, PT, R23, R10.reuse, PT ;  /* 0x0000000a1700720c */ /* 0x080fe20003f66070 */
[----:B------:R-:W-:Y:S01]  /*0ad0*/  IMAD R19, R10, R19, R3 ;  /* 0x000000130a137224 */ /* 0x000fe200078e0203 */
[----:B------:R-:W-:Y:S01]  /*0ae0*/  IADD3 R23, PT, PT, -R22, RZ, RZ ;  /* 0x000000ff16177210 */ /* 0x000fe20007ffe1ff */
[----:B------:R-:W-:Y:S01]  /*0af0*/  IMAD R18, R18, UR10, R27 ;  /* 0x0000000a12127c24 */ /* 0x000fe2000f8e021b */
[----:B------:R-:W-:Y:S01]  /*0b00*/  IADD3 R27, PT, PT, -R24, RZ, RZ ;  /* 0x000000ff181b7210 */ /* 0x000fe20007ffe1ff */
[----:B------:R-:W-:Y:S01]  /*0b10*/  IMAD R20, R20, UR10, R28 ;  /* 0x0000000a14147c24 */ /* 0x000fe2000f8e021c */
[----:B------:R-:W-:Y:S01]  /*0b20*/  IADD3 R28, PT, PT, -R12, RZ, RZ ;  /* 0x000000ff0c1c7210 */ /* 0x000fe20007ffe1ff */
[----:B------:R-:W-:Y:S01]  /*0b30*/  IMAD R23, R9, R23, R16 ;  /* 0x0000001709177224 */ /* 0x000fe200078e0210 */
[C---:B------:R-:W-:Y:S01]  /*0b40*/  ISETP.GT.U32.AND P6, PT, R10.reuse, R19, PT ;  /* 0x000000130a00720c */ /* 0x040fe20003fc4070 */
[----:B------:R-:W-:Y:S01]  /*0b50*/  IMAD R27, R17, R27, R5 ;  /* 0x0000001b111b7224 */ /* 0x000fe200078e0205 */
[----:B------:R-:W-:Y:S01]  /*0b60*/  @!P4 IADD3 R25, PT, PT, R25, -R10, RZ ;  /* 0x8000000a1919c210 */ /* 0x000fe20007ffe0ff */
[C---:B------:R-:W-:Y:S01]  /*0b70*/  IMAD R21, R10.reuse, R28, R21 ;  /* 0x0000001c0a157224 */ /* 0x040fe200078e0215 */
[----:B------:R-:W-:Y:S01]  /*0b80*/  ISETP.GT.U32.AND P1, PT, R9, R23, PT ;  /* 0x000000170900720c */ /* 0x000fe20003f24070 */
[----:B------:R-:W-:Y:S01]  /*0b90*/  IMAD R16, R27, UR5, RZ ;  /* 0x000000051b107c24 */ /* 0x000fe2000f8e02ff */
[----:B------:R-:W-:Y:S01]  /*0ba0*/  ISETP.GE.U32.AND P5, PT, R25, R10, PT ;  /* 0x0000000a1900720c */ /* 0x000fe20003fa6070 */
[----:B------:R-:W0:Y:S01]  /*0bb0*/  LDC R27, c[0x0][0x6ec] ;  /* 0x0001bb00ff1b7b82 */ /* 0x000e220000000800 */
[----:B------:R-:W-:Y:S01]  /*0bc0*/  ISETP.GT.U32.AND P0, PT, R10, R21, PT ;  /* 0x000000150a00720c */ /* 0x000fe20003f04070 */
[----:B------:R-:W-:-:S02]  /*0bd0*/  IMAD.MOV R28, RZ, RZ, -R26 ;  /* 0x000000ffff1c7224 */ /* 0x000fc400078e0a1a */
[----:B------:R-:W-:Y:S02]  /*0be0*/  @!P2 VIADD R6, R6, 0x1 ;  /* 0x000000010606a836 */ /* 0x000fe40000000000 */
[----:B------:R-:W-:Y:S01]  /*0bf0*/  @!P6 IADD3 R19, PT, PT, R19, -R10, RZ ;  /* 0x8000000a1313e210 */ /* 0x000fe20007ffe0ff */
[----:B------:R-:W-:Y:S02]  /*0c00*/  IMAD R28, R17, R28, R8 ;  /* 0x0000001c111c7224 */ /* 0x000fe400078e0208 */
[----:B------:R-:W-:Y:S01]  /*0c10*/  @!P4 VIADD R11, R11, 0x1 ;  /* 0x000000010b0bc836 */ /* 0x000fe20000000000 */
[-C--:B------:R-:W-:Y:S01]  /*0c20*/  ISETP.GE.U32.AND P2, PT, R19, R10.reuse, PT ;  /* 0x0000000a1300720c */ /* 0x080fe20003f46070 */
[----:B------:R-:W-:Y:S01]  /*0c30*/  IMAD R17, R28, UR5, RZ ;  /* 0x000000051c117c24 */ /* 0x000fe2000f8e02ff */
[-C--:B------:R-:W-:Y:S01]  /*0c40*/  @!P1 IADD3 R23, PT, PT, R23, -R9.reuse, RZ ;  /* 0x8000000917179210 */ /* 0x080fe20007ffe0ff */
[----:B------:R-:W-:Y:S01]  /*0c50*/  @!P6 VIADD R13, R13, 0x1 ;  /* 0x000000010d0de836 */ /* 0x000fe20000000000 */
[----:B------:R-:W-:Y:S01]  /*0c60*/  @!P0 IADD3 R21, PT, PT, R21, -R10, RZ ;  /* 0x8000000a15158210 */ /* 0x000fe20007ffe0ff */
[----:B------:R-:W-:Y:S01]  /*0c70*/  IMAD R26, R26, UR10, R17 ;  /* 0x0000000a1a1a7c24 */ /* 0x000fe2000f8e0211 */
[----:B------:R-:W-:Y:S01]  /*0c80*/  @P5 IADD3 R11, PT, PT, R11, 0x1, RZ ;  /* 0x000000010b0b5810 */ /* 0x000fe20007ffe0ff */
[----:B------:R-:W-:Y:S01]  /*0c90*/  @!P1 VIADD R22, R22, 0x1 ;  /* 0x0000000116169836 */ /* 0x000fe20000000000 */
[----:B------:R-:W-:Y:S01]  /*0ca0*/  ISETP.GE.U32.AND P5, PT, R23, R9, PT ;  /* 0x000000091700720c */ /* 0x000fe20003fa6070 */
[----:B------:R-:W1:Y:S01]  /*0cb0*/  LDC.64 R28, c[0x0][0x380] ;  /* 0x0000e000ff1c7b82 */ /* 0x000e620000000a00 */
[----:B------:R-:W-:Y:S01]  /*0cc0*/  LOP3.LUT R17, R2, R4, RZ, 0x3c, !PT ;  /* 0x0000000402117212 */ /* 0x000fe200078e3cff */
[----:B------:R-:W-:Y:S01]  /*0cd0*/  IMAD R16, R24, UR10, R16 ;  /* 0x0000000a18107c24 */ /* 0x000fe2000f8e0210 */
[----:B------:R-:W-:-:S02]  /*0ce0*/  ISETP.GE.U32.AND P4, PT, R21, R10, PT ;  /* 0x0000000a1500720c */ /* 0x000fc40003f86070 */
[-C--:B------:R-:W-:Y:S02]  /*0cf0*/  LOP3.LUT R10, R7, R4.reuse, RZ, 0x3c, !PT ;  /* 0x00000004070a7212 */ /* 0x080fe400078e3cff */
[----:B------:R-:W-:Y:S02]  /*0d00*/  LOP3.LUT R9, R5, R4, RZ, 0x3c, !PT ;  /* 0x0000000405097212 */ /* 0x000fe400078e3cff */
[----:B------:R-:W-:Y:S02]  /*0d10*/  @P3 IADD3 R6, PT, PT, R6, 0x1, RZ ;  /* 0x0000000106063810 */ /* 0x000fe40007ffe0ff */
[----:B------:R-:W-:Y:S02]  /*0d20*/  ISETP.GE.AND P3, PT, R17, RZ, PT ;  /* 0x000000ff1100720c */ /* 0x000fe40003f66270 */
[----:B------:R-:W-:Y:S02]  /*0d30*/  @P2 IADD3 R13, PT, PT, R13, 0x1, RZ ;  /* 0x000000010d0d2810 */ /* 0x000fe40007ffe0ff */
[----:B------:R-:W-:-:S02]  /*0d40*/  ISETP.GE.AND P6, PT, R10, RZ, PT ;  /* 0x000000ff0a00720c */ /* 0x000fc40003fc6270 */
[----:B------:R-:W-:Y:S02]  /*0d50*/  ISETP.GE.AND P2, PT, R9, RZ, PT ;  /* 0x000000ff0900720c */ /* 0x000fe40003f46270 */
[----:B------:R-:W-:Y:S02]  /*0d60*/  LOP3.LUT R10, R8, R4, RZ, 0x3c, !PT ;  /* 0x00000004080a7212 */ /* 0x000fe400078e3cff */
[----:B0-----:R-:W-:Y:S02]  /*0d70*/  LOP3.LUT R9, R0, R27, RZ, 0x3c, !PT ;  /* 0x0000001b00097212 */ /* 0x001fe400078e3cff */
[----:B------:R-:W-:Y:S02]  /*0d80*/  @!P0 IADD3 R12, PT, PT, R12, 0x1, RZ ;  /* 0x000000010c0c8810 */ /* 0x000fe40007ffe0ff */
[----:B------:R-:W-:Y:S02]  /*0d90*/  ISETP.GE.AND P0, PT, R10, RZ, PT ;  /* 0x000000ff0a00720c */ /* 0x000fe40003f06270 */
[----:B------:R-:W-:-:S02]  /*0da0*/  ISETP.GE.AND P1, PT, R9, RZ, PT ;  /* 0x000000ff0900720c */ /* 0x000fc40003f26270 */
[----:B------:R-:W-:Y:S01]  /*0db0*/  @P5 IADD3 R22, PT, PT, R22, 0x1, RZ ;  /* 0x0000000116165810 */ /* 0x000fe20007ffe0ff */
[----:B------:R-:W-:Y:S01]  /*0dc0*/  @!P2 IMAD.MOV R13, RZ, RZ, -R13 ;  /* 0x000000ffff0da224 */ /* 0x000fe200078e0a0d */
[----:B------:R-:W-:Y:S02]  /*0dd0*/  ISETP.NE.AND P5, PT, R27, RZ, PT ;  /* 0x000000ff1b00720c */ /* 0x000fe40003fa5270 */
[----:B------:R-:W-:Y:S01]  /*0de0*/  @P4 IADD3 R12, PT, PT, R12, 0x1, RZ ;  /* 0x000000010c0c4810 */ /* 0x000fe20007ffe0ff */
[----:B------:R-:W-:Y:S01]  /*0df0*/  IMAD.MOV.U32 R10, RZ, RZ, R22 ;  /* 0x000000ffff0a7224 */ /* 0x000fe200078e0016 */
[----:B------:R-:W-:Y:S01]  /*0e00*/  ISETP.NE.AND P4, PT, R4, RZ, PT ;  /* 0x000000ff0400720c */ /* 0x000fe20003f85270 */
[----:B------:R-:W0:Y:S01]  /*0e10*/  LDC.64 R22, c[0x0][0x458] ;  /* 0x00011600ff167b82 */ /* 0x000e220000000a00 */
[----:B------:R-:W-:Y:S02]  /*0e20*/  LOP3.LUT R9, RZ, R4, RZ, 0x33, !PT ;  /* 0x00000004ff097212 */ /* 0x000fe400078e33ff */
[----:B------:R-:W-:Y:S01]  /*0e30*/  @!P3 IADD3 R11, PT, PT, -R11, RZ, RZ ;  /* 0x000000ff0b0bb210 */ /* 0x000fe20007ffe1ff */
[----:B------:R-:W-:Y:S01]  /*0e40*/  @!P1 IMAD.MOV R10, RZ, RZ, -R10 ;  /* 0x000000ffff0a9224 */ /* 0x000fe200078e0a0a */
[----:B------:R-:W-:-:S02]  /*0e50*/  @!P6 IADD3 R6, PT, PT, -R6, RZ, RZ ;  /* 0x000000ff0606e210 */ /* 0x000fc40007ffe1ff */
[C---:B------:R-:W-:Y:S02]  /*0e60*/  SEL R24, R9.reuse, R11, !P4 ;  /* 0x0000000b09187207 */ /* 0x040fe40006000000 */
[----:B------:R-:W-:Y:S02]  /*0e70*/  @!P0 IADD3 R12, PT, PT, -R12, RZ, RZ ;  /* 0x000000ff0c0c8210 */ /* 0x000fe40007ffe1ff */
[----:B------:R-:W-:Y:S02]  /*0e80*/  IADD3 R21, PT, PT, -R24, RZ, RZ ;  /* 0x000000ff18157210 */ /* 0x000fe40007ffe1ff */
[----:B------:R-:W-:Y:S02]  /*0e90*/  @!P5 LOP3.LUT R10, RZ, R27, RZ, 0x33, !PT ;  /* 0x0000001bff0ad212 */ /* 0x000fe400078e33ff */
[C---:B------:R-:W-:Y:S01]  /*0ea0*/  SEL R6, R9.reuse, R6, !P4 ;  /* 0x0000000609067207 */ /* 0x040fe20006000000 */
[----:B------:R-:W-:Y:S01]  /*0eb0*/  IMAD R21, R4, R21, R2 ;  /* 0x0000001504157224 */ /* 0x000fe200078e0202 */
[----:B------:R-:W-:-:S02]  /*0ec0*/  SEL R11, R9, R13, !P4 ;  /* 0x0000000d090b7207 */ /* 0x000fc40006000000 */
[----:B------:R-:W-:Y:S01]  /*0ed0*/  SEL R12, R9, R12, !P4 ;  /* 0x0000000c090c7207 */ /* 0x000fe20006000000 */
[----:B------:R-:W-:Y:S01]  /*0ee0*/  IMAD R21, R21, UR11, RZ ;  /* 0x0000000b15157c24 */ /* 0x000fe2000f8e02ff */
[----:B------:R-:W-:Y:S02]  /*0ef0*/  IADD3 R9, PT, PT, -R10, RZ, RZ ;  /* 0x000000ff0a097210 */ /* 0x000fe40007ffe1ff */
[----:B------:R-:W-:Y:S01]  /*0f00*/  IADD3 R17, PT, PT, -R6, RZ, RZ ;  /* 0x000000ff06117210 */ /* 0x000fe20007ffe1ff */
[----:B------:R-:W-:Y:S01]  /*0f10*/  IMAD R24, R24, UR12, R21 ;  /* 0x0000000c18187c24 */ /* 0x000fe2000f8e0215 */
[----:B------:R-:W-:Y:S01]  /*0f20*/  IADD3 R13, PT, PT, -R11, RZ, RZ ;  /* 0x000000ff0b0d7210 */ /* 0x000fe20007ffe1ff */
[----:B------:R-:W-:Y:S02]  /*0f30*/  IMAD R9, R27, R9, R0 ;  /* 0x000000091b097224 */ /* 0x000fe400078e0200 */
[----:B-1----:R-:W-:-:S04]  /*0f40*/  IMAD.WIDE R20, R20, 0x4, R28 ;  /* 0x0000000414147825 */ /* 0x002fc800078e021c */
[----:B------:R-:W-:Y:S02]  /*0f50*/  IMAD R9, R9, UR15, RZ ;  /* 0x0000000f09097c24 */ /* 0x000fe4000f8e02ff */
[----:B0-----:R-:W-:-:S04]  /*0f60*/  IMAD.WIDE R24, R24, 0x4, R22 ;  /* 0x0000000418187825 */ /* 0x001fc800078e0216 */
[----:B------:R-:W-:Y:S02]  /*0f70*/  IMAD R10, R10, UR16, R9 ;  /* 0x000000100a0a7c24 */ /* 0x000fe4000f8e0209 */
[----:B------:R0:W2:Y:S01]  /*0f80*/  LDG.E R9, desc[UR6][R20.64] ;  /* 0x0000000614097981 */ /* 0x0000a2000c1e1900 */
[----:B------:R-:W-:Y:S02]  /*0f90*/  IMAD.MOV R19, RZ, RZ, -R12 ;  /* 0x000000ffff137224 */ /* 0x000fe400078e0a0c */
[C---:B------:R-:W-:Y:S01]  /*0fa0*/  IMAD R17, R4.reuse, R17, R7 ;  /* 0x0000001104117224 */ /* 0x040fe200078e0207 */
[----:B------:R1:W5:Y:S01]  /*0fb0*/  LDG.E R24, desc[UR6][R24.64] ;  /* 0x0000000618187981 */ /* 0x000362000c1e1900 */
[C---:B------:R-:W-:Y:S02]  /*0fc0*/  IMAD R13, R4.reuse, R13, R5 ;  /* 0x0000000d040d7224 */ /* 0x040fe400078e0205 */
[----:B------:R-:W-:Y:S02]  /*0fd0*/  IMAD R19, R4, R19, R8 ;  /* 0x0000001304137224 */ /* 0x000fe400078e0208 */
[----:B------:R-:W-:Y:S01]  /*0fe0*/  IMAD R17, R17, UR11, RZ ;  /* 0x0000000b11117c24 */ /* 0x000fe2000f8e02ff */
[----:B0-----:R-:W0:Y:S01]  /*0ff0*/  LDC.64 R20, c[0x0][0x6e0] ;  /* 0x0001b800ff147b82 */ /* 0x001e220000000a00 */
[----:B------:R-:W-:-:S02]  /*1000*/  IMAD R4, R13, UR11, RZ ;  /* 0x0000000b0d047c24 */ /* 0x000fc4000f8e02ff */
[----:B------:R-:W-:Y:S02]  /*1010*/  IMAD R13, R19, UR11, RZ ;  /* 0x0000000b130d7c24 */ /* 0x000fe4000f8e02ff */
[----:B------:R-:W-:Y:S02]  /*1020*/  IMAD R6, R6, UR12, R17 ;  /* 0x0000000c06067c24 */ /* 0x000fe4000f8e0211 */
[--C-:B------:R-:W-:Y:S01]  /*1030*/  IMAD.WIDE R18, R18, 0x4, R28.reuse ;  /* 0x0000000412127825 */ /* 0x100fe200078e021c */
[----:B-1----:R-:W1:Y:S03]  /*1040*/  LDC R25, c[0x0][0x974] ;  /* 0x00025d00ff197b82 */ /* 0x002e660000000800 */
[----:B------:R-:W-:-:S04]  /*1050*/  IMAD.WIDE R16, R16, 0x4, R28 ;  /* 0x0000000410107825 */ /* 0x000fc800078e021c */
[----:B------:R-:W-:Y:S02]  /*1060*/  IMAD R4, R11, UR12, R4 ;  /* 0x0000000c0b047c24 */ /* 0x000fe4000f8e0204 */
[----:B------:R-:W-:Y:S02]  /*1070*/  IMAD R12, R12, UR12, R13 ;  /* 0x0000000c0c0c7c24 */ /* 0x000fe4000f8e020d */
[----:B------:R-:W-:Y:S02]  /*1080*/  IMAD.WIDE R26, R26, 0x4, R28 ;  /* 0x000000041a1a7825 */ /* 0x000fe400078e021c */
[----:B------:R3:W5:Y:S02]  /*1090*/  LDG.E R29, desc[UR6][R18.64] ;  /* 0x00000006121d7981 */ /* 0x000764000c1e1900 */
[----:B------:R-:W-:Y:S02]  /*10a0*/  IMAD.WIDE R12, R12, 0x4, R22 ;  /* 0x000000040c0c7825 */ /* 0x000fe400078e0216 */
[----:B------:R4:W5:Y:S02]  /*10b0*/  LDG.E R28, desc[UR6][R16.64] ;  /* 0x00000006101c7981 */ /* 0x000964000c1e1900 */
[----:B0-----:R-:W-:-:S02]  /*10c0*/  IMAD.WIDE R10, R10, 0x4, R20 ;  /* 0x000000040a0a7825 */ /* 0x001fc400078e0214 */
[----:B------:R0:W5:Y:S02]  /*10d0*/  LDG.E R26, desc[UR6][R26.64] ;  /* 0x000000061a1a7981 */ /* 0x000164000c1e1900 */
[--C-:B---3--:R-:W-:Y:S02]  /*10e0*/  IMAD.WIDE R18, R6, 0x4, R22.reuse ;  /* 0x0000000406127825 */ /* 0x108fe400078e0216 */
[----:B------:R-:W5:Y:S02]  /*10f0*/  LDG.E R20, desc[UR6][R12.64] ;  /* 0x000000060c147981 */ /* 0x000f64000c1e1900 */
[----:B----4-:R-:W-:Y:S01]  /*1100*/  IMAD.WIDE R16, R4, 0x4, R22 ;  /* 0x0000000404107825 */ /* 0x010fe200078e0216 */
[----:B-1----:R-:W-:Y:S01]  /*1110*/  IABS R22, R25 ;  /* 0x0000001900167213 */ /* 0x002fe20000000000 */
[----:B------:R-:W5:Y:S03]  /*1120*/  LDG.E R21, desc[UR6][R18.64] ;  /* 0x0000000612157981 */ /* 0x000f66000c1e1900 */
[----:B------:R-:W1:Y:S01]  /*1130*/  I2F.RP R23, R22 ;  /* 0x0000001600177306 */ /* 0x000e620000209400 */
[----:B------:R3:W5:Y:S07]  /*1140*/  LDG.E R6, desc[UR6][R16.64] ;  /* 0x0000000610067981 */ /* 0x00076e000c1e1900 */
[----:B-1----:R-:W0:Y:S02]  /*1150*/  MUFU.RCP R23, R23 ;  /* 0x0000001700177308 */ /* 0x002e240000001000 */
[----:B0-----:R-:W-:Y:S01]  /*1160*/  IADD3 R27, PT, PT, R23, 0xffffffe, RZ ;  /* 0x0ffffffe171b7810 */ /* 0x001fe20007ffe0ff */
[----:B---3--:R-:W-:Y:S01]  /*1170*/  IMAD.MOV.U32 R16, RZ, RZ, RZ ;  /* 0x000000ffff107224 */ /* 0x008fe200078e00ff */
[----:B------:R-:W-:-:S02]  /*1180*/  MOV R12, RZ ;  /* 0x000000ff000c7202 */ /* 0x000fc40000000f00 */
[----:B------:R-:W-:Y:S01]  /*1190*/  MOV R18, RZ ;  /* 0x000000ff00127202 */ /* 0x000fe20000000f00 */
[----:B--2---:R0:W-:Y:S04]  /*11a0*/  STL [R1], R9 ;  /* 0x0000000901007387 */ /* 0x0041e80000100800 */
[----:B0-----:R0:W5:Y:S02]  /*11b0*/  LDG.E R9, desc[UR6][R10.64] ;  /* 0x000000060a097981 */ /* 0x001164000c1e1900 */
[----:B0-----:R-:W0:Y:S01]  /*11c0*/  F2I.FTZ.U32.TRUNC.NTZ R11, R27 ;  /* 0x0000001b000b7305 */ /* 0x001e22000021f000 */
[----:B------:R-:W-:Y:S01]  /*11d0*/  MOV R10, RZ ;  /* 0x000000ff000a7202 */ /* 0x000fe20000000f00 */
[----:B0-----:R-:W-:-:S04]  /*11e0*/  IMAD.MOV R17, RZ, RZ, -R11 ;  /* 0x000000ffff117224 */ /* 0x001fc800078e0a0b */
[----:B------:R-:W-:-:S04]  /*11f0*/  IMAD R13, R17, R22, RZ ;  /* 0x00000016110d7224 */ /* 0x000fc800078e02ff */
        /* <DEDUP_REMOVED lines=10> */
[----:B------:R-:W-:-:S07]  /*12a0*/  LOP3.LUT R11, RZ, R25, RZ, 0x33, !PT ;  /* 0x00000019ff0b7212 */ /* 0x000fce00078e33ff */
[----:B------:R-:W-:Y:S02]  /*12b0*/  @P0 IADD3 R10, PT, PT, R10, 0x1, RZ ;  /* 0x000000010a0a0810 */ /* 0x000fe40007ffe0ff */
[----:B------:R-:W-:-:S03]  /*12c0*/  ISETP.NE.AND P0, PT, R25, RZ, PT ;  /* 0x000000ff1900720c */ /* 0x000fc60003f05270 */
[----:B------:R-:W-:-:S05]  /*12d0*/  @!P2 IMAD.MOV R10, RZ, RZ, -R10 ;  /* 0x000000ffff0aa224 */ /* 0x000fca00078e0a0a */
[----:B------:R-:W-:-:S04]  /*12e0*/  SEL R10, R11, R10, !P0 ;  /* 0x0000000a0b0a7207 */ /* 0x000fc80004000000 */
[----:B------:R-:W-:-:S05]  /*12f0*/  IADD3 R11, PT, PT, -R10, RZ, RZ ;  /* 0x000000ff0a0b7210 */ /* 0x000fca0007ffe1ff */
[----:B------:R-:W-:-:S04]  /*1300*/  IMAD R2, R25, R11, R2 ;  /* 0x0000000b19027224 */ /* 0x000fc800078e0202 */
[----:B------:R-:W-:Y:S01]  /*1310*/  IMAD R11, R2, UR13, RZ ;  /* 0x0000000d020b7c24 */ /* 0x000fe2000f8e02ff */
[----:B------:R-:W-:Y:S02]  /*1320*/  CS2R R22, SRZ ;  /* 0x0000000000167805 */ /* 0x000fe4000001ff00 */
[----:B------:R-:W-:Y:S01]  /*1330*/  MOV R25, RZ ;  /* 0x000000ff00197202 */ /* 0x000fe20000000f00 */
[----:B------:R-:W-:Y:S01]  /*1340*/  IMAD.MOV.U32 R27, RZ, RZ, RZ ;  /* 0x000000ffff1b7224 */ /* 0x000fe200078e00ff */
[----:B------:R-:W-:Y:S01]  /*1350*/  MOV R15, RZ ;  /* 0x000000ff000f7202 */ /* 0x000fe20000000f00 */
[----:B------:R-:W-:Y:S01]  /*1360*/  IMAD R2, R10, UR14, R11 ;  /* 0x0000000e0a027c24 */ /* 0x000fe2000f8e020b */
[----:B------:R-:W-:Y:S06]  /*1370*/  BRA.U !UP0, `(.L_x_1160) ;  /* 0x0000000108847547 */ /* 0x000fec000b800000 */
[----:B------:R-:W0:Y:S01]  /*1380*/  LDC R17, c[0x0][0xa40] ;  /* 0x00029000ff117b82 */ /* 0x000e220000000800 */
[C---:B------:R-:W-:Y:S01]  /*1390*/  IMAD R22, R14.reuse, UR17, RZ ;  /* 0x000000110e167c24 */ /* 0x040fe2000f8e02ff */
[----:B------:R1:W-:Y:S06]  /*13a0*/  STL.64 [R1+0x8], R2 ;  /* 0x0000080201007387 */ /* 0x0003ec0000100a00 */
[----:B------:R-:W2:Y:S08]  /*13b0*/  LDC.64 R18, c[0x0][0x530] ;  /* 0x00014c00ff127b82 */ /* 0x000eb00000000a00 */
[----:B-1----:R-:W1:Y:S01]  /*13c0*/  LDC.64 R2, c[0x0][0x608] ;  /* 0x00018200ff027b82 */ /* 0x002e620000000a00 */
[----:B0-----:R-:W-:-:S05]  /*13d0*/  IADD3 R15, PT, PT, R14, R17, RZ ;  /* 0x000000110e0f7210 */ /* 0x001fca0007ffe0ff */
[C---:B------:R-:W-:Y:S02]  /*13e0*/  IMAD R12, R15.reuse, UR17, RZ ;  /* 0x000000110f0c7c24 */ /* 0x040fe4000f8e02ff */
[----:B------:R-:W-:Y:S02]  /*13f0*/  IMAD.IADD R16, R15, 0x1, R17 ;  /* 0x000000010f107824 */ /* 0x000fe400078e0211 */
[----:B--2---:R-:W-:-:S03]  /*1400*/  IMAD.WIDE R22, R22, 0x4, R18 ;  /* 0x0000000416167825 */ /* 0x004fc600078e0212 */
[----:B------:R-:W-:Y:S01]  /*1410*/  IADD3 R17, PT, PT, R16, R17, RZ ;  /* 0x0000001110117210 */ /* 0x000fe20007ffe0ff */
[----:B------:R-:W-:Y:S02]  /*1420*/  IMAD.WIDE R12, R12, 0x4, R18 ;  /* 0x000000040c0c7825 */ /* 0x000fe400078e0212 */
[----:B------:R-:W5:Y:S02]  /*1430*/  LDG.E R22, desc[UR6][R22.64] ;  /* 0x0000000616167981 */ /* 0x000f64000c1e1900 */
[----:B------:R-:W-:-:S04]  /*1440*/  IMAD R10, R16, UR17, RZ ;  /* 0x00000011100a7c24 */ /* 0x000fc8000f8e02ff */
[----:B------:R-:W-:Y:S01]  /*1450*/  IMAD.WIDE R10, R10, 0x4, R18 ;  /* 0x000000040a0a7825 */ /* 0x000fe200078e0212 */
[----:B------:R0:W5:Y:S03]  /*1460*/  LDG.E R23, desc[UR6][R12.64] ;  /* 0x000000060c177981 */ /* 0x000166000c1e1900 */
[----:B------:R-:W-:Y:S01]  /*1470*/  IMAD R18, R17, UR17, RZ ;  /* 0x0000001111127c24 */ /* 0x000fe2000f8e02ff */
[----:B------:R2:W5:Y:S01]  /*1480*/  LDG.E R25, desc[UR6][R10.64] ;  /* 0x000000060a197981 */ /* 0x000562000c1e1900 */
[----:B0-----:R-:W2:Y:S01]  /*1490*/  LDC.64 R12, c[0x0][0x530] ;  /* 0x00014c00ff0c7b82 */ /* 0x001ea20000000a00 */
[----:B------:R-:W-:Y:S02]  /*14a0*/  IMAD R15, R15, UR18, RZ ;  /* 0x000000120f0f7c24 */ /* 0x000fe4000f8e02ff */
[----:B------:R-:W-:Y:S02]  /*14b0*/  IMAD R16, R16, UR18, RZ ;  /* 0x0000001210107c24 */ /* 0x000fe4000f8e02ff */
[----:B--2---:R-:W-:-:S04]  /*14c0*/  IMAD.WIDE R10, R18, 0x4, R12 ;  /* 0x00000004120a7825 */ /* 0x004fc800078e020c */
[----:B------:R-:W-:Y:S01]  /*14d0*/  IMAD R12, R14, UR18, RZ ;  /* 0x000000120e0c7c24 */ /* 0x000fe2000f8e02ff */
[----:B------:R0:W5:Y:S01]  /*14e0*/  LDG.E R27, desc[UR6][R10.64] ;  /* 0x000000060a1b7981 */ /* 0x000162000c1e1900 */
[----:B------:R-:W-:Y:S02]  /*14f0*/  IMAD R18, R17, UR18, RZ ;  /* 0x0000001211127c24 */ /* 0x000fe4000f8e02ff */
[----:B-1----:R-:W-:-:S04]  /*1500*/  IMAD.WIDE R12, R12, 0x4, R2 ;  /* 0x000000040c0c7825 */ /* 0x002fc800078e0202 */
[--C-:B------:R-:W-:Y:S02]  /*1510*/  IMAD.WIDE R14, R15, 0x4, R2.reuse ;  /* 0x000000040f0e7825 */ /* 0x100fe400078e0202 */
[----:B------:R0:W5:Y:S02]  /*1520*/  LDG.E R12, desc[UR6][R12.64] ;  /* 0x000000060c0c7981 */ /* 0x000164000c1e1900 */
[--C-:B------:R-:W-:Y:S02]  /*1530*/  IMAD.WIDE R16, R16, 0x4, R2.reuse ;  /* 0x0000000410107825 */ /* 0x100fe400078e0202 */
[----:B------:R0:W5:Y:S02]  /*1540*/  LDG.E R15, desc[UR6][R14.64] ;  /* 0x000000060e0f7981 */ /* 0x000164000c1e1900 */
[----:B------:R-:W-:Y:S02]  /*1550*/  IMAD.WIDE R18, R18, 0x4, R2 ;  /* 0x0000000412127825 */ /* 0x000fe400078e0202 */
[----:B------:R0:W5:Y:S04]  /*1560*/  LDL.LU.64 R2, [R1+0x8] ;  /* 0x0000080001027983 */ /* 0x0001680000300a00 */
[----:B------:R0:W5:Y:S04]  /*1570*/  LDG.E R16, desc[UR6][R16.64] ;  /* 0x0000000610107981 */ /* 0x000168000c1e1900 */
[----:B------:R0:W5:Y:S02]  /*1580*/  LDG.E R18, desc[UR6][R18.64] ;  /* 0x0000000612127981 */ /* 0x000164000c1e1900 */
.L_x_1160:
[----:B0-----:R-:W0:Y:S08]  /*1590*/  LDC R10, c[0x0][0x7c4] ;  /* 0x0001f100ff0a7b82 */ /* 0x001e300000000800 */
[----:B------:R-:W1:Y:S01]  /*15a0*/  LDC R14, c[0x0][0x89c] ;  /* 0x00022700ff0e7b82 */ /* 0x000e620000000800 */
        /* <DEDUP_REMOVED lines=8> */
[----:B------:R-:W-:Y:S01]  /*1630*/  IMAD.HI.U32 R10, R11, R13, R10 ;  /* 0x0000000d0b0a7227 */ /* 0x000fe200078e000a */
[----:B-1----:R-:W-:Y:S02]  /*1640*/  IABS R11, R14 ;  /* 0x0000000e000b7213 */ /* 0x002fe40000000000 */
[----:B------:R-:W-:Y:S02]  /*1650*/  IABS R14, R0 ;  /* 0x00000000000e7213 */ /* 0x000fe40000000000 */
[----:B------:R-:W-:-:S03]  /*1660*/  MOV R19, R11 ;  /* 0x0000000b00137202 */ /* 0x000fc60000000f00 */
[----:B------:R-:W-:Y:S01]  /*1670*/  IMAD.HI.U32 R13, R10, R14, RZ ;  /* 0x0000000e0a0d7227 */ /* 0x000fe200078e00ff */
[----:B------:R-:W0:Y:S03]  /*1680*/  I2F.RP R11, R19 ;  /* 0x00000013000b7306 */ /* 0x000e260000209400 */
[----:B------:R-:W-:-:S04]  /*1690*/  IMAD.MOV R10, RZ, RZ, -R13 ;  /* 0x000000ffff0a7224 */ /* 0x000fc800078e0a0d */
[----:B------:R-:W-:-:S05]  /*16a0*/  IMAD R10, R17, R10, R14 ;  /* 0x0000000a110a7224 */ /* 0x000fca00078e020e */
[----:B------:R-:W-:Y:S01]  /*16b0*/  ISETP.GT.U32.AND P4, PT, R17, R10, PT ;  /* 0x0000000a1100720c */ /* 0x000fe20003f84070 */
[----:B0-----:R-:W0:-:S12]  /*16c0*/  MUFU.RCP R11, R11 ;  /* 0x0000000b000b7308 */ /* 0x001e180000001000 */
[----:B------:R-:W-:-:S04]  /*16d0*/  @!P4 IADD3 R10, PT, PT, R10, -R17, RZ ;  /* 0x800000110a0ac210 */ /* 0x000fc80007ffe0ff */
[----:B------:R-:W-:Y:S02]  /*16e0*/  ISETP.GE.U32.AND P6, PT, R10, R17, PT ;  /* 0x000000110a00720c */ /* 0x000fe40003fc6070 */
[----:B------:R-:W2:Y:S01]  /*16f0*/  LDL.LU R17, [R1] ;  /* 0x0000000001117983 */ /* 0x000ea20000300800 */
[----:B0-----:R-:W-:-:S06]  /*1700*/  IADD3 R11, PT, PT, R11, 0xffffffe, RZ ;  /* 0x0ffffffe0b0b7810 */ /* 0x001fcc0007ffe0ff */
[----:B------:R-:W0:Y:S02]  /*1710*/  F2I.FTZ.U32.TRUNC.NTZ R11, R11 ;  /* 0x0000000b000b7305 */ /* 0x000e24000021f000 */
[----:B0-----:R-:W-:Y:S02]  /*1720*/  IMAD.MOV R10, RZ, RZ, -R11 ;  /* 0x000000ffff0a7224 */ /* 0x001fe400078e0a0b */
[----:B-----5:R-:W-:-:S04]  /*1730*/  FADD.FTZ R29, R29, R21 ;  /* 0x000000151d1d7221 */ /* 0x020fc80000010000 */
[----:B------:R-:W-:Y:S01]  /*1740*/  FADD.FTZ R23, R29, R23 ;  /* 0x000000171d177221 */ /* 0x000fe20000010000 */
[----:B------:R-:W-:Y:S01]  /*1750*/  IABS R21, R8 ;  /* 0x0000000800157213 */ /* 0x000fe20000000000 */
[----:B------:R-:W-:Y:S02]  /*1760*/  @!P4 VIADD R13, R13, 0x1 ;  /* 0x000000010d0dc836 */ /* 0x000fe40000000000 */
[----:B------:R-:W-:Y:S02]  /*1770*/  FADD.FTZ R6, R28, R6 ;  /* 0x000000061c067221 */ /* 0x000fe40000010000 */
[----:B------:R-:W0:Y:S01]  /*1780*/  LDC R28, c[0x0][0x974] ;  /* 0x00025d00ff1c7b82 */ /* 0x000e220000000800 */
[----:B------:R-:W-:Y:S01]  /*1790*/  @P6 IADD3 R13, PT, PT, R13, 0x1, RZ ;  /* 0x000000010d0d6810 */ /* 0x000fe20007ffe0ff */
[----:B------:R-:W-:-:S04]  /*17a0*/  FADD.FTZ R15, R23, R15 ;  /* 0x0000000f170f7221 */ /* 0x000fc80000010000 */
[----:B------:R-:W-:-:S06]  /*17b0*/  FMUL.FTZ R15, R15, -1.4426950216293334961 ;  /* 0xbfb8aa3b0f0f7820 */ /* 0x000fcc0000410000 */
[----:B------:R-:W1:Y:S01]  /*17c0*/  MUFU.EX2 R15, R15 ;  /* 0x0000000f000f7308 */ /* 0x000e620000000800 */
[----:B------:R-:W-:Y:S01]  /*17d0*/  FADD.FTZ R20, R26, R20 ;  /* 0x000000141a147221 */ /* 0x000fe20000010000 */
[----:B------:R-:W-:-:S03]  /*17e0*/  FADD.FTZ R25, R6, R25 ;  /* 0x0000001906197221 */ /* 0x000fc60000010000 */
[----:B------:R-:W-:Y:S01]  /*17f0*/  FADD.FTZ R27, R20, R27 ;  /* 0x0000001b141b7221 */ /* 0x000fe20000010000 */
[----:B0-----:R-:W-:-:S03]  /*1800*/  LOP3.LUT R6, R7, R28, RZ, 0x3c, !PT ;  /* 0x0000001c07067212 */ /* 0x001fc600078e3cff */
[----:B------:R-:W-:Y:S02]  /*1810*/  FADD.FTZ R18, R27, R18 ;  /* 0x000000121b127221 */ /* 0x000fe40000010000 */
[----:B------:R-:W0:Y:S01]  /*1820*/  LDC.64 R26, c[0x0][0x7b8] ;  /* 0x0001ee00ff1a7b82 */ /* 0x000e220000000a00 */
[----:B------:R-:W3:Y:S01]  /*1830*/  LDCU UR4, c[0x0][0x370] ;  /* 0x00006e00ff0477ac */ /* 0x000ee20008000800 */
[----:B--2---:R-:W-:Y:S01]  /*1840*/  FADD.FTZ R24, R17, R24 ;  /* 0x0000001811187221 */ /* 0x004fe20000010000 */
[----:B------:R-:W-:-:S05]  /*1850*/  IMAD R17, R10, R19, RZ ;  /* 0x000000130a117224 */ /* 0x000fca00078e02ff */
[----:B------:R-:W2:Y:S01]  /*1860*/  LDC R19, c[0x0][0x974] ;  /* 0x00025d00ff137b82 */ /* 0x000ea20000000800 */
[----:B------:R-:W-:-:S05]  /*1870*/  HFMA2 R10, -RZ, RZ, 0, 0 ;  /* 0x00000000ff0a7431 */ /* 0x000fca00000001ff */
[----:B------:R-:W-:Y:S01]  /*1880*/  IMAD.HI.U32 R10, R11, R17, R10 ;  /* 0x000000110b0a7227 */ /* 0x000fe200078e000a */
[----:B------:R-:W-:-:S03]  /*1890*/  IABS R11, R7 ;  /* 0x00000007000b7213 */ /* 0x000fc60000000000 */
[----:B------:R-:W-:Y:S02]  /*18a0*/  FADD.FTZ R22, R24, R22 ;  /* 0x0000001618167221 */ /* 0x000fe40000010000 */
[----:B------:R-:W-:-:S05]  /*18b0*/  IMAD.HI.U32 R17, R4, R11, RZ ;  /* 0x0000000b04117227 */ /* 0x000fca00078e00ff */
[----:B------:R-:W-:Y:S02]  /*18c0*/  IADD3 R24, PT, PT, -R17, RZ, RZ ;  /* 0x000000ff11187210 */ /* 0x000fe40007ffe1ff */
[----:B--2---:R-:W-:-:S05]  /*18d0*/  IABS R19, R19 ;  /* 0x0000001300137213 */ /* 0x004fca0000000000 */
[C---:B------:R-:W-:Y:S02]  /*18e0*/  IMAD R11, R19.reuse, R24, R11 ;  /* 0x00000018130b7224 */ /* 0x040fe400078e020b */
[----:B------:R-:W2:Y:S03]  /*18f0*/  LDC R24, c[0x0][0x89c] ;  /* 0x00022700ff187b82 */ /* 0x000ea60000000800 */
[----:B------:R-:W-:Y:S01]  /*1900*/  ISETP.GT.U32.AND P2, PT, R19, R11, PT ;  /* 0x0000000b1300720c */ /* 0x000fe20003f44070 */
[----:B------:R-:W-:-:S12]  /*1910*/  IMAD.HI.U32 R10, R10, R14, RZ ;  /* 0x0000000e0a0a7227 */ /* 0x000fd800078e00ff */
[----:B------:R-:W-:-:S05]  /*1920*/  @!P2 IMAD.IADD R11, R11, 0x1, -R19 ;  /* 0x000000010b0ba824 */ /* 0x000fca00078e0a13 */
[----:B------:R-:W-:Y:S02]  /*1930*/  ISETP.GE.U32.AND P1, PT, R11, R19, PT ;  /* 0x000000130b00720c */ /* 0x000fe40003f26070 */
[----:B------:R-:W-:Y:S02]  /*1940*/  IADD3 R11, PT, PT, -R10, RZ, RZ ;  /* 0x000000ff0a0b7210 */ /* 0x000fe40007ffe1ff */
[----:B--2---:R-:W-:-:S05]  /*1950*/  IABS R24, R24 ;  /* 0x0000001800187213 */ /* 0x004fca0000000000 */
[----:B------:R-:W-:Y:S02]  /*1960*/  IMAD R14, R24, R11, R14 ;  /* 0x0000000b180e7224 */ /* 0x000fe400078e020e */
[----:B------:R-:W2:Y:S02]  /*1970*/  LDC R24, c[0x0][0x89c] ;  /* 0x00022700ff187b82 */ /* 0x000ea40000000800 */
[----:B--2---:R-:W-:-:S06]  /*1980*/  IABS R29, R24 ;  /* 0x00000018001d7213 */ /* 0x004fcc0000000000 */
[----:B------:R-:W2:Y:S01]  /*1990*/  LDC R24, c[0x0][0x7c4] ;  /* 0x0001f100ff187b82 */ /* 0x000ea20000000800 */
[----:B------:R-:W-:Y:S01]  /*19a0*/  IMAD.HI.U32 R11, R4, R3, RZ ;  /* 0x00000003040b7227 */ /* 0x000fe200078e00ff */
[----:B--2---:R-:W-:-:S04]  /*19b0*/  LOP3.LUT R24, R0, R24, RZ, 0x3c, !PT ;  /* 0x0000001800187212 */ /* 0x004fc800078e3cff */
[----:B------:R-:W-:Y:S02]  /*19c0*/  ISETP.GE.AND P3, PT, R24, RZ, PT ;  /* 0x000000ff1800720c */ /* 0x000fe40003f66270 */
[----:B------:R-:W2:Y:S01]  /*19d0*/  LDC R24, c[0x0][0x7c4] ;  /* 0x0001f100ff187b82 */ /* 0x000ea20000000800 */
[----:B------:R-:W-:Y:S01]  /*19e0*/  FADD.FTZ R12, R22, R12 ;  /* 0x0000000c160c7221 */ /* 0x000fe20000010000 */
[----:B------:R-:W-:Y:S01]  /*19f0*/  IADD3 R22, PT, PT, -R11, RZ, RZ ;  /* 0x000000ff0b167210 */ /* 0x000fe20007ffe1ff */
[----:B------:R-:W-:Y:S01]  /*1a00*/  IMAD.HI.U32 R4, R4, R21, RZ ;  /* 0x0000001504047227 */ /* 0x000fe200078e00ff */
[----:B------:R-:W-:-:S03]  /*1a10*/  ISETP.GT.U32.AND P5, PT, R29, R14, PT ;  /* 0x0000000e1d00720c */ /* 0x000fc60003fa4070 */
[----:B------:R-:W-:Y:S01]  /*1a20*/  IMAD R3, R19, R22, R3 ;  /* 0x0000001613037224 */ /* 0x000fe200078e0203 */
[----:B------:R-:W-:-:S03]  /*1a30*/  IADD3 R22, PT, PT, -R4, RZ, RZ ;  /* 0x000000ff04167210 */ /* 0x000fc60007ffe1ff */
[----:B------:R-:W-:Y:S02]  /*1a40*/  @!P3 IADD3 R13, PT, PT, -R13, RZ, RZ ;  /* 0x000000ff0d0db210 */ /* 0x000fe40007ffe1ff */
[C---:B------:R-:W-:Y:S01]  /*1a50*/  ISETP.GT.U32.AND P3, PT, R19.reuse, R3, PT ;  /* 0x000000031300720c */ /* 0x040fe20003f64070 */
[----:B------:R-:W-:Y:S01]  /*1a60*/  IMAD R21, R19, R22, R21 ;  /* 0x0000001613157224 */ /* 0x000fe200078e0215 */
[----:B--2---:R-:W-:Y:S02]  /*1a70*/  ISETP.NE.AND P4, PT, R24, RZ, PT ;  /* 0x000000ff1800720c */ /* 0x004fe40003f85270 */
[----:B------:R-:W-:Y:S02]  /*1a80*/  @!P5 IMAD.IADD R14, R14, 0x1, -R29 ;  /* 0x000000010e0ed824 */ /* 0x000fe400078e0a1d */
[----:B------:R-:W-:-:S07]  /*1a90*/  FMUL.FTZ R12, R12, -1.4426950216293334961 ;  /* 0xbfb8aa3b0c0c7820 */ /* 0x000fce0000410000 */
[----:B------:R-:W-:Y:S02]  /*1aa0*/  @!P3 IADD3 R3, PT, PT, R3, -R19, RZ ;  /* 0x800000130303b210 */ /* 0x000fe40007ffe0ff */
[----:B------:R-:W-:Y:S02]  /*1ab0*/  @!P4 LOP3.LUT R13, RZ, R24, RZ, 0x33, !PT ;  /* 0x00000018ff0dc212 */ /* 0x000fe400078e33ff */
[----:B------:R-:W-:Y:S02]  /*1ac0*/  ISETP.GT.U32.AND P4, PT, R19, R21, PT ;  /* 0x000000151300720c */ /* 0x000fe40003f84070 */
[----:B------:R-:W-:Y:S01]  /*1ad0*/  ISETP.GE.U32.AND P6, PT, R14, R29, PT ;  /* 0x0000001d0e00720c */ /* 0x000fe20003fc6070 */
[----:B------:R-:W2:Y:S01]  /*1ae0*/  MUFU.EX2 R12, R12 ;  /* 0x0000000c000c7308 */ /* 0x000ea20000000800 */
[----:B------:R-:W4:Y:S01]  /*1af0*/  LDC R29, c[0x0][0x89c] ;  /* 0x00022700ff1d7b82 */ /* 0x000f220000000800 */
[----:B------:R-:W-:Y:S02]  /*1b00*/  @!P2 IADD3 R17, PT, PT, R17, 0x1, RZ ;  /* 0x000000011111a810 */ /* 0x000fe40007ffe0ff */
[----:B------:R-:W-:-:S02]  /*1b10*/  ISETP.GE.U32.AND P2, PT, R3, R19, PT ;  /* 0x000000130300720c */ /* 0x000fc40003f46070 */
[----:B------:R-:W-:-:S04]  /*1b20*/  @P1 IADD3 R17, PT, PT, R17, 0x1, RZ ;  /* 0x0000000111111810 */ /* 0x000fc80007ffe0ff */
[----:B------:R-:W-:Y:S01]  /*1b30*/  @!P4 IMAD.IADD R21, R21, 0x1, -R19 ;  /* 0x000000011515c824 */ /* 0x000fe200078e0a13 */
[----:B------:R-:W-:Y:S01]  /*1b40*/  @!P5 IADD3 R10, PT, PT, R10, 0x1, RZ ;  /* 0x000000010a0ad810 */ /* 0x000fe20007ffe0ff */
[----:B-1----:R-:W-:Y:S01]  /*1b50*/  FADD.FTZ R3, R15, 1 ;  /* 0x3f8000000f037421 */ /* 0x002fe20000010000 */
[----:B------:R-:W-:Y:S02]  /*1b60*/  ISETP.GE.AND P5, PT, R6, RZ, PT ;  /* 0x000000ff0600720c */ /* 0x000fe40003fa6270 */
[----:B------:R-:W-:Y:S01]  /*1b70*/  ISETP.GE.U32.AND P1, PT, R21, R19, PT ;  /* 0x000000131500720c */ /* 0x000fe20003f26070 */
[----:B------:R-:W-:Y:S01]  /*1b80*/  FADD.FTZ R6, R25, R16 ;  /* 0x0000001019067221 */ /* 0x000fe20000010000 */
[----:B------:R-:W-:Y:S02]  /*1b90*/  @!P3 IADD3 R11, PT, PT, R11, 0x1, RZ ;  /* 0x000000010b0bb810 */ /* 0x000fe40007ffe0ff */
[-C--:B------:R-:W-:Y:S01]  /*1ba0*/  LOP3.LUT R16, R8, R28.reuse, RZ, 0x3c, !PT ;  /* 0x0000001c08107212 */ /* 0x080fe200078e3cff */
[----:B------:R-:W-:Y:S01]  /*1bb0*/  FMUL.FTZ R15, R18, -1.4426950216293334961 ;  /* 0xbfb8aa3b120f7820 */ /* 0x000fe20000410000 */
[----:B------:R-:W-:Y:S01]  /*1bc0*/  LOP3.LUT R14, R5, R28, RZ, 0x3c, !PT ;  /* 0x0000001c050e7212 */ /* 0x000fe200078e3cff */
[----:B------:R-:W-:Y:S01]  /*1bd0*/  @P2 VIADD R11, R11, 0x1 ;  /* 0x000000010b0b2836 */ /* 0x000fe20000000000 */
[----:B------:R-:W-:Y:S01]  /*1be0*/  ISETP.GE.AND P3, PT, R16, RZ, PT ;  /* 0x000000ff1000720c */ /* 0x000fe20003f66270 */
[----:B------:R-:W1:Y:S01]  /*1bf0*/  MUFU.RCP R3, R3 ;  /* 0x0000000300037308 */ /* 0x000e620000001000 */
[----:B------:R-:W-:Y:S01]  /*1c00*/  @!P4 IADD3 R4, PT, PT, R4, 0x1, RZ ;  /* 0x000000010404c810 */ /* 0x000fe20007ffe0ff */
[----:B--2---:R-:W-:Y:S01]  /*1c10*/  FADD.FTZ R16, R12, 1 ;  /* 0x3f8000000c107421 */ /* 0x004fe20000010000 */
[----:B------:R-:W-:Y:S01]  /*1c20*/  @P6 VIADD R10, R10, 0x1 ;  /* 0x000000010a0a6836 */ /* 0x000fe20000000000 */
[----:B------:R-:W-:-:S02]  /*1c30*/  ISETP.GE.AND P6, PT, R14, RZ, PT ;  /* 0x000000ff0e00720c */ /* 0x000fc40003fc6270 */
[----:B------:R-:W-:Y:S02]  /*1c40*/  MOV R21, R11 ;  /* 0x0000000b00157202 */ /* 0x000fe40000000f00 */
[----:B------:R-:W2:Y:S01]  /*1c50*/  MUFU.EX2 R15, R15 ;  /* 0x0000000f000f7308 */ /* 0x000ea20000000800 */
[----:B------:R-:W-:Y:S01]  /*1c60*/  @P1 VIADD R4, R4, 0x1 ;  /* 0x0000000104041836 */ /* 0x000fe20000000000 */
[----:B----4-:R-:W-:Y:S02]  /*1c70*/  LOP3.LUT R14, R0, R29, RZ, 0x3c, !PT ;  /* 0x0000001d000e7212 */ /* 0x010fe400078e3cff */
[----:B------:R-:W-:-:S04]  /*1c80*/  MOV R19, R17 ;  /* 0x0000001100137202 */ /* 0x000fc80000000f00 */
[----:B------:R-:W-:Y:S01]  /*1c90*/  MUFU.TANH R6, R6 ;  /* 0x0000000600067308 */ /* 0x000fe20000002400 */
[----:B------:R-:W-:-:S07]  /*1ca0*/  ISETP.GE.AND P2, PT, R14, RZ, PT ;  /* 0x000000ff0e00720c */ /* 0x000fce0003f46270 */
[----:B------:R-:W4:Y:S01]  /*1cb0*/  MUFU.RCP R11, R16 ;  /* 0x00000010000b7308 */ /* 0x000f220000001000 */
[----:B------:R-:W-:Y:S01]  /*1cc0*/  MOV R25, R4 ;  /* 0x0000000400197202 */ /* 0x000fe20000000f00 */
[----:B------:R-:W-:Y:S01]  /*1cd0*/  @!P5 IMAD.MOV R19, RZ, RZ, -R19 ;  /* 0x000000ffff13d224 */ /* 0x000fe200078e0a13 */
[----:B------:R-:W-:Y:S02]  /*1ce0*/  ISETP.NE.AND P1, PT, R29, RZ, PT ;  /* 0x000000ff1d00720c */ /* 0x000fe40003f25270 */
[----:B------:R-:W-:Y:S01]  /*1cf0*/  LOP3.LUT R14, RZ, R28, RZ, 0x33, !PT ;  /* 0x0000001cff0e7212 */ /* 0x000fe200078e33ff */
[----:B------:R-:W-:Y:S01]  /*1d00*/  @!P3 IMAD.MOV R25, RZ, RZ, -R25 ;  /* 0x000000ffff19b224 */ /* 0x000fe200078e0a19 */
[----:B------:R-:W-:Y:S02]  /*1d10*/  @!P6 IADD3 R21, PT, PT, -R21, RZ, RZ ;  /* 0x000000ff1515e210 */ /* 0x000fe40007ffe1ff */
[----:B------:R-:W-:Y:S02]  /*1d20*/  IADD3 R17, PT, PT, -R13, RZ, RZ ;  /* 0x000000ff0d117210 */ /* 0x000fe40007ffe1ff */
[C---:B------:R-:W-:Y:S01]  /*1d30*/  SEL R4, R14.reuse, R19, !P0 ;  /* 0x000000130e047207 */ /* 0x040fe20004000000 */
[----:B-1----:R-:W-:Y:S01]  /*1d40*/  FMUL.FTZ R19, R9, R3 ;  /* 0x0000000309137220 */ /* 0x002fe20000410000 */
[C---:B------:R-:W-:Y:S01]  /*1d50*/  SEL R18, R14.reuse, R21, !P0 ;  /* 0x000000150e127207 */ /* 0x040fe20004000000 */
[----:B--2---:R-:W-:Y:S01]  /*1d60*/  FADD.FTZ R23, R15, 1 ;  /* 0x3f8000000f177421 */ /* 0x004fe20000010000 */
[----:B------:R-:W-:Y:S01]  /*1d70*/  SEL R12, R14, R25, !P0 ;  /* 0x000000190e0c7207 */ /* 0x000fe20004000000 */
[----:B------:R-:W-:Y:S01]  /*1d80*/  IMAD R20, R24, R17, R0 ;  /* 0x0000001118147224 */ /* 0x000fe200078e0200 */
[----:B------:R-:W1:Y:S01]  /*1d90*/  LDC.64 R14, c[0x0][0x890] ;  /* 0x00022400ff0e7b82 */ /* 0x000e620000000a00 */
[----:B----4-:R-:W-:Y:S01]  /*1da0*/  FFMA.FTZ R22, R6, R11, R19 ;  /* 0x0000000b06167223 */ /* 0x010fe20000010013 */
[----:B------:R-:W-:Y:S01]  /*1db0*/  @!P2 IADD3 R10, PT, PT, -R10, RZ, RZ ;  /* 0x000000ff0a0aa210 */ /* 0x000fe20007ffe1ff */
[----:B------:R2:W-:Y:S01]  /*1dc0*/  MUFU.RCP R9, R23 ;  /* 0x0000001700097308 */ /* 0x0005e20000001000 */
[----:B------:R-:W-:Y:S01]  /*1dd0*/  @!P1 LOP3.LUT R10, RZ, R29, RZ, 0x33, !PT ;  /* 0x0000001dff0a9212 */ /* 0x000fe200078e33ff */
[----:B------:R-:W-:-:S03]  /*1de0*/  IMAD R20, R20, UR19, RZ ;  /* 0x0000001314147c24 */ /* 0x000fc6000f8e02ff */
[----:B------:R-:W4:Y:S03]  /*1df0*/  LDC.64 R16, c[0x0][0x968] ;  /* 0x00025a00ff107b82 */ /* 0x000f260000000a00 */
[----:B------:R-:W3:Y:S01]  /*1e00*/  MUFU.TANH R19, R22 ;  /* 0x0000001600137308 */ /* 0x000ee20000002400 */
[----:B------:R-:W-:Y:S01]  /*1e10*/  IADD3 R24, PT, PT, -R10, RZ, RZ ;  /* 0x000000ff0a187210 */ /* 0x000fe20007ffe1ff */
[----:B------:R-:W-:Y:S01]  /*1e20*/  IMAD R20, R13, UR20, R20 ;  /* 0x000000140d147c24 */ /* 0x000fe2000f8e0214 */
[----:B------:R-:W-:Y:S02]  /*1e30*/  IADD3 R25, PT, PT, -R4, RZ, RZ ;  /* 0x000000ff04197210 */ /* 0x000fe40007ffe1ff */
[----:B------:R-:W4:Y:S01]  /*1e40*/  LDC R13, c[0x0][0x360] ;  /* 0x0000d800ff0d7b82 */ /* 0x000f220000000800 */
[----:B------:R-:W-:Y:S01]  /*1e50*/  IMAD.MOV R21, RZ, RZ, -R18 ;  /* 0x000000ffff157224 */ /* 0x000fe200078e0a12 */
[----:B--2---:R-:W-:Y:S01]  /*1e60*/  IADD3 R23, PT, PT, -R12, RZ, RZ ;  /* 0x000000ff0c177210 */ /* 0x004fe20007ffe1ff */
[----:B------:R-:W-:-:S02]  /*1e70*/  IMAD R24, R29, R24, R0 ;  /* 0x000000181d187224 */ /* 0x000fc400078e0200 */
[C---:B------:R-:W-:Y:S02]  /*1e80*/  IMAD R7, R28.reuse, R25, R7 ;  /* 0x000000191c077224 */ /* 0x040fe400078e0207 */
[C---:B------:R-:W-:Y:S02]  /*1e90*/  IMAD R5, R28.reuse, R21, R5 ;  /* 0x000000151c057224 */ /* 0x040fe400078e0205 */
[----:B------:R-:W-:Y:S02]  /*1ea0*/  IMAD R23, R28, R23, R8 ;  /* 0x000000171c177224 */ /* 0x000fe400078e0208 */
[----:B------:R-:W-:Y:S02]  /*1eb0*/  IMAD R25, R24, UR21, RZ ;  /* 0x0000001518197c24 */ /* 0x000fe4000f8e02ff */
[----:B------:R-:W-:Y:S02]  /*1ec0*/  IMAD R7, R7, UR13, RZ ;  /* 0x0000000d07077c24 */ /* 0x000fe4000f8e02ff */
[----:B0-----:R-:W-:-:S04]  /*1ed0*/  IMAD.WIDE R20, R20, 0x4, R26 ;  /* 0x0000000414147825 */ /* 0x001fc800078e021a */
[----:B---3--:R-:W-:Y:S01]  /*1ee0*/  FMUL.FTZ R29, R19, R9 ;  /* 0x00000009131d7220 */ /* 0x008fe20000410000 */
[----:B------:R-:W-:Y:S02]  /*1ef0*/  IMAD R5, R5, UR13, RZ ;  /* 0x0000000d05057c24 */ /* 0x000fe4000f8e02ff */
[----:B------:R-:W-:Y:S02]  /*1f00*/  IMAD R27, R23, UR13, RZ ;  /* 0x0000000d171b7c24 */ /* 0x000fe4000f8e02ff */
[----:B------:R-:W-:Y:S02]  /*1f10*/  IMAD R25, R10, UR22, R25 ;  /* 0x000000160a197c24 */ /* 0x000fe4000f8e0219 */
[----:B------:R-:W-:Y:S02]  /*1f20*/  IMAD R19, R4, UR14, R7 ;  /* 0x0000000e04137c24 */ /* 0x000fe4000f8e0207 */
[----:B------:R-:W-:Y:S02]  /*1f30*/  IMAD R23, R18, UR14, R5 ;  /* 0x0000000e12177c24 */ /* 0x000fe4000f8e0205 */
[----:B------:R-:W-:Y:S01]  /*1f40*/  FADD.FTZ R11, R11, -RZ ;  /* 0x800000ff0b0b7221 */ /* 0x000fe20000010000 */
[----:B------:R-:W-:-:S02]  /*1f50*/  IMAD R7, R12, UR14, R27 ;  /* 0x0000000e0c077c24 */ /* 0x000fc4000f8e021b */
[----:B-1----:R-:W-:-:S04]  /*1f60*/  IMAD.WIDE R14, R25, 0x4, R14 ;  /* 0x00000004190e7825 */ /* 0x002fc800078e020e */
[----:B------:R-:W-:Y:S01]  /*1f70*/  FADD.FTZ R3, R3, -RZ ;  /* 0x800000ff03037221 */ /* 0x000fe20000010000 */
[--C-:B----4-:R-:W-:Y:S01]  /*1f80*/  IMAD.WIDE R4, R2, 0x4, R16.reuse ;  /* 0x0000000402047825 */ /* 0x110fe200078e0210 */
[----:B------:R0:W-:Y:S03]  /*1f90*/  STG.E desc[UR6][R20.64], R29 ;  /* 0x0000001d14007986 */ /* 0x0001e6000c101906 */
[----:B------:R-:W-:Y:S01]  /*1fa0*/  FADD.FTZ R9, R9, -RZ ;  /* 0x800000ff09097221 */ /* 0x000fe20000010000 */
[--C-:B------:R-:W-:Y:S01]  /*1fb0*/  IMAD.WIDE R18, R19, 0x4, R16.reuse ;  /* 0x0000000413127825 */ /* 0x100fe200078e0210 */
[----:B------:R0:W-:Y:S03]  /*1fc0*/  STG.E desc[UR6][R14.64], R22 ;  /* 0x000000160e007986 */ /* 0x0001e6000c101906 */
[--C-:B------:R-:W-:Y:S01]  /*1fd0*/  IMAD.WIDE R24, R23, 0x4, R16.reuse ;  /* 0x0000000417187825 */ /* 0x100fe200078e0210 */
[----:B------:R0:W-:Y:S03]  /*1fe0*/  STG.E desc[UR6][R4.64], R11 ;  /* 0x0000000b04007986 */ /* 0x0001e6000c101906 */
[----:B------:R-:W-:Y:S01]  /*1ff0*/  IMAD.WIDE R16, R7, 0x4, R16 ;  /* 0x0000000407107825 */ /* 0x000fe200078e0210 */
[----:B------:R0:W-:Y:S03]  /*2000*/  STG.E desc[UR6][R18.64], R3 ;  /* 0x0000000312007986 */ /* 0x0001e6000c101906 */
[----:B------:R-:W-:Y:S01]  /*2010*/  IMAD R0, R13, UR4, R0 ;  /* 0x000000040d007c24 */ /* 0x000fe2000f8e0200 */
[----:B------:R0:W-:Y:S04]  /*2020*/  STG.E desc[UR6][R24.64], R6 ;  /* 0x0000000618007986 */ /* 0x0001e8000c101906 */
[----:B------:R0:W-:Y:S01]  /*2030*/  STG.E desc[UR6][R16.64], R9 ;  /* 0x0000000910007986 */ /* 0x0001e2000c101906 */
[----:B------:R-:W-:-:S13]  /*2040*/  ISETP.GE.AND P0, PT, R0, UR23, PT ;  /* 0x0000001700007c0c */ /* 0x000fda000bf06270 */
[----:B0-----:R-:W-:Y:S05]  /*2050*/  @!P0 BRA `(.L_x_1161) ;  /* 0xffffffe000948947 */ /* 0x001fea000383ffff */
[----:B------:R-:W-:Y:S05]  /*2060*/  BSYNC.RECONVERGENT B0 ;  /* 0x0000000000007941 */ /* 0x000fea0003800200 */
.L_x_1159:
[----:B------:R-:W-:Y:S05]  /*2070*/  EXIT ;  /* 0x000000000000794d */ /* 0x000fea0003800000 */
.L_x_1162:
        /* <DEDUP_REMOVED lines=16> */
.L_x_1417:


//--------------------- .text._ZN2at6native38_GLOBAL__N__9a469cfd_6_RNN_cu_eca79a6d6kernel17lstm_cell_forwardIffiLi1EEEvNS_4cuda6detail10TensorInfoIT_T1_EES9_S9_S9_S9_S9_S9_S9_S8_S8_ --------------------------
	.section	.text._ZN2at6native38_GLOBAL__N__9a469cfd_6_RNN_cu_eca79a6d6kernel17lstm_cell_forwardIffiLi1EEEvNS_4cuda6detail10TensorInfoIT_T1_EES9_S9_S9_S9_S9_S9_S9_S8_S8_,"ax",@progbits
	.align	128
.text._ZN2at6native38_GLOBAL__N__9a469cfd_6_RNN_cu_eca79a6d6kernel17lstm_cell_forwardIffiLi1EEEvNS_4cuda6detail10TensorInfoIT_T1_EES9_S9_S9_S9_S9_S9_S9_S8_S8_:
        .type           _ZN2at6native38_GLOBAL__N__9a469cfd_6_RNN_cu_eca79a6d6kernel17lstm_cell_forwardIffiLi1EEEvNS_4cuda6detail10TensorInfoIT_T1_EES9_S9_S9_S9_S9_S9_S9_S8_S8_,@function
        .size           _ZN2at6native38_GLOBAL__N__9a469cfd_6_RNN_cu_eca79a6d6kernel17lstm_cell_forwardIffiLi1EEEvNS_4cuda6detail10TensorInfoIT_T1_EES9_S9_S9_S9_S9_S9_S9_S8_S8_,(.L_x_1418 - _ZN2at6native38_GLOBAL__N__9a469cfd_6_RNN_cu_eca79a6d6kernel17lstm_cell_forwardIffiLi1EEEvNS_4cuda6detail10TensorInfoIT_T1_EES9_S9_S9_S9_S9_S9_S9_S8_S8_)
        .other          _ZN2at6native38_GLOBAL__N__9a469cfd_6_RNN_cu_eca79a6d6kernel17lstm_cell_forwardIffiLi1EEEvNS_4cuda6detail10TensorInfoIT_T1_EES9_S9_S9_S9_S9_S9_S9_S8_S8_,@"STO_CUDA_ENTRY STV_DEFAULT"
_ZN2at6native38_GLOBAL__N__9a469cfd_6_RNN_cu_eca79a6d6kernel17lstm_cell_forwardIffiLi1EEEvNS_4cuda6detail10TensorInfoIT_T1_EES9_S9_S9_S9_S9_S9_S9_S8_S8_:
        /* <DEDUP_REMOVED lines=9> */
[----:B------:R-:W1:Y:S01]  /*0090*/  LDCU.64 UR6, c[0x0][0x358] ;  /* 0x00006b00ff0677ac */ /* 0x000e620008000a00 */
[----:B0-----:R-:W-:-:S04]  /*00a0*/  UISETP.NE.U32.AND UP0, UPT, UR4, URZ, UPT ;  /* 0x000000ff0400728c */ /* 0x001fc8000bf05070 */
[----:B------:R-:W-:-:S09]  /*00b0*/  UISETP.NE.AND.EX UP0, UPT, UR5, URZ, UPT, UP0 ;  /* 0x000000ff0500728c */ /* 0x000fd2000bf05300 */
[----:B-1----:R-:W-:Y:S05]  /*00c0*/  BRA.U !UP0, `(.L_x_1163) ;  /* 0x0000000908887547 */ /* 0x002fea000b800000 */
        /* <DEDUP_REMOVED lines=13> */
.L_x_1164:
        /* <DEDUP_REMOVED lines=33> */
[CC--:B------:R-:W-:Y:S01]  /*03b0*/  IADD3 R5, PT, PT, R3.reuse, R14.reuse, RZ ;  /* 0x0000000e03057210 */ /* 0x0c0fe20007ffe0ff */
[----:B------:R-:W-:Y:S01]  /*03c0*/  IMAD R11, R3, UR5, RZ ;  /* 0x00000005030b7c24 */ /* 0x000fe2000f8e02ff */
[-C--:B------:R-:W-:Y:S01]  /*03d0*/  IADD3 R23, PT, PT, R6, R14.reuse, RZ ;  /* 0x0000000e06177210 */ /* 0x080fe20007ffe0ff */
[----:B---3--:R-:W-:Y:S01]  /*03e0*/  IMAD.WIDE R16, R17, 0x4, R20 ;  /* 0x0000000411107825 */ /* 0x008fe200078e0214 */
[----:B------:R-:W-:-:S03]  /*03f0*/  IADD3 R9, PT, PT, R5, R14, RZ ;  /* 0x0000000e05097210 */ /* 0x000fc60007ffe0ff */
[----:B------:R-:W-:Y:S01]  /*0400*/  IMAD R29, R5, UR5, RZ ;  /* 0x00000005051d7c24 */ /* 0x000fe2000f8e02ff */
[----:B------:R4:W2:Y:S01]  /*0410*/  LDG.E R27, desc[UR6][R16.64] ;  /* 0x00000006101b7981 */ /* 0x0008a2000c1e1900 */
[----:B------:R-:W-:Y:S02]  /*0420*/  IMAD R15, R9, UR5, RZ ;  /* 0x00000005090f7c24 */ /* 0x000fe4000f8e02ff */
[----:B------:R-:W-:Y:S02]  /*0430*/  IMAD R8, R23, UR13, RZ ;  /* 0x0000000d17087c24 */ /* 0x000fe4000f8e02ff */
[----:B------:R-:W-:-:S04]  /*0440*/  IMAD.WIDE R10, R11, 0x4, R20 ;  /* 0x000000040b0a7825 */ /* 0x000fc800078e0214 */
[--C-:B------:R-:W-:Y:S02]  /*0450*/  IMAD.WIDE R28, R29, 0x4, R20.reuse ;  /* 0x000000041d1c7825 */ /* 0x100fe400078e0214 */
[----:B------:R0:W3:Y:S02]  /*0460*/  LDG.E R11, desc[UR6][R10.64] ;  /* 0x000000060a0b7981 */ /* 0x0000e4000c1e1900 */
[----:B------:R-:W-:Y:S01]  /*0470*/  IMAD.WIDE R20, R15, 0x4, R20 ;  /* 0x000000040f147825 */ /* 0x000fe200078e0214 */
[-C--:B------:R-:W-:Y:S01]  /*0480*/  IADD3 R15, PT, PT, R23, R14.reuse, RZ ;  /* 0x0000000e170f7210 */ /* 0x080fe20007ffe0ff */
[----:B------:R-:W3:Y:S02]  /*0490*/  LDG.E R22, desc[UR6][R28.64] ;  /* 0x000000061c167981 */ /* 0x000ee4000c1e1900 */
[----:B----4-:R-:W-:Y:S01]  /*04a0*/  IMAD.WIDE R16, R8, 0x4, R18 ;  /* 0x0000000408107825 */ /* 0x010fe200078e0212 */
[----:B------:R-:W-:Y:S01]  /*04b0*/  IADD3 R14, PT, PT, R15, R14, RZ ;  /* 0x0000000e0f0e7210 */ /* 0x000fe20007ffe0ff */
[----:B------:R-:W4:Y:S04]  /*04c0*/  LDG.E R20, desc[UR6][R20.64] ;  /* 0x0000000614147981 */ /* 0x000f28000c1e1900 */
[----:B------:R1:W4:Y:S01]  /*04d0*/  LDG.E R26, desc[UR6][R16.64] ;  /* 0x00000006101a7981 */ /* 0x000322000c1e1900 */
[----:B------:R-:W-:-:S02]  /*04e0*/  IMAD R25, R6, UR13, RZ ;  /* 0x0000000d06197c24 */ /* 0x000fc4000f8e02ff */
[----:B------:R-:W-:Y:S02]  /*04f0*/  IMAD R8, R15, UR13, RZ ;  /* 0x0000000d0f087c24 */ /* 0x000fe4000f8e02ff */
[----:B0-----:R-:W-:Y:S01]  /*0500*/  IMAD R10, R14, UR13, RZ ;  /* 0x0000000d0e0a7c24 */ /* 0x001fe2000f8e02ff */
[----:B-1----:R-:W0:Y:S01]  /*0510*/  LDC.64 R16, c[0x0][0x608] ;  /* 0x00018200ff107b82 */ /* 0x002e220000000a00 */
[----:B------:R-:W-:-:S04]  /*0520*/  IMAD.WIDE R24, R25, 0x4, R18 ;  /* 0x0000000419187825 */ /* 0x000fc800078e0212 */
[--C-:B------:R-:W-:Y:S02]  /*0530*/  IMAD.WIDE R28, R8, 0x4, R18.reuse ;  /* 0x00000004081c7825 */ /* 0x100fe400078e0212 */
[----:B------:R1:W3:Y:S02]  /*0540*/  LDG.E R24, desc[UR6][R24.64] ;  /* 0x0000000618187981 */ /* 0x0002e4000c1e1900 */
[----:B------:R-:W-:Y:S02]  /*0550*/  IMAD.WIDE R18, R10, 0x4, R18 ;  /* 0x000000040a127825 */ /* 0x000fe400078e0212 */
[----:B------:R-:W4:Y:S02]  /*0560*/  LDG.E R21, desc[UR6][R28.64] ;  /* 0x000000061c157981 */ /* 0x000f24000c1e1900 */
[----:B------:R-:W-:Y:S02]  /*0570*/  IMAD R8, R7, UR8, RZ ;  /* 0x0000000807087c24 */ /* 0x000fe4000f8e02ff */
[----:B------:R5:W4:Y:S01]  /*0580*/  LDG.E R10, desc[UR6][R18.64] ;  /* 0x00000006120a7981 */ /* 0x000b22000c1e1900 */
[----:B-1----:R-:W-:-:S02]  /*0590*/  IMAD R25, R3, UR8, RZ ;  /* 0x0000000803197c24 */ /* 0x002fc4000f8e02ff */
[----:B-----5:R-:W-:-:S05]  /*05a0*/  IMAD.WIDE R18, R8, 0x4, R12 ;  /* 0x0000000408127825 */ /* 0x020fca00078e020c */
[----:B------:R1:W2:Y:S02]  /*05b0*/  LDG.E R8, desc[UR6][R18.64] ;  /* 0x0000000612087981 */ /* 0x0002a4000c1e1900 */
[----:B-1----:R-:W-:-:S04]  /*05c0*/  IMAD.WIDE R18, R25, 0x4, R12 ;  /* 0x0000000419127825 */ /* 0x002fc800078e020c */
[----:B------:R-:W-:Y:S02]  /*05d0*/  IMAD R25, R6, UR14, RZ ;  /* 0x0000000e06197c24 */ /* 0x000fe4000f8e02ff */
[----:B------:R1:W5:Y:S02]  /*05e0*/  LDG.E R6, desc[UR6][R18.64] ;  /* 0x0000000612067981 */ /* 0x000364000c1e1900 */
[----:B0-----:R-:W-:-:S04]  /*05f0*/  IMAD.WIDE R28, R25, 0x4, R16 ;  /* 0x00000004191c7825 */ /* 0x001fc800078e0210 */
[----:B------:R-:W-:Y:S02]  /*0600*/  IMAD R25, R23, UR14, RZ ;  /* 0x0000000e17197c24 */ /* 0x000fe4000f8e02ff */
[----:B------:R0:W4:Y:S01]  /*0610*/  LDG.E R23, desc[UR6][R28.64] ;  /* 0x000000061c177981 */ /* 0x000122000c1e1900 */
[----:B------:R-:W-:Y:S02]  /*0620*/  IMAD R15, R15, UR14, RZ ;  /* 0x0000000e0f0f7c24 */ /* 0x000fe4000f8e02ff */
[----:B-1----:R-:W-:Y:S02]  /*0630*/  IMAD R19, R14, UR14, RZ ;  /* 0x0000000e0e137c24 */ /* 0x002fe4000f8e02ff */
[----:B------:R-:W-:-:S04]  /*0640*/  IMAD.WIDE R14, R15, 0x4, R16 ;  /* 0x000000040f0e7825 */ /* 0x000fc800078e0210 */
[--C-:B0-----:R-:W-:Y:S02]  /*0650*/  IMAD.WIDE R28, R25, 0x4, R16.reuse ;  /* 0x00000004191c7825 */ /* 0x101fe400078e0210 */
[----:B------:R0:W4:Y:S04]  /*0660*/  LDG.E R14, desc[UR6][R14.64] ;  /* 0x000000060e0e7981 */ /* 0x000128000c1e1900 */
[----:B------:R1:W4:Y:S01]  /*0670*/  LDG.E R25, desc[UR6][R28.64] ;  /* 0x000000061c197981 */ /* 0x000322000c1e1900 */
[----:B------:R-:W-:-:S04]  /*0680*/  IMAD.WIDE R16, R19, 0x4, R16 ;  /* 0x0000000413107825 */ /* 0x000fc800078e0210 */
[----:B------:R-:W-:Y:S02]  /*0690*/  IMAD R19, R5, UR8, RZ ;  /* 0x0000000805137c24 */ /* 0x000fe4000f8e02ff */
[----:B0-----:R-:W-:Y:S01]  /*06a0*/  IMAD R15, R9, UR8, RZ ;  /* 0x00000008090f7c24 */ /* 0x001fe2000f8e02ff */
[----:B------:R0:W4:Y:S01]  /*06b0*/  LDG.E R16, desc[UR6][R16.64] ;  /* 0x0000000610107981 */ /* 0x000122000c1e1900 */
[--C-:B------:R-:W-:Y:S01]  /*06c0*/  IMAD.WIDE R18, R19, 0x4, R12.reuse ;  /* 0x0000000413127825 */ /* 0x100fe200078e020c */
[----:B-1----:R-:W1:Y:S03]  /*06d0*/  LDC.64 R28, c[0x0][0x6e0] ;  /* 0x0001b800ff1c7b82 */ /* 0x002e660000000a00 */
[----:B------:R-:W-:Y:S02]  /*06e0*/  IMAD.WIDE R12, R15, 0x4, R12 ;  /* 0x000000040f0c7825 */ /* 0x000fe400078e020c */
[----:B------:R-:W4:Y:S04]  /*06f0*/  LDG.E R19, desc[UR6][R18.64] ;  /* 0x0000000612137981 */ /* 0x000f28000c1e1900 */
[----:B------:R-:W4:Y:S01]  /*0700*/  LDG.E R13, desc[UR6][R12.64] ;  /* 0x000000060c0d7981 */ /* 0x000f22000c1e1900 */
[----:B------:R-:W-:-:S04]  /*0710*/  IMAD R15, R4, UR10, RZ ;  /* 0x0000000a040f7c24 */ /* 0x000fc8000f8e02ff */
[----:B-1----:R-:W-:-:S06]  /*0720*/  IMAD.WIDE R28, R15, 0x4, R28 ;  /* 0x000000040f1c7825 */ /* 0x002fcc00078e021c */
[----:B------:R-:W4:Y:S01]  /*0730*/  LDG.E R29, desc[UR6][R28.64] ;  /* 0x000000061c1d7981 */ /* 0x000f22000c1e1900 */
[----:B------:R-:W1:Y:S01]  /*0740*/  LDCU UR4, c[0x0][0x370] ;  /* 0x00006e00ff0477ac */ /* 0x000e620008000800 */
[----:B0-----:R-:W-:Y:S02]  /*0750*/  IMAD R17, R4, UR11, RZ ;  /* 0x0000000b04117c24 */ /* 0x001fe4000f8e02ff */
[----:B------:R-:W-:Y:S02]  /*0760*/  IMAD R9, R9, UR9, RZ ;  /* 0x0000000909097c24 */ /* 0x000fe4000f8e02ff */
[----:B--2---:R-:W-:-:S04]  /*0770*/  FADD.FTZ R27, R27, R8 ;  /* 0x000000081b1b7221 */ /* 0x004fc80000010000 */
[----:B---3--:R-:W-:Y:S01]  /*0780*/  FADD.FTZ R24, R24, R27 ;  /* 0x0000001b18187221 */ /* 0x008fe20000010000 */
[----:B-----5:R-:W-:-:S04]  /*0790*/  FADD.FTZ R11, R11, R6 ;  /* 0x000000060b0b7221 */ /* 0x020fc80000010000 */
[----:B----4-:R-:W-:Y:S01]  /*07a0*/  FADD.FTZ R26, R26, R11 ;  /* 0x0000000b1a1a7221 */ /* 0x010fe20000010000 */
[----:B------:R-:W-:-:S04]  /*07b0*/  FADD.FTZ R23, R23, R24 ;  /* 0x0000001817177221 */ /* 0x000fc80000010000 */
[----:B------:R-:W-:Y:S01]  /*07c0*/  FMUL.FTZ R23, R23, -1.4426950216293334961 ;  /* 0xbfb8aa3b17177820 */ /* 0x000fe20000410000 */
[----:B------:R-:W-:-:S04]  /*07d0*/  FADD.FTZ R25, R25, R26 ;  /* 0x0000001a19197221 */ /* 0x000fc80000010000 */
[----:B------:R-:W-:Y:S01]  /*07e0*/  FMUL.FTZ R25, R25, -1.4426950216293334961 ;  /* 0xbfb8aa3b19197820 */ /* 0x000fe20000410000 */
[----:B------:R-:W-:Y:S08]  /*07f0*/  MUFU.EX2 R23, R23 ;  /* 0x0000001700177308 */ /* 0x000ff00000000800 */
[----:B------:R-:W0:Y:S01]  /*0800*/  MUFU.EX2 R25, R25 ;  /* 0x0000001900197308 */ /* 0x000e220000000800 */
[----:B------:R-:W-:Y:S01]  /*0810*/  FADD.FTZ R13, R20, R13 ;  /* 0x0000000d140d7221 */ /* 0x000fe20000010000 */
[----:B------:R-:W-:-:S03]  /*0820*/  FADD.FTZ R22, R22, R19 ;  /* 0x0000001316167221 */ /* 0x000fc60000010000 */
[----:B------:R-:W-:Y:S01]  /*0830*/  FADD.FTZ R13, R10, R13 ;  /* 0x0000000d0a0d7221 */ /* 0x000fe20000010000 */
[----:B------:R-:W-:Y:S01]  /*0840*/  FADD.FTZ R21, R21, R22 ;  /* 0x0000001615157221 */ /* 0x000fe20000010000 */
[----:B------:R-:W2:Y:S02]  /*0850*/  LDC.64 R10, c[0x0][0x968] ;  /* 0x00025a00ff0a7b82 */ /* 0x000ea40000000a00 */
[----:B------:R-:W-:Y:S01]  /*0860*/  FADD.FTZ R13, R16, R13 ;  /* 0x0000000d100d7221 */ /* 0x000fe20000010000 */
[----:B0-----:R-:W-:-:S03]  /*0870*/  FADD.FTZ R8, R25, 1 ;  /* 0x3f80000019087421 */ /* 0x001fc60000010000 */
[----:B------:R-:W-:Y:S01]  /*0880*/  FMUL.FTZ R16, R13, -1.4426950216293334961 ;  /* 0xbfb8aa3b0d107820 */ /* 0x000fe20000410000 */
[----:B------:R-:W-:Y:S01]  /*0890*/  FADD.FTZ R6, R14, R21 ;  /* 0x000000150e067221 */ /* 0x000fe20000010000 */
[----:B------:R-:W-:Y:S01]  /*08a0*/  FADD.FTZ R21, R23, 1 ;  /* 0x3f80000017157421 */ /* 0x000fe20000010000 */
[----:B------:R-:W0:Y:S01]  /*08b0*/  LDC.64 R14, c[0x0][0x7b8] ;  /* 0x0001ee00ff0e7b82 */ /* 0x000e220000000a00 */
[----:B------:R-:W3:Y:S07]  /*08c0*/  MUFU.RCP R8, R8 ;  /* 0x0000000800087308 */ /* 0x000eee0000001000 */
[----:B------:R-:W4:Y:S01]  /*08d0*/  LDC.64 R12, c[0x0][0x890] ;  /* 0x00022400ff0c7b82 */ /* 0x000f220000000a00 */
[----:B------:R-:W5:Y:S08]  /*08e0*/  MUFU.EX2 R16, R16 ;  /* 0x0000001000107308 */ /* 0x000f700000000800 */
[----:B------:R-:W-:Y:S08]  /*08f0*/  MUFU.TANH R6, R6 ;  /* 0x0000000600067308 */ /* 0x000ff00000002400 */
[----:B------:R-:W1:Y:S01]  /*0900*/  MUFU.RCP R21, R21 ;  /* 0x0000001500157308 */ /* 0x000e620000001000 */
[----:B---3--:R-:W-:Y:S01]  /*0910*/  FMUL.FTZ R25, R29, R8 ;  /* 0x000000081d197220 */ /* 0x008fe20000410000 */
[----:B-----5:R-:W-:Y:S01]  /*0920*/  FADD.FTZ R20, R16, 1 ;  /* 0x3f80000010147421 */ /* 0x020fe20000010000 */
[----:B------:R-:W3:Y:S05]  /*0930*/  LDC R27, c[0x0][0x360] ;  /* 0x0000d800ff1b7b82 */ /* 0x000eea0000000800 */
[----:B------:R-:W-:Y:S01]  /*0940*/  MUFU.RCP R20, R20 ;  /* 0x0000001400147308 */ /* 0x000fe20000001000 */
[----:B-1----:R-:W-:-:S07]  /*0950*/  FFMA.FTZ R25, R6, R21, R25 ;  /* 0x0000001506197223 */ /* 0x002fce0000010019 */
[----:B------:R-:W1:Y:S01]  /*0960*/  MUFU.TANH R19, R25 ;  /* 0x0000001900137308 */ /* 0x000e620000002400 */
[----:B------:R-:W-:Y:S02]  /*0970*/  IMAD R23, R4, UR12, RZ ;  /* 0x0000000c04177c24 */ /* 0x000fe4000f8e02ff */
[----:B0-----:R-:W-:-:S04]  /*0980*/  IMAD.WIDE R14, R17, 0x4, R14 ;  /* 0x00000004110e7825 */ /* 0x001fc800078e020e */
[----:B------:R-:W-:Y:S02]  /*0990*/  IMAD R17, R7, UR9, RZ ;  /* 0x0000000907117c24 */ /* 0x000fe4000f8e02ff */
[----:B----4-:R-:W-:-:S04]  /*09a0*/  IMAD.WIDE R12, R23, 0x4, R12 ;  /* 0x00000004170c7825 */ /* 0x010fc800078e020c */
[----:B------:R-:W-:Y:S01]  /*09b0*/  FADD.FTZ R21, R21, -RZ ;  /* 0x800000ff15157221 */ /* 0x000fe20000010000 */
[----:B------:R-:W-:Y:S02]  /*09c0*/  IMAD R23, R5, UR9, RZ ;  /* 0x0000000905177c24 */ /* 0x000fe4000f8e02ff */
[----:B-1----:R-:W-:Y:S01]  /*09d0*/  FMUL.FTZ R29, R19, R20 ;  /* 0x00000014131d7220 */ /* 0x002fe20000410000 */
[----:B------:R-:W-:Y:S02]  /*09e0*/  IMAD R19, R3, UR9, RZ ;  /* 0x0000000903137c24 */ /* 0x000fe4000f8e02ff */
[----:B------:R-:W-:Y:S01]  /*09f0*/  FADD.FTZ R3, R8, -RZ ;  /* 0x800000ff08037221 */ /* 0x000fe20000010000 */
[----:B--2---:R-:W-:-:S04]  /*0a00*/  IMAD.WIDE R16, R17, 0x4, R10 ;  /* 0x0000000411107825 */ /* 0x004fc800078e020a */
[----:B------:R-:W-:Y:S01]  /*0a10*/  FADD.FTZ R5, R20, -RZ ;  /* 0x800000ff14057221 */ /* 0x000fe20000010000 */
[----:B------:R1:W-:Y:S01]  /*0a20*/  STG.E desc[UR6][R14.64], R29 ;  /* 0x0000001d0e007986 */ /* 0x0003e2000c101906 */
[----:B------:R-:W-:-:S03]  /*0a30*/  IMAD.WIDE R18, R19, 0x4, R10 ;  /* 0x0000000413127825 */ /* 0x000fc600078e020a */
[----:B------:R1:W-:Y:S01]  /*0a40*/  STG.E desc[UR6][R12.64], R25 ;  /* 0x000000190c007986 */ /* 0x0003e2000c101906 */
[----:B------:R-:W-:-:S03]  /*0a50*/  IMAD.WIDE R22, R23, 0x4, R10 ;  /* 0x0000000417167825 */ /* 0x000fc600078e020a */
[----:B------:R1:W-:Y:S01]  /*0a60*/  STG.E desc[UR6][R16.64], R21 ;  /* 0x0000001510007986 */ /* 0x0003e2000c101906 */
[----:B------:R-:W-:-:S03]  /*0a70*/  IMAD.WIDE R10, R9, 0x4, R10 ;  /* 0x00000004090a7825 */ /* 0x000fc600078e020a */
[----:B------:R1:W-:Y:S01]  /*0a80*/  STG.E desc[UR6][R18.64], R3 ;  /* 0x0000000312007986 */ /* 0x0003e2000c101906 */
[----:B---3--:R-:W-:-:S03]  /*0a90*/  IMAD R4, R27, UR4, R4 ;  /* 0x000000041b047c24 */ /* 0x008fc6000f8e0204 */
[----:B------:R1:W-:Y:S04]  /*0aa0*/  STG.E desc[UR6][R22.64], R6 ;  /* 0x0000000616007986 */ /* 0x0003e8000c101906 */
[----:B------:R1:W-:Y:S01]  /*0ab0*/  STG.E desc[UR6][R10.64], R5 ;  /* 0x000000050a007986 */ /* 0x0003e2000c101906 */
[----:B------:R-:W-:-:S13]  /*0ac0*/  ISETP.GE.AND P1, PT, R4, UR15, PT ;  /* 0x0000000f04007c0c */ /* 0x000fda000bf26270 */
[----:B-1----:R-:W-:Y:S05]  /*0ad0*/  @!P1 BRA `(.L_x_1164) ;  /* 0xfffffff400b09947 */ /* 0x002fea000383ffff */
[----:B------:R-:W-:Y:S05]  /*0ae0*/  EXIT ;  /* 0x000000000000794d */ /* 0x000fea0003800000 */
.L_x_1163:
        /* <DEDUP_REMOVED lines=20> */
.L_x_1165:
        /* <DEDUP_REMOVED lines=25> */
[----:B-1----:R-:W-:-:S04]  /*0dc0*/  IMAD.WIDE R20, R21, 0x4, R2 ;  /* 0x0000000415147825 */ /* 0x002fc800078e0202 */
[----:B0-----:R-:W-:Y:S02]  /*0dd0*/  IMAD.WIDE R14, R15, 0x4, R6 ;  /* 0x000000040f0e7825 */ /* 0x001fe400078e0206 */
[----:B------:R-:W2:Y:S02]  /*0de0*/  LDG.E R21, desc[UR6][R20.64] ;  /* 0x0000000614157981 */ /* 0x000ea4000c1e1900 */
[----:B------:R-:W-:Y:S02]  /*0df0*/  IMAD.WIDE R22, R23, 0x4, R2 ;  /* 0x0000000417167825 */ /* 0x000fe400078e0202 */
[----:B------:R0:W2:Y:S02]  /*0e00*/  LDG.E R18, desc[UR6][R14.64] ;  /* 0x000000060e127981 */ /* 0x0000a4000c1e1900 */
[----:B------:R-:W-:Y:S02]  /*0e10*/  IMAD.WIDE R24, R25, 0x4, R6 ;  /* 0x0000000419187825 */ /* 0x000fe400078e0206 */
[----:B------:R-:W3:Y:S01]  /*0e20*/  LDG.E R22, desc[UR6][R22.64] ;  /* 0x0000000616167981 */ /* 0x000ee2000c1e1900 */
[----:B------:R-:W-:-:S03]  /*0e30*/  IADD3 R10, PT, PT, R11, R12, RZ ;  /* 0x0000000c0b0a7210 */ /* 0x000fc60007ffe0ff */
[----:B------:R1:W3:Y:S01]  /*0e40*/  LDG.E R19, desc[UR6][R24.64] ;  /* 0x0000000618137981 */ /* 0x0002e2000c1e1900 */
[C---:B------:R-:W-:Y:S01]  /*0e50*/  IADD3 R12, PT, PT, R10.reuse, R12, RZ ;  /* 0x0000000c0a0c7210 */ /* 0x040fe20007ffe0ff */
[C---:B------:R-:W-:Y:S02]  /*0e60*/  IMAD R27, R10.reuse, UR8, RZ ;  /* 0x000000080a1b7c24 */ /* 0x040fe4000f8e02ff */
[----:B------:R-:W-:Y:S02]  /*0e70*/  IMAD R9, R10, UR5, RZ ;  /* 0x000000050a097c24 */ /* 0x000fe4000f8e02ff */
[----:B0-----:R-:W-:-:S04]  /*0e80*/  IMAD.WIDE R14, R27, 0x4, R2 ;  /* 0x000000041b0e7825 */ /* 0x001fc800078e0202 */
[C---:B------:R-:W-:Y:S01]  /*0e90*/  IMAD R27, R12.reuse, UR5, RZ ;  /* 0x000000050c1b7c24 */ /* 0x040fe2000f8e02ff */
[----:B-1----:R-:W0:Y:S01]  /*0ea0*/  LDC.64 R24, c[0x0][0x6e0] ;  /* 0x0001b800ff187b82 */ /* 0x002e220000000a00 */
[----:B------:R-:W-:Y:S01]  /*0eb0*/  IMAD R29, R12, UR8, RZ ;  /* 0x000000080c1d7c24 */ /* 0x000fe2000f8e02ff */
[----:B------:R-:W4:Y:S01]  /*0ec0*/  LDG.E R15, desc[UR6][R14.64] ;  /* 0x000000060e0f7981 */ /* 0x000f22000c1e1900 */
[----:B------:R-:W-:-:S04]  /*0ed0*/  IMAD.WIDE R8, R9, 0x4, R6 ;  /* 0x0000000409087825 */ /* 0x000fc800078e0206 */
[----:B------:R-:W-:Y:S02]  /*0ee0*/  IMAD.WIDE R6, R27, 0x4, R6 ;  /* 0x000000041b067825 */ /* 0x000fe400078e0206 */
[----:B------:R-:W4:Y:S02]  /*0ef0*/  LDG.E R8, desc[UR6][R8.64] ;  /* 0x0000000608087981 */ /* 0x000f24000c1e1900 */
[----:B------:R-:W-:Y:S02]  /*0f00*/  IMAD.WIDE R2, R29, 0x4, R2 ;  /* 0x000000041d027825 */ /* 0x000fe400078e0202 */
[----:B------:R-:W5:Y:S04]  /*0f10*/  LDG.E R6, desc[UR6][R6.64] ;  /* 0x0000000606067981 */ /* 0x000f68000c1e1900 */
[----:B------:R1:W5:Y:S01]  /*0f20*/  LDG.E R3, desc[UR6][R2.64] ;  /* 0x0000000602037981 */ /* 0x000362000c1e1900 */
[----:B------:R-:W-:-:S04]  /*0f30*/  IMAD R23, R4, UR10, RZ ;  /* 0x0000000a04177c24 */ /* 0x000fc8000f8e02ff */
[----:B0-----:R-:W-:-:S06]  /*0f40*/  IMAD.WIDE R24, R23, 0x4, R24 ;  /* 0x0000000417187825 */ /* 0x001fcc00078e0218 */
[----:B------:R-:W5:Y:S01]  /*0f50*/  LDG.E R25, desc[UR6][R24.64] ;  /* 0x0000000618197981 */ /* 0x000f62000c1e1900 */
[----:B------:R-:W-:Y:S02]  /*0f60*/  IMAD R11, R11, UR9, RZ ;  /* 0x000000090b0b7c24 */ /* 0x000fe4000f8e02ff */
[----:B--2---:R-:W-:-:S04]  /*0f70*/  FADD.FTZ R18, R21, R18 ;  /* 0x0000001215127221 */ /* 0x004fc80000010000 */
[----:B------:R-:W-:Y:S01]  /*0f80*/  FADD.FTZ R18, RZ, R18 ;  /* 0x00000012ff127221 */ /* 0x000fe20000010000 */
[----:B---3--:R-:W-:-:S03]  /*0f90*/  FADD.FTZ R19, R22, R19 ;  /* 0x0000001316137221 */ /* 0x008fc60000010000 */
[----:B------:R-:W-:Y:S01]  /*0fa0*/  FADD.FTZ R18, RZ, R18 ;  /* 0x00000012ff127221 */ /* 0x000fe20000010000 */
[----:B------:R-:W-:-:S03]  /*0fb0*/  FADD.FTZ R19, RZ, R19 ;  /* 0x00000013ff137221 */ /* 0x000fc60000010000 */
[----:B------:R-:W-:Y:S01]  /*0fc0*/  FMUL.FTZ R18, R18, -1.4426950216293334961 ;  /* 0xbfb8aa3b12127820 */ /* 0x000fe20000410000 */
[----:B------:R-:W-:-:S04]  /*0fd0*/  FADD.FTZ R19, RZ, R19 ;  /* 0x00000013ff137221 */ /* 0x000fc80000010000 */
[----:B-1----:R-:W-:Y:S01]  /*0fe0*/  FMUL.FTZ R2, R19, -1.4426950216293334961 ;  /* 0xbfb8aa3b13027820 */ /* 0x002fe20000410000 */
[----:B------:R-:W0:Y:S08]  /*0ff0*/  MUFU.EX2 R18, R18 ;  /* 0x0000001200127308 */ /* 0x000e300000000800 */
[----:B------:R-:W1:Y:S01]  /*1000*/  MUFU.EX2 R2, R2 ;  /* 0x0000000200027308 */ /* 0x000e620000000800 */
[----:B----4-:R-:W-:Y:S01]  /*1010*/  FADD.FTZ R8, R15, R8 ;  /* 0x000000080f087221 */ /* 0x010fe20000010000 */
[----:B-----5:R-:W-:-:S04]  /*1020*/  FADD.FTZ R3, R3, R6 ;  /* 0x0000000603037221 */ /* 0x020fc80000010000 */
[----:B------:R-:W-:Y:S01]  /*1030*/  FADD.FTZ R6, RZ, R3 ;  /* 0x00000003ff067221 */ /* 0x000fe20000010000 */
[----:B------:R-:W-:Y:S01]  /*1040*/  FADD.FTZ R8, RZ, R8 ;  /* 0x00000008ff087221 */ /* 0x000fe20000010000 */
[----:B0-----:R-:W-:Y:S02]  /*1050*/  FADD.FTZ R3, R18, 1 ;  /* 0x3f80000012037421 */ /* 0x001fe40000010000 */
[----:B------:R-:W-:Y:S01]  /*1060*/  FADD.FTZ R6, RZ, R6 ;  /* 0x00000006ff067221 */ /* 0x000fe20000010000 */
[----:B------:R-:W-:Y:S01]  /*1070*/  FADD.FTZ R19, RZ, R8 ;  /* 0x00000008ff137221 */ /* 0x000fe20000010000 */
[----:B-1----:R-:W-:Y:S01]  /*1080*/  FADD.FTZ R20, R2, 1 ;  /* 0x3f80000002147421 */ /* 0x002fe20000010000 */
[----:B------:R-:W0:Y:S01]  /*1090*/  MUFU.RCP R18, R3 ;  /* 0x0000000300127308 */ /* 0x000e220000001000 */
[----:B------:R-:W-:Y:S01]  /*10a0*/  FMUL.FTZ R14, R6, -1.4426950216293334961 ;  /* 0xbfb8aa3b060e7820 */ /* 0x000fe20000410000 */
[----:B------:R-:W1:Y:S06]  /*10b0*/  LDC.64 R8, c[0x0][0x7b8] ;  /* 0x0001ee00ff087b82 */ /* 0x000e6c0000000a00 */
[----:B------:R-:W-:Y:S02]  /*10c0*/  MUFU.TANH R19, R19 ;  /* 0x0000001300137308 */ /* 0x000fe40000002400 */
[----:B------:R-:W2:Y:S06]  /*10d0*/  LDC.64 R6, c[0x0][0x890] ;  /* 0x00022400ff067b82 */ /* 0x000eac0000000a00 */
[----:B------:R-:W3:Y:S08]  /*10e0*/  MUFU.EX2 R14, R14 ;  /* 0x0000000e000e7308 */ /* 0x000ef00000000800 */
[----:B------:R-:W4:Y:S01]  /*10f0*/  MUFU.RCP R20, R20 ;  /* 0x0000001400147308 */ /* 0x000f220000001000 */
[----:B0-----:R-:W-:Y:S01]  /*1100*/  FMUL.FTZ R2, R25, R18 ;  /* 0x0000001219027220 */ /* 0x001fe20000410000 */
[----:B---3--:R-:W-:-:S03]  /*1110*/  FADD.FTZ R21, R14, 1 ;  /* 0x3f8000000e157421 */ /* 0x008fc60000010000 */
[----:B----4-:R-:W-:Y:S02]  /*1120*/  FFMA.FTZ R23, R19, R20, R2 ;  /* 0x0000001413177223 */ /* 0x010fe40000010002 */
[----:B------:R-:W0:Y:S01]  /*1130*/  LDC.64 R2, c[0x0][0x968] ;  /* 0x00025a00ff027b82 */ /* 0x000e220000000a00 */
[----:B------:R-:W-:Y:S08]  /*1140*/  MUFU.RCP R21, R21 ;  /* 0x0000001500157308 */ /* 0x000ff00000001000 */
[----:B------:R-:W3:Y:S01]  /*1150*/  MUFU.TANH R22, R23 ;  /* 0x0000001700167308 */ /* 0x000ee20000002400 */
[----:B------:R-:W-:-:S02]  /*1160*/  IMAD R15, R4, UR11, RZ ;  /* 0x0000000b040f7c24 */ /* 0x000fc4000f8e02ff */
[----:B------:R-:W-:Y:S02]  /*1170*/  IMAD R25, R4, UR12, RZ ;  /* 0x0000000c04197c24 */ /* 0x000fe4000f8e02ff */
[----:B-1----:R-:W-:-:S04]  /*1180*/  IMAD.WIDE R14, R15, 0x4, R8 ;  /* 0x000000040f0e7825 */ /* 0x002fc800078e0208 */
[----:B------:R-:W-:Y:S02]  /*1190*/  IMAD R9, R13, UR9, RZ ;  /* 0x000000090d097c24 */ /* 0x000fe4000f8e02ff */
[----:B--2---:R-:W-:-:S04]  /*11a0*/  IMAD.WIDE R6, R25, 0x4, R6 ;  /* 0x0000000419067825 */ /* 0x004fc800078e0206 */
[----:B------:R-:W-:Y:S01]  /*11b0*/  FADD.FTZ R27, R20, -RZ ;  /* 0x800000ff141b7221 */ /* 0x000fe20000010000 */
[----:B------:R-:W-:Y:S02]  /*11c0*/  IMAD R13, R10, UR9, RZ ;  /* 0x000000090a0d7c24 */ /* 0x000fe4000f8e02ff */
[----:B---3--:R-:W-:Y:S01]  /*11d0*/  FMUL.FTZ R22, R22, R21 ;  /* 0x0000001516167220 */ /* 0x008fe20000410000 */
[----:B------:R-:W-:Y:S02]  /*11e0*/  IMAD R25, R12, UR9, RZ ;  /* 0x000000090c197c24 */ /* 0x000fe4000f8e02ff */
[----:B------:R-:W-:Y:S01]  /*11f0*/  FADD.FTZ R29, R18, -RZ ;  /* 0x800000ff121d7221 */ /* 0x000fe20000010000 */
[----:B0-----:R-:W-:-:S04]  /*1200*/  IMAD.WIDE R8, R9, 0x4, R2 ;  /* 0x0000000409087825 */ /* 0x001fc800078e0202 */
        /* <DEDUP_REMOVED lines=8> */
[----:B------:R-:W-:-:S03]  /*1290*/  IMAD R4, R5, UR4, R4 ;  /* 0x0000000405047c24 */ /* 0x000fc6000f8e0204 */
[----:B------:R0:W-:Y:S04]  /*12a0*/  STG.E desc[UR6][R12.64], R19 ;  /* 0x000000130c007986 */ /* 0x0001e8000c101906 */
[----:B------:R0:W-:Y:S01]  /*12b0*/  STG.E desc[UR6][R2.64], R21 ;  /* 0x0000001502007986 */ /* 0x0001e2000c101906 */
[----:B------:R-:W-:-:S13]  /*12c0*/  ISETP.GE.AND P1, PT, R4, UR13, PT ;  /* 0x0000000d04007c0c */ /* 0x000fda000bf26270 */
[----:B0-----:R-:W-:Y:S05]  /*12d0*/  @!P1 BRA `(.L_x_1165) ;  /* 0xfffffff800549947 */ /* 0x001fea000383ffff */
[----:B------:R-:W-:Y:S05]  /*12e0*/  EXIT ;  /* 0x000000000000794d */ /* 0x000fea0003800000 */
.L_x_1166:
        /* <DEDUP_REMOVED lines=9> */
.L_x_1418:


//--------------------- .text._ZN2at6native38_GLOBAL__N__9a469cfd_6_RNN_cu_eca79a6d6kernel17lstm_cell_forwardIddlLi2EEEvNS_4cuda6detail10TensorInfoIT_T1_EES9_S9_S9_S9_S9_S9_S9_S8_S8_ --------------------------
	.section	.text._ZN2at6native38_GLOBAL__N__9a469cfd_6_RNN_cu_eca79a6d6kernel17lstm_cell_forwardIddlLi2EEEvNS_4cuda6detail10TensorInfoIT_T1_EES9_S9_S9_S9_S9_S9_S9_S8_S8_,"ax",@progbits
	.align	128
.text._ZN2at6native38_GLOBAL__N__9a469cfd_6_RNN_cu_eca79a6d6kernel17lstm_cell_forwardIddlLi2EEEvNS_4cuda6detail10TensorInfoIT_T1_EES9_S9_S9_S9_S9_S9_S9_S8_S8_:
        .type           _ZN2at6native38_GLOBAL__N__9a469cfd_6_RNN_cu_eca79a6d6kernel17lstm_cell_forwardIddlLi2EEEvNS_4cuda6detail10TensorInfoIT_T1_EES9_S9_S9_S9_S9_S9_S9_S8_S8_,@function
        .size           _ZN2at6native38_GLOBAL__N__9a469cfd_6_RNN_cu_eca79a6d6kernel17lstm_cell_forwardIddlLi2EEEvNS_4cuda6detail10TensorInfoIT_T1_EES9_S9_S9_S9_S9_S9_S9_S8_S8_,(.L_x_1419 - _ZN2at6native38_GLOBAL__N__9a469cfd_6_RNN_cu_eca79a6d6kernel17lstm_cell_forwardIddlLi2EEEvNS_4cuda6detail10TensorInfoIT_T1_EES9_S9_S9_S9_S9_S9_S9_S8_S8_)
        .other          _ZN2at6native38_GLOBAL__N__9a469cfd_6_RNN_cu_eca79a6d6kernel17lstm_cell_forwardIddlLi2EEEvNS_4cuda6detail10TensorInfoIT_T1_EES9_S9_S9_S9_S9_S9_S9_S8_S8_,@"STO_CUDA_ENTRY STV_DEFAULT"
_ZN2at6native38_GLOBAL__N__9a469cfd_6_RNN_cu_eca79a6d6kernel17lstm_cell_forwardIddlLi2EEEvNS_4cuda6detail10TensorInfoIT_T1_EES9_S9_S9_S9_S9_S9_S9_S8_S8_:
        /* <DEDUP_REMOVED lines=48> */
.L_x_1235:
        /* <DEDUP_REMOVED lines=10> */
[----:B-1----:R-:W-:Y:S02]  /*03a0*/  VIADD R4, R3, 0xffffffe ;  /* 0x0ffffffe03047836 */ /* 0x002fe40000000000 */
[----:B------:R-:W-:-:S04]  /*03b0*/  HFMA2 R3, -RZ, RZ, 0, 0 ;  /* 0x00000000ff037431 */ /* 0x000fc800000001ff */
[----:B------:R1:W2:Y:S02]  /*03c0*/  F2I.FTZ.U32.TRUNC.NTZ R5, R4 ;  /* 0x0000000400057305 */ /* 0x0002a4000021f000 */
[----:B-1----:R-:W-:Y:S02]  /*03d0*/  IMAD.MOV.U32 R4, RZ, RZ, RZ ;  /* 0x000000ffff047224 */ /* 0x002fe400078e00ff */
[----:B--2---:R-:W-:-:S05]  /*03e0*/  IMAD R6, R5, R9, RZ ;  /* 0x0000000905067224 */ /* 0x004fca00078e02ff */
        /* <DEDUP_REMOVED lines=14> */
.L_x_1169:
[----:B------:R-:W1:Y:S01]  /*04d0*/  LDCU.64 UR66, c[0x0][0x1080] ;  /* 0x00021000ff4277ac */ /* 0x000e620008000a00 */
[----:B------:R-:W-:Y:S01]  /*04e0*/  MOV R23, R0 ;  /* 0x0000000000177202 */ /* 0x000fe20000000f00 */
[----:B------:R-:W-:Y:S01]  /*04f0*/  IMAD.MOV.U32 R5, RZ, RZ, R2 ;  /* 0x000000ffff057224 */ /* 0x000fe200078e0002 */
[----:B------:R-:W-:Y:S01]  /*0500*/  MOV R6, 0x540 ;  /* 0x0000054000067802 */ /* 0x000fe20000000f00 */
[----:B-1----:R-:W-:Y:S01]  /*0510*/  IMAD.U32 R22, RZ, RZ, UR66 ;  /* 0x00000042ff167e24 */ /* 0x002fe2000f8e00ff */
[----:B------:R-:W-:-:S07]  /*0520*/  MOV R7, UR67 ;  /* 0x0000004300077c02 */ /* 0x000fce0008000f00 */
[----:B0-----:R-:W-:Y:S05]  /*0530*/  CALL.REL.NOINC `($__internal_38_$__cuda_sm20_div_s64) ;  /* 0x0000005c006c7944 */ /* 0x001fea0003c00000 */
[----:B------:R-:W-:Y:S01]  /*0540*/  IADD3 R3, P0, PT, RZ, -R16, RZ ;  /* 0x80000010ff037210 */ /* 0x000fe20007f1e0ff */
[----:B------:R-:W-:Y:S01]  /*0550*/  IMAD.MOV.U32 R10, RZ, RZ, R0 ;  /* 0x000000ffff0a7224 */ /* 0x000fe200078e0000 */
[----:B------:R-:W-:Y:S01]  /*0560*/  MOV R9, UR12 ;  /* 0x0000000c00097c02 */ /* 0x000fe20008000f00 */
[--C-:B------:R-:W-:Y:S01]  /*0570*/  IMAD.MOV.U32 R17, RZ, RZ, R5.reuse ;  /* 0x000000ffff117224 */ /* 0x100fe200078e0005 */
        /* <DEDUP_REMOVED lines=8> */
.L_x_1170:
[----:B0-----:R-:W-:Y:S05]  /*0600*/  BSYNC.RECONVERGENT B1 ;  /* 0x0000000000017941 */ /* 0x001fea0003800200 */
.L_x_1168:
        /* <DEDUP_REMOVED lines=35> */
.L_x_1172:
[----:B------:R-:W0:Y:S01]  /*0840*/  LDCU.64 UR66, c[0x0][0x390] ;  /* 0x00007200ff4277ac */ /* 0x000e220008000a00 */
[----:B------:R-:W-:Y:S01]  /*0850*/  IMAD.MOV.U32 R23, RZ, RZ, R8 ;  /* 0x000000ffff177224 */ /* 0x000fe200078e0008 */
[----:B------:R-:W-:Y:S02]  /*0860*/  MOV R5, R9 ;  /* 0x0000000900057202 */ /* 0x000fe40000000f00 */
[----:B------:R-:W-:Y:S02]  /*0870*/  MOV R6, 0x8b0 ;  /* 0x000008b000067802 */ /* 0x000fe40000000f00 */
[----:B0-----:R-:W-:Y:S01]  /*0880*/  MOV R22, UR66 ;  /* 0x0000004200167c02 */ /* 0x001fe20008000f00 */
[----:B------:R-:W-:-:S07]  /*0890*/  IMAD.U32 R7, RZ, RZ, UR67 ;  /* 0x00000043ff077e24 */ /* 0x000fce000f8e00ff */
[----:B------:R-:W-:Y:S05]  /*08a0*/  CALL.REL.NOINC `($__internal_38_$__cuda_sm20_div_s64) ;  /* 0x0000005800907944 */ /* 0x000fea0003c00000 */
        /* <DEDUP_REMOVED lines=11> */
.L_x_1173:
[----:B------:R-:W-:Y:S05]  /*0960*/  BSYNC.RECONVERGENT B1 ;  /* 0x0000000000017941 */ /* 0x000fea0003800200 */
.L_x_1171:
        /* <DEDUP_REMOVED lines=41> */
.L_x_1175:
[----:B------:R-:W1:Y:S01]  /*0c00*/  LDCU.64 UR66, c[0x0][0x390] ;  /* 0x00007200ff4277ac */ /* 0x000e620008000a00 */
[----:B------:R-:W-:Y:S01]  /*0c10*/  MOV R23, R10 ;  /* 0x0000000a00177202 */ /* 0x000fe20000000f00 */
[----:B------:R-:W-:Y:S01]  /*0c20*/  IMAD.MOV.U32 R5, RZ, RZ, R11 ;  /* 0x000000ffff057224 */ /* 0x000fe200078e000b */
[----:B------:R-:W-:Y:S01]  /*0c30*/  MOV R6, 0xc70 ;  /* 0x00000c7000067802 */ /* 0x000fe20000000f00 */
[----:B-1----:R-:W-:Y:S01]  /*0c40*/  IMAD.U32 R22, RZ, RZ, UR66 ;  /* 0x00000042ff167e24 */ /* 0x002fe2000f8e00ff */
[----:B------:R-:W-:-:S07]  /*0c50*/  MOV R7, UR67 ;  /* 0x0000004300077c02 */ /* 0x000fce0008000f00 */
[----:B0-----:R-:W-:Y:S05]  /*0c60*/  CALL.REL.NOINC `($__internal_38_$__cuda_sm20_div_s64) ;  /* 0x0000005400a07944 */ /* 0x001fea0003c00000 */
        /* <DEDUP_REMOVED lines=11> */
.L_x_1176:
[----:B------:R-:W-:Y:S05]  /*0d20*/  BSYNC.RECONVERGENT B1 ;  /* 0x0000000000017941 */ /* 0x000fea0003800200 */
.L_x_1174:
        /* <DEDUP_REMOVED lines=41> */
.L_x_1178:
[----:B------:R-:W1:Y:S01]  /*0fc0*/  LDCU.64 UR66, c[0x0][0x390] ;  /* 0x00007200ff4277ac */ /* 0x000e620008000a00 */
[----:B------:R-:W-:Y:S01]  /*0fd0*/  IMAD.MOV.U32 R23, RZ, RZ, R12 ;  /* 0x000000ffff177224 */ /* 0x000fe200078e000c */
[----:B------:R-:W-:Y:S02]  /*0fe0*/  MOV R5, R13 ;  /* 0x0000000d00057202 */ /* 0x000fe40000000f00 */
[----:B------:R-:W-:Y:S02]  /*0ff0*/  MOV R6, 0x1030 ;  /* 0x0000103000067802 */ /* 0x000fe40000000f00 */
[----:B-1----:R-:W-:Y:S01]  /*1000*/  MOV R22, UR66 ;  /* 0x0000004200167c02 */ /* 0x002fe20008000f00 */
[----:B------:R-:W-:-:S07]  /*1010*/  IMAD.U32 R7, RZ, RZ, UR67 ;  /* 0x00000043ff077e24 */ /* 0x000fce000f8e00ff */
[----:B0-----:R-:W-:Y:S05]  /*1020*/  CALL.REL.NOINC `($__internal_38_$__cuda_sm20_div_s64) ;  /* 0x0000005000b07944 */ /* 0x001fea0003c00000 */
        /* <DEDUP_REMOVED lines=11> */
.L_x_1179:
[----:B------:R-:W-:Y:S05]  /*10e0*/  BSYNC.RECONVERGENT B1 ;  /* 0x0000000000017941 */ /* 0x000fea0003800200 */
.L_x_1177:
        /* <DEDUP_REMOVED lines=41> */
.L_x_1181:
[----:B------:R-:W1:Y:S01]  /*1380*/  LDCU.64 UR66, c[0x0][0x390] ;  /* 0x00007200ff4277ac */ /* 0x000e620008000a00 */
[----:B------:R-:W-:Y:S01]  /*1390*/  MOV R23, R14 ;  /* 0x0000000e00177202 */ /* 0x000fe20000000f00 */
[----:B------:R-:W-:Y:S01]  /*13a0*/  IMAD.MOV.U32 R5, RZ, RZ, R15 ;  /* 0x000000ffff057224 */ /* 0x000fe200078e000f */
[----:B------:R-:W-:Y:S01]  /*13b0*/  MOV R6, 0x13f0 ;  /* 0x000013f000067802 */ /* 0x000fe20000000f00 */
[----:B-1----:R-:W-:Y:S01]  /*13c0*/  IMAD.U32 R22, RZ, RZ, UR66 ;  /* 0x00000042ff167e24 */ /* 0x002fe2000f8e00ff */
[----:B------:R-:W-:-:S07]  /*13d0*/  MOV R7, UR67 ;  /* 0x0000004300077c02 */ /* 0x000fce0008000f00 */
[----:B0-----:R-:W-:Y:S05]  /*13e0*/  CALL.REL.NOINC `($__internal_38_$__cuda_sm20_div_s64) ;  /* 0x0000004c00c07944 */ /* 0x001fea0003c00000 */
[----:B------:R-:W-:-:S04]  /*13f0*/  IADD3 R17, P0, PT, RZ, -R16, RZ ;  /* 0x80000010ff117210 */ /* 0x000fc80007f1e0ff */
[----:B------:R-:W-:-:S05]  /*1400*/  IADD3.X R6, PT, PT, RZ, ~R5, RZ, P0, !PT ;  /* 0x80000005ff067210 */ /* 0x000fca00007fe4ff */
[----:B------:R-:W-:Y:S02]  /*1410*/  IMAD R18, R6, UR14, RZ ;  /* 0x0000000e06127c24 */ /* 0x000fe4000f8e02ff */
[----:B------:R-:W-:-:S04]  /*1420*/  IMAD.WIDE.U32 R6, R17, UR14, R14 ;  /* 0x0000000e11067c25 */ /* 0x000fc8000f8e000e */
[----:B------:R-:W-:-:S04]  /*1430*/  IMAD R17, R17, UR15, R18 ;  /* 0x0000000f11117c24 */ /* 0x000fc8000f8e0212 */
[----:B------:R-:W-:Y:S01]  /*1440*/  IMAD.IADD R18, R17, 0x1, R7 ;  /* 0x0000000111127824 */ /* 0x000fe200078e0207 */
[----:B------:R-:W-:-:S07]  /*1450*/  MOV R17, R5 ;  /* 0x0000000500117202 */ /* 0x000fce0000000f00 */
.L_x_1182:
[----:B------:R-:W-:Y:S05]  /*1460*/  BSYNC.RECONVERGENT B1 ;  /* 0x0000000000017941 */ /* 0x000fea0003800200 */
.L_x_1180:
        /* <DEDUP_REMOVED lines=11> */
[----:B------:R-:W-:Y:S01]  /*1520*/  IMAD.U32 R6, RZ, RZ, UR8 ;  /* 0x00000008ff067e24 */ /* 0x000fe2000f8e00ff */
[----:B------:R-:W-:Y:S04]  /*1530*/  BSSY.RECONVERGENT B1, `(.L_x_1183) ;  /* 0x000002f000017945 */ /* 0x000fe80003800200 */
[----:B------:R-:W-:-:S04]  /*1540*/  LOP3.LUT R5, R9, R6, RZ, 0xfc, !PT ;  /* 0x0000000609057212 */ /* 0x000fc800078efcff */
[----:B------:R-:W-:Y:S01]  /*1550*/  ISETP.NE.U32.AND P0, PT, R5, RZ, PT ;  /* 0x000000ff0500720c */ /* 0x000fe20003f05070 */
[----:B--2---:R0:W-:-:S12]  /*1560*/  STL.64 [R1+0x68], R16 ;  /* 0x0000681001007387 */ /* 0x0041d80000100a00 */
        /* <DEDUP_REMOVED lines=25> */
.L_x_1184:
        /* <DEDUP_REMOVED lines=8> */
[----:B------:R-:W-:Y:S01]  /*1780*/  IMAD.U32 R7, RZ, RZ, UR18 ;  /* 0x00000012ff077e24 */ /* 0x000fe2000f8e00ff */
[----:B------:R-:W-:Y:S01]  /*1790*/  MOV R18, R8 ;  /* 0x0000000800127202 */ /* 0x000fe20000000f00 */
[----:B------:R-:W-:Y:S01]  /*17a0*/  IMAD.MOV.U32 R19, RZ, RZ, R9 ;  /* 0x000000ffff137224 */ /* 0x000fe200078e0009 */
[----:B------:R-:W-:-:S03]  /*17b0*/  IADD3.X R6, PT, PT, RZ, ~R5, RZ, P0, !PT ;  /* 0x80000005ff067210 */ /* 0x000fc600007fe4ff */
[----:B------:R-:W-:-:S04]  /*17c0*/  IMAD.WIDE.U32 R18, R21, R7, R18 ;  /* 0x0000000715127225 */ /* 0x000fc800078e0012 */
[----:B------:R-:W-:Y:S02]  /*17d0*/  IMAD R17, R6, R7, RZ ;  /* 0x0000000706117224 */ /* 0x000fe400078e02ff */
[----:B------:R-:W-:-:S04]  /*17e0*/  IMAD.U32 R6, RZ, RZ, UR19 ;  /* 0x00000013ff067e24 */ /* 0x000fc8000f8e00ff */
[----:B------:R-:W-:-:S05]  /*17f0*/  IMAD R17, R21, R6, R17 ;  /* 0x0000000615117224 */ /* 0x000fca00078e0211 */
[----:B------:R-:W-:Y:S01]  /*1800*/  IADD3 R19, PT, PT, R19, R17, RZ ;  /* 0x0000001113137210 */ /* 0x000fe20007ffe0ff */
[----:B------:R-:W-:-:S07]  /*1810*/  IMAD.MOV.U32 R17, RZ, RZ, R5 ;  /* 0x000000ffff117224 */ /* 0x000fce00078e0005 */
.L_x_1185:
[----:B------:R-:W-:Y:S05]  /*1820*/  BSYNC.RECONVERGENT B1 ;  /* 0x0000000000017941 */ /* 0x000fea0003800200 */
.L_x_1183:
[----:B------:R-:W-:-:S04]  /*1830*/  IMAD R19, R19, UR26, RZ ;  /* 0x0000001a13137c24 */ /* 0x000fc8000f8e02ff */
[C---:B------:R-:W-:Y:S02]  /*1840*/  IMAD R5, R18.reuse, UR27, R19 ;  /* 0x0000001b12057c24 */ /* 0x040fe4000f8e0213 */
[----:B------:R-:W-:-:S05]  /*1850*/  IMAD.WIDE.U32 R18, R18, UR26, RZ ;  /* 0x0000001a12127c25 */ /* 0x000fca000f8e00ff */
[----:B------:R-:W-:Y:S01]  /*1860*/  IADD3 R19, PT, PT, R19, R5, RZ ;  /* 0x0000000513137210 */ /* 0x000fe20007ffe0ff */
[----:B------:R-:W-:Y:S02]  /*1870*/  IMAD R5, R17, UR24, RZ ;  /* 0x0000001811057c24 */ /* 0x000fe4000f8e02ff */
[----:B------:R-:W-:-:S04]  /*1880*/  IMAD.WIDE.U32 R18, R16, UR24, R18 ;  /* 0x0000001810127c25 */ /* 0x000fc8000f8e0012 */
[----:B------:R-:W-:Y:S01]  /*1890*/  IMAD R5, R16, UR25, R5 ;  /* 0x0000001910057c24 */ /* 0x000fe2000f8e0205 */
[----:B------:R-:W-:-:S03]  /*18a0*/  LEA R16, P0, R18, UR44, 0x3 ;  /* 0x0000002c12107c11 */ /* 0x000fc6000f8018ff */
[----:B------:R-:W-:-:S05]  /*18b0*/  IMAD.IADD R5, R19, 0x1, R5 ;  /* 0x0000000113057824 */ /* 0x000fca00078e0205 */
[----:B------:R-:W-:-:S05]  /*18c0*/  LEA.HI.X R17, R18, UR45, R5, 0x3, P0 ;  /* 0x0000002d12117c11 */ /* 0x000fca00080f1c05 */
[----:B------:R-:W2:Y:S01]  /*18d0*/  LDG.E.64 R18, desc[UR76][R16.64] ;  /* 0x0000004c10127981 */ /* 0x000ea2000c1e1b00 */
[----:B------:R-:W-:Y:S01]  /*18e0*/  LOP3.LUT R5, R11, R6, RZ, 0xfc, !PT ;  /* 0x000000060b057212 */ /* 0x000fe200078efcff */
[----:B------:R-:W-:Y:S03]  /*18f0*/  BSSY.RECONVERGENT B1, `(.L_x_1186) ;  /* 0x000002d000017945 */ /* 0x000fe60003800200 */
[----:B------:R-:W-:Y:S01]  /*1900*/  ISETP.NE.U32.AND P0, PT, R5, RZ, PT ;  /* 0x000000ff0500720c */ /* 0x000fe20003f05070 */
[----:B--2---:R0:W-:-:S12]  /*1910*/  STL.64 [R1], R18 ;  /* 0x0000001201007387 */ /* 0x0041d80000100a00 */
[----:B------:R-:W-:Y:S05]  /*1920*/  @P0 BRA `(.L_x_1187) ;  /* 0x00000000005c0947 */ /* 0x000fea0003800000 */
[----:B------:R-:W1:Y:S01]  /*1930*/  I2F.U32.RP R5, R7 ;  /* 0x0000000700057306 */ /* 0x000e620000209000 */
[----:B------:R-:W-:-:S07]  /*1940*/  ISETP.NE.U32.AND P2, PT, R7, RZ, PT ;  /* 0x000000ff0700720c */ /* 0x000fce0003f45070 */
[----:B-1----:R-:W1:Y:S02]  /*1950*/  MUFU.RCP R5, R5 ;  /* 0x0000000500057308 */ /* 0x002e640000001000 */
[----:B-1----:R-:W-:-:S06]  /*1960*/  IADD3 R17, PT, PT, R5, 0xffffffe, RZ ;  /* 0x0ffffffe05117810 */ /* 0x002fcc0007ffe0ff */
[----:B------:R-:W1:Y:S02]  /*1970*/  F2I.FTZ.U32.TRUNC.NTZ R17, R17 ;  /* 0x0000001100117305 */ /* 0x000e64000021f000 */
[----:B-1----:R-:W-:-:S04]  /*1980*/  IMAD.MOV R16, RZ, RZ, -R17 ;  /* 0x000000ffff107224 */ /* 0x002fc800078e0a11 */
[----:B0-----:R-:W-:Y:S02]  /*1990*/  IMAD R19, R16, R7, RZ ;  /* 0x0000000710137224 */ /* 0x001fe400078e02ff */
        /* <DEDUP_REMOVED lines=16> */
.L_x_1187:
        /* <DEDUP_REMOVED lines=9> */
[----:B------:R-:W-:Y:S02]  /*1b30*/  MOV R7, UR18 ;  /* 0x0000001200077c02 */ /* 0x000fe40008000f00 */
[----:B------:R-:W-:Y:S01]  /*1b40*/  MOV R19, R11 ;  /* 0x0000000b00137202 */ /* 0x000fe20000000f00 */
[----:B------:R-:W-:-:S04]  /*1b50*/  IMAD.X R6, RZ, RZ, ~R5, P0 ;  /* 0x000000ffff067224 */ /* 0x000fc800000e0e05 */
[-C--:B------:R-:W-:Y:S01]  /*1b60*/  IMAD R17, R6, R7.reuse, RZ ;  /* 0x0000000706117224 */ /* 0x080fe200078e02ff */
[----:B------:R-:W-:Y:S01]  /*1b70*/  MOV R6, UR19 ;  /* 0x0000001300067c02 */ /* 0x000fe20008000f00 */
[----:B------:R-:W-:-:S04]  /*1b80*/  IMAD.WIDE.U32 R18, R20, R7, R18 ;  /* 0x0000000714127225 */ /* 0x000fc800078e0012 */
[----:B------:R-:W-:-:S04]  /*1b90*/  IMAD R17, R20, R6, R17 ;  /* 0x0000000614117224 */ /* 0x000fc800078e0211 */
[----:B------:R-:W-:Y:S01]  /*1ba0*/  IMAD.IADD R19, R17, 0x1, R19 ;  /* 0x0000000111137824 */ /* 0x000fe200078e0213 */
[----:B------:R-:W-:-:S07]  /*1bb0*/  MOV R17, R5 ;  /* 0x0000000500117202 */ /* 0x000fce0000000f00 */
.L_x_1188:
[----:B------:R-:W-:Y:S05]  /*1bc0*/  BSYNC.RECONVERGENT B1 ;  /* 0x0000000000017941 */ /* 0x000fea0003800200 */
.L_x_1186:
        /* <DEDUP_REMOVED lines=10> */
[----:B------:R-:W2:Y:S01]  /*1c70*/  LDG.E.64 R18, desc[UR76][R16.64] ;  /* 0x0000004c10127981 */ /* 0x000ea2000c1e1b00 */
[----:B------:R-:W-:Y:S01]  /*1c80*/  LOP3.LUT R5, R13, R6, RZ, 0xfc, !PT ;  /* 0x000000060d057212 */ /* 0x000fe200078efcff */
[----:B------:R-:W-:Y:S03]  /*1c90*/  BSSY.RECONVERGENT B1, `(.L_x_1189) ;  /* 0x000002d000017945 */ /* 0x000fe60003800200 */
[----:B------:R-:W-:Y:S01]  /*1ca0*/  ISETP.NE.U32.AND P0, PT, R5, RZ, PT ;  /* 0x000000ff0500720c */ /* 0x000fe20003f05070 */
[----:B--2---:R0:W-:-:S12]  /*1cb0*/  STL.64 [R1+0x38], R18 ;  /* 0x0000381201007387 */ /* 0x0041d80000100a00 */
[----:B------:R-:W-:Y:S05]  /*1cc0*/  @P0 BRA `(.L_x_1190) ;  /* 0x00000000005c0947 */ /* 0x000fea0003800000 */
[----:B------:R-:W1:Y:S01]  /*1cd0*/  I2F.U32.RP R5, R7 ;  /* 0x0000000700057306 */ /* 0x000e620000209000 */
[----:B------:R-:W-:-:S07]  /*1ce0*/  ISETP.NE.U32.AND P2, PT, R7, RZ, PT ;  /* 0x000000ff0700720c */ /* 0x000fce0003f45070 */
[----:B-1----:R-:W1:Y:S02]  /*1cf0*/  MUFU.RCP R5, R5 ;  /* 0x0000000500057308 */ /* 0x002e640000001000 */
[----:B-1----:R-:W-:-:S06]  /*1d00*/  VIADD R17, R5, 0xffffffe ;  /* 0x0ffffffe05117836 */ /* 0x002fcc0000000000 */
[----:B------:R-:W1:Y:S02]  /*1d10*/  F2I.FTZ.U32.TRUNC.NTZ R17, R17 ;  /* 0x0000001100117305 */ /* 0x000e64000021f000 */
[----:B-1----:R-:W-:-:S05]  /*1d20*/  IADD3 R16, PT, PT, RZ, -R17, RZ ;  /* 0x80000011ff107210 */ /* 0x002fca0007ffe0ff */
[----:B0-----:R-:W-:Y:S02]  /*1d30*/  IMAD R19, R16, R7, RZ ;  /* 0x0000000710137224 */ /* 0x001fe400078e02ff */
[----:B------:R-:W-:-:S04]  /*1d40*/  IMAD.MOV.U32 R16, RZ, RZ, RZ ;  /* 0x000000ffff107224 */ /* 0x000fc800078e00ff */
[----:B------:R-:W-:-:S04]  /*1d50*/  IMAD.HI.U32 R19, R17, R19, R16 ;  /* 0x0000001311137227 */ /* 0x000fc800078e0010 */
[----:B------:R-:W-:Y:S02]  /*1d60*/  HFMA2 R17, -RZ, RZ, 0, 0 ;  /* 0x00000000ff117431 */ /* 0x000fe400000001ff */
        /* <DEDUP_REMOVED lines=13> */
.L_x_1190:
        /* <DEDUP_REMOVED lines=18> */
.L_x_1191:
[----:B------:R-:W-:Y:S05]  /*1f60*/  BSYNC.RECONVERGENT B1 ;  /* 0x0000000000017941 */ /* 0x000fea0003800200 */
.L_x_1189:
        /* <DEDUP_REMOVED lines=14> */
[----:B--2---:R0:W-:-:S12]  /*2050*/  STL.64 [R1+0x48], R18 ;  /* 0x0000481201007387 */ /* 0x0041d80000100a00 */
[----:B------:R-:W-:Y:S05]  /*2060*/  @P0 BRA `(.L_x_1193) ;  /* 0x00000000005c0947 */ /* 0x000fea0003800000 */
[----:B0-----:R-:W0:Y:S01]  /*2070*/  I2F.U32.RP R18, R7 ;  /* 0x0000000700127306 */ /* 0x001e220000209000 */
        /* <DEDUP_REMOVED lines=22> */
.L_x_1193:
        /* <DEDUP_REMOVED lines=15> */
[----:B------:R-:W-:-:S07]  /*22d0*/  MOV R17, R5 ;  /* 0x0000000500117202 */ /* 0x000fce0000000f00 */
.L_x_1194:
[----:B------:R-:W-:Y:S05]  /*22e0*/  BSYNC.RECONVERGENT B1 ;  /* 0x0000000000017941 */ /* 0x000fea0003800200 */
.L_x_1192:
        /* <DEDUP_REMOVED lines=17> */
[----:B------:R-:W-:Y:S01]  /*2400*/  MOV R7, UR11 ;  /* 0x0000000b00077c02 */ /* 0x000fe20008000f00 */
[----:B------:R-:W-:Y:S02]  /*2410*/  IMAD.MOV.U32 R16, RZ, RZ, RZ ;  /* 0x000000ffff107224 */ /* 0x000fe400078e00ff */
[----:B------:R-:W-:Y:S01]  /*2420*/  IMAD.MOV.U32 R9, RZ, RZ, RZ ;  /* 0x000000ffff097224 */ /* 0x000fe200078e00ff */
[----:B------:R-:W1:Y:S01]  /*2430*/  I2F.U32.RP R5, R7 ;  /* 0x0000000700057306 */ /* 0x000e620000209000 */
[----:B------:R-:W-:-:S07]  /*2440*/  ISETP.NE.U32.AND P2, PT, R7, RZ, PT ;  /* 0x000000ff0700720c */ /* 0x000fce0003f45070 */
[----:B-1----:R-:W1:Y:S02]  /*2450*/  MUFU.RCP R5, R5 ;  /* 0x0000000500057308 */ /* 0x002e640000001000 */
[----:B-1----:R-:W-:-:S06]  /*2460*/  VIADD R5, R5, 0xffffffe ;  /* 0x0ffffffe05057836 */ /* 0x002fcc0000000000 */
[----:B------:R-:W1:Y:S02]  /*2470*/  F2I.FTZ.U32.TRUNC.NTZ R17, R5 ;  /* 0x0000000500117305 */ /* 0x000e64000021f000 */
[----:B-1----:R-:W-:-:S05]  /*2480*/  IMAD R5, R17, R7, RZ ;  /* 0x0000000711057224 */ /* 0x002fca00078e02ff */
[----:B------:R-:W-:-:S05]  /*2490*/  IADD3 R5, PT, PT, -R5, RZ, RZ ;  /* 0x000000ff05057210 */ /* 0x000fca0007ffe1ff */
        /* <DEDUP_REMOVED lines=14> */
.L_x_1196:
        /* <DEDUP_REMOVED lines=16> */
.L_x_1197:
[----:B------:R-:W-:Y:S05]  /*2680*/  BSYNC.RECONVERGENT B1 ;  /* 0x0000000000017941 */ /* 0x000fea0003800200 */
.L_x_1195:
[----:B------:R-:W-:Y:S01]  /*2690*/  IMAD R5, R9, UR30, RZ ;  /* 0x0000001e09057c24 */ /* 0x000fe2000f8e02ff */
[----:B------:R-:W-:Y:S03]  /*26a0*/  BSSY.RECONVERGENT B1, `(.L_x_1198) ;  /* 0x0000033000017945 */ /* 0x000fe60003800200 */
[C---:B------:R-:W-:Y:S02]  /*26b0*/  IMAD R5, R8.reuse, UR31, R5 ;  /* 0x0000001f08057c24 */ /* 0x040fe4000f8e0205 */
[----:B------:R-:W-:-:S05]  /*26c0*/  IMAD.WIDE.U32 R8, R8, UR30, RZ ;  /* 0x0000001e08087c25 */ /* 0x000fca000f8e00ff */
[----:B------:R-:W-:Y:S01]  /*26d0*/  IADD3 R9, PT, PT, R9, R5, RZ ;  /* 0x0000000509097210 */ /* 0x000fe20007ffe0ff */
[----:B------:R-:W-:Y:S02]  /*26e0*/  IMAD R5, R17, UR28, RZ ;  /* 0x0000001c11057c24 */ /* 0x000fe4000f8e02ff */
[----:B0-----:R-:W-:Y:S01]  /*26f0*/  IMAD.WIDE.U32 R18, R16, UR28, R8 ;  /* 0x0000001c10127c25 */ /* 0x001fe2000f8e0008 */
[----:B------:R-:W-:-:S03]  /*2700*/  LOP3.LUT R8, R11, R6, RZ, 0xfc, !PT ;  /* 0x000000060b087212 */ /* 0x000fc600078efcff */
[----:B------:R-:W-:Y:S01]  /*2710*/  IMAD R5, R16, UR29, R5 ;  /* 0x0000001d10057c24 */ /* 0x000fe2000f8e0205 */
[----:B------:R0:W-:Y:S01]  /*2720*/  STL.64 [R1+0x20], R18 ;  /* 0x0000201201007387 */ /* 0x0001e20000100a00 */
[----:B------:R-:W-:Y:S02]  /*2730*/  ISETP.NE.U32.AND P0, PT, R8, RZ, PT ;  /* 0x000000ff0800720c */ /* 0x000fe40003f05070 */
[----:B------:R-:W-:-:S05]  /*2740*/  IMAD.IADD R5, R19, 0x1, R5 ;  /* 0x0000000113057824 */ /* 0x000fca00078e0205 */
[----:B------:R0:W-:Y:S06]  /*2750*/  STL [R1+0x7c], R5 ;  /* 0x00007c0501007387 */ /* 0x0001ec0000100800 */
[----:B------:R-:W-:Y:S05]  /*2760*/  @P0 BRA `(.L_x_1199) ;  /* 0x0000000000580947 */ /* 0x000fea0003800000 */
[----:B0-----:R-:W0:Y:S01]  /*2770*/  I2F.U32.RP R5, R7 ;  /* 0x0000000700057306 */ /* 0x001e220000209000 */
        /* <DEDUP_REMOVED lines=21> */
.L_x_1199:
[----:B------:R-:W1:Y:S01]  /*28d0*/  LDCU.64 UR66, c[0x0][0xef0] ;  /* 0x0001de00ff4277ac */ /* 0x000e620008000a00 */
[----:B------:R-:W-:Y:S01]  /*28e0*/  IMAD.MOV.U32 R23, RZ, RZ, R10 ;  /* 0x000000ffff177224 */ /* 0x000fe200078e000a */
[----:B0-----:R-:W-:Y:S02]  /*28f0*/  MOV R5, R11 ;  /* 0x0000000b00057202 */ /* 0x001fe40000000f00 */
[----:B------:R-:W-:Y:S02]  /*2900*/  MOV R6, 0x2940 ;  /* 0x0000294000067802 */ /* 0x000fe40000000f00 */
[----:B-1----:R-:W-:Y:S01]  /*2910*/  MOV R22, UR66 ;  /* 0x0000004200167c02 */ /* 0x002fe20008000f00 */
[----:B------:R-:W-:-:S07]  /*2920*/  IMAD.U32 R7, RZ, RZ, UR67 ;  /* 0x00000043ff077e24 */ /* 0x000fce000f8e00ff */
[----:B------:R-:W-:Y:S05]  /*2930*/  CALL.REL.NOINC `($__internal_38_$__cuda_sm20_div_s64) ;  /* 0x00000038006c7944 */ /* 0x000fea0003c00000 */
[----:B------:R-:W-:Y:S01]  /*2940*/  IADD3 R8, P0, PT, RZ, -R16, RZ ;  /* 0x80000010ff087210 */ /* 0x000fe20007f1e0ff */
[----:B------:R-:W-:Y:S02]  /*2950*/  IMAD.U32 R7, RZ, RZ, UR46 ;  /* 0x0000002eff077e24 */ /* 0x000fe4000f8e00ff */
[----:B------:R-:W-:Y:S01]  /*2960*/  IMAD.U32 R6, RZ, RZ, UR47 ;  /* 0x0000002fff067e24 */ /* 0x000fe2000f8e00ff */
[----:B------:R-:W-:Y:S01]  /*2970*/  IADD3.X R9, PT, PT, RZ, ~R5, RZ, P0, !PT ;  /* 0x80000005ff097210 */ /* 0x000fe200007fe4ff */
[----:B------:R-:W-:-:S04]  /*2980*/  IMAD.WIDE.U32 R10, R8, R7, R10 ;  /* 0x00000007080a7225 */ /* 0x000fc800078e000a */
[----:B------:R-:W-:Y:S02]  /*2990*/  IMAD R9, R9, R7, RZ ;  /* 0x0000000709097224 */ /* 0x000fe400078e02ff */
[----:B------:R-:W-:Y:S02]  /*29a0*/  IMAD.MOV.U32 R17, RZ, RZ, R5 ;  /* 0x000000ffff117224 */ /* 0x000fe400078e0005 */
[----:B------:R-:W-:-:S05]  /*29b0*/  IMAD R8, R8, R6, R9 ;  /* 0x0000000608087224 */ /* 0x000fca00078e0209 */
[----:B------:R-:W-:-:S07]  /*29c0*/  IADD3 R8, PT, PT, R8, R11, RZ ;  /* 0x0000000b08087210 */ /* 0x000fce0007ffe0ff */
.L_x_1200:
[----:B------:R-:W-:Y:S05]  /*29d0*/  BSYNC.RECONVERGENT B1 ;  /* 0x0000000000017941 */ /* 0x000fea0003800200 */
.L_x_1198:
[----:B------:R-:W-:Y:S01]  /*29e0*/  IMAD R5, R8, UR30, RZ ;  /* 0x0000001e08057c24 */ /* 0x000fe2000f8e02ff */
[----:B------:R-:W-:Y:S01]  /*29f0*/  BSSY.RECONVERGENT B1, `(.L_x_1201) ;  /* 0x0000033000017945 */ /* 0x000fe20003800200 */
[----:B------:R-:W-:-:S04]  /*2a00*/  IMAD.WIDE.U32 R8, R10, UR30, RZ ;  /* 0x0000001e0a087c25 */ /* 0x000fc8000f8e00ff */
[----:B------:R-:W-:-:S05]  /*2a10*/  IMAD R5, R10, UR31, R5 ;  /* 0x0000001f0a057c24 */ /* 0x000fca000f8e0205 */
[----:B------:R-:W-:Y:S01]  /*2a20*/  IADD3 R9, PT, PT, R9, R5, RZ ;  /* 0x0000000509097210 */ /* 0x000fe20007ffe0ff */
[----:B------:R-:W-:Y:S02]  /*2a30*/  IMAD R5, R17, UR28, RZ ;  /* 0x0000001c11057c24 */ /* 0x000fe4000f8e02ff */
[----:B------:R-:W-:Y:S01]  /*2a40*/  IMAD.WIDE.U32 R18, R16, UR28, R8 ;  /* 0x0000001c10127c25 */ /* 0x000fe2000f8e0008 */
        /* <DEDUP_REMOVED lines=29> */
.L_x_1202:
        /* <DEDUP_REMOVED lines=16> */
.L_x_1203:
[----:B------:R-:W-:Y:S05]  /*2d20*/  BSYNC.RECONVERGENT B1 ;  /* 0x0000000000017941 */ /* 0x000fea0003800200 */
.L_x_1201:
        /* <DEDUP_REMOVED lines=9> */
[----:B------:R-:W-:Y:S01]  /*2dc0*/  IMAD R5, R16, UR29, R5 ;  /* 0x0000001d10057c24 */ /* 0x000fe2000f8e0205 */
[----:B------:R0:W-:Y:S03]  /*2dd0*/  STL.64 [R1+0x30], R10 ;  /* 0x0000300a01007387 */ /* 0x0001e60000100a00 */
[----:B------:R-:W-:-:S05]  /*2de0*/  IMAD.IADD R5, R11, 0x1, R5 ;  /* 0x000000010b057824 */ /* 0x000fca00078e0205 */
[----:B------:R0:W-:Y:S01]  /*2df0*/  STL [R1+0x74], R5 ;  /* 0x0000740501007387 */ /* 0x0001e20000100800 */
[----:B------:R-:W-:Y:S05]  /*2e00*/  @P0 BRA `(.L_x_1205) ;  /* 0x00000000005c0947 */ /* 0x000fea0003800000 */
[----:B0-----:R-:W0:Y:S01]  /*2e10*/  I2F.U32.RP R5, R7 ;  /* 0x0000000700057306 */ /* 0x001e220000209000 */
[----:B------:R-:W-:Y:S01]  /*2e20*/  HFMA2 R8, -RZ, RZ, 0, 0 ;  /* 0x00000000ff087431 */ /* 0x000fe200000001ff */
[----:B------:R-:W-:Y:S01]  /*2e30*/  ISETP.NE.U32.AND P2, PT, R7, RZ, PT ;  /* 0x000000ff0700720c */ /* 0x000fe20003f45070 */
[----:B------:R-:W-:Y:S01]  /*2e40*/  IMAD.MOV.U32 R17, RZ, RZ, RZ ;  /* 0x000000ffff117224 */ /* 0x000fe200078e00ff */
        /* <DEDUP_REMOVED lines=19> */
.L_x_1205:
[----:B------:R-:W1:Y:S01]  /*2f80*/  LDCU.64 UR66, c[0x0][0xef0] ;  /* 0x0001de00ff4277ac */ /* 0x000e620008000a00 */
[----:B------:R-:W-:Y:S01]  /*2f90*/  MOV R23, R14 ;  /* 0x0000000e00177202 */ /* 0x000fe20000000f00 */
[----:B0-----:R-:W-:Y:S01]  /*2fa0*/  IMAD.MOV.U32 R5, RZ, RZ, R15 ;  /* 0x000000ffff057224 */ /* 0x001fe200078e000f */
[----:B------:R-:W-:Y:S01]  /*2fb0*/  MOV R6, 0x2ff0 ;  /* 0x00002ff000067802 */ /* 0x000fe20000000f00 */
[----:B-1----:R-:W-:Y:S01]  /*2fc0*/  IMAD.U32 R22, RZ, RZ, UR66 ;  /* 0x00000042ff167e24 */ /* 0x002fe2000f8e00ff */
[----:B------:R-:W-:-:S07]  /*2fd0*/  MOV R7, UR67 ;  /* 0x0000004300077c02 */ /* 0x000fce0008000f00 */
[----:B------:R-:W-:Y:S05]  /*2fe0*/  CALL.REL.NOINC `($__internal_38_$__cuda_sm20_div_s64) ;  /* 0x0000003000c07944 */ /* 0x000fea0003c00000 */
[----:B------:R-:W-:Y:S01]  /*2ff0*/  IADD3 R6, P0, PT, RZ, -R16, RZ ;  /* 0x80000010ff067210 */ /* 0x000fe20007f1e0ff */
[----:B------:R-:W-:-:S03]  /*3000*/  IMAD.MOV.U32 R17, RZ, RZ, R5 ;  /* 0x000000ffff117224 */ /* 0x000fc600078e0005 */
[----:B------:R-:W-:Y:S01]  /*3010*/  IADD3.X R7, PT, PT, RZ, ~R5, RZ, P0, !PT ;  /* 0x80000005ff077210 */ /* 0x000fe200007fe4ff */
[----:B------:R-:W-:-:S04]  /*3020*/  IMAD.WIDE.U32 R14, R6, UR46, R14 ;  /* 0x0000002e060e7c25 */ /* 0x000fc8000f8e000e */
[----:B------:R-:W-:-:S04]  /*3030*/  IMAD R7, R7, UR46, RZ ;  /* 0x0000002e07077c24 */ /* 0x000fc8000f8e02ff */
[----:B------:R-:W-:Y:S01]  /*3040*/  IMAD R6, R6, UR47, R7 ;  /* 0x0000002f06067c24 */ /* 0x000fe2000f8e0207 */
[----:B------:R-:W-:-:S03]  /*3050*/  MOV R7, R14 ;  /* 0x0000000e00077202 */ /* 0x000fc60000000f00 */
[----:B------:R-:W-:-:S07]  /*3060*/  IMAD.IADD R6, R6, 0x1, R15 ;  /* 0x0000000106067824 */ /* 0x000fce00078e020f */
.L_x_1206:
[----:B------:R-:W-:Y:S05]  /*3070*/  BSYNC.RECONVERGENT B1 ;  /* 0x0000000000017941 */ /* 0x000fea0003800200 */
.L_x_1204:
[----:B------:R-:W-:Y:S01]  /*3080*/  IMAD R5, R6, UR30, RZ ;  /* 0x0000001e06057c24 */ /* 0x000fe2000f8e02ff */
[----:B------:R-:W-:Y:S03]  /*3090*/  BSSY.RECONVERGENT B1, `(.L_x_1207) ;  /* 0x0000034000017945 */ /* 0x000fe60003800200 */
[C---:B------:R-:W-:Y:S02]  /*30a0*/  IMAD R5, R7.reuse, UR31, R5 ;  /* 0x0000001f07057c24 */ /* 0x040fe4000f8e0205 */
[----:B------:R-:W-:-:S05]  /*30b0*/  IMAD.WIDE.U32 R6, R7, UR30, RZ ;  /* 0x0000001e07067c25 */ /* 0x000fca000f8e00ff */
[----:B------:R-:W-:Y:S01]  /*30c0*/  IADD3 R7, PT, PT, R7, R5, RZ ;  /* 0x0000000507077210 */ /* 0x000fe20007ffe0ff */
[----:B------:R-:W-:Y:S02]  /*30d0*/  IMAD R5, R17, UR28, RZ ;  /* 0x0000001c11057c24 */ /* 0x000fe4000f8e02ff */
[----:B------:R-:W-:Y:S01]  /*30e0*/  IMAD.WIDE.U32 R8, R16, UR28, R6 ;  /* 0x0000001c10087c25 */ /* 0x000fe2000f8e0006 */
[----:B------:R-:W-:-:S03]  /*30f0*/  LOP3.LUT R6, R2, UR75, RZ, 0xfc, !PT ;  /* 0x0000004b02067c12 */ /* 0x000fc6000f8efcff */
[----:B------:R-:W-:Y:S01]  /*3100*/  IMAD R5, R16, UR29, R5 ;  /* 0x0000001d10057c24 */ /* 0x000fe2000f8e0205 */
[----:B------:R0:W-:Y:S01]  /*3110*/  STL.64 [R1+0x8], R8 ;  /* 0x0000080801007387 */ /* 0x0001e20000100a00 */
[----:B------:R-:W-:Y:S02]  /*3120*/  ISETP.NE.U32.AND P0, PT, R6, RZ, PT ;  /* 0x000000ff0600720c */ /* 0x000fe40003f05070 */
[----:B------:R-:W-:-:S05]  /*3130*/  IMAD.IADD R5, R9, 0x1, R5 ;  /* 0x0000000109057824 */ /* 0x000fca00078e0205 */
[----:B------:R0:W-:Y:S06]  /*3140*/  STL [R1+0x70], R5 ;  /* 0x0000700501007387 */ /* 0x0001ec0000100800 */
[----:B------:R-:W-:Y:S05]  /*3150*/  @P0 BRA `(.L_x_1208) ;  /* 0x00000000005c0947 */ /* 0x000fea0003800000 */
[----:B0-----:R-:W0:Y:S01]  /*3160*/  I2F.U32.RP R5, UR74 ;  /* 0x0000004a00057d06 */ /* 0x001e220008209000 */
[----:B------:R-:W-:Y:S01]  /*3170*/  HFMA2 R6, -RZ, RZ, 0, 0 ;  /* 0x00000000ff067431 */ /* 0x000fe200000001ff */
[----:B------:R-:W-:Y:S01]  /*3180*/  ISETP.NE.U32.AND P2, PT, RZ, UR74, PT ;  /* 0x0000004aff007c0c */ /* 0x000fe2000bf45070 */
[----:B------:R-:W-:-:S05]  /*3190*/  IMAD.MOV.U32 R17, RZ, RZ, RZ ;  /* 0x000000ffff117224 */ /* 0x000fca00078e00ff */
[----:B0-----:R-:W0:Y:S02]  /*31a0*/  MUFU.RCP R5, R5 ;  /* 0x0000000500057308 */ /* 0x001e240000001000 */
[----:B0-----:R-:W-:-:S06]  /*31b0*/  IADD3 R5, PT, PT, R5, 0xffffffe, RZ ;  /* 0x0ffffffe05057810 */ /* 0x001fcc0007ffe0ff */
[----:B------:R-:W0:Y:S02]  /*31c0*/  F2I.FTZ.U32.TRUNC.NTZ R7, R5 ;  /* 0x0000000500077305 */ /* 0x000e24000021f000 */
[----:B0-----:R-:W-:-:S04]  /*31d0*/  IMAD.MOV R5, RZ, RZ, -R7 ;  /* 0x000000ffff057224 */ /* 0x001fc800078e0a07 */
        /* <DEDUP_REMOVED lines=15> */
.L_x_1208:
[----:B------:R-:W1:Y:S01]  /*32d0*/  LDCU.64 UR66, c[0x0][0xa10] ;  /* 0x00014200ff4277ac */ /* 0x000e620008000a00 */
[----:B------:R-:W-:Y:S01]  /*32e0*/  MOV R23, R0 ;  /* 0x0000000000177202 */ /* 0x000fe20000000f00 */
[----:B0-----:R-:W-:Y:S01]  /*32f0*/  IMAD.MOV.U32 R5, RZ, RZ, R2 ;  /* 0x000000ffff057224 */ /* 0x001fe200078e0002 */
[----:B------:R-:W-:Y:S01]  /*3300*/  MOV R6, 0x3340 ;  /* 0x0000334000067802 */ /* 0x000fe20000000f00 */
[----:B-1----:R-:W-:Y:S01]  /*3310*/  IMAD.U32 R22, RZ, RZ, UR66 ;  /* 0x00000042ff167e24 */ /* 0x002fe2000f8e00ff */
[----:B------:R-:W-:-:S07]  /*3320*/  MOV R7, UR67 ;  /* 0x0000004300077c02 */ /* 0x000fce0008000f00 */
[----:B------:R-:W-:Y:S05]  /*3330*/  CALL.REL.NOINC `($__internal_38_$__cuda_sm20_div_s64) ;  /* 0x0000002c00ec7944 */ /* 0x000fea0003c00000 */
[----:B------:R-:W-:Y:S02]  /*3340*/  IADD3 R9, P0, PT, RZ, -R16, RZ ;  /* 0x80000010ff097210 */ /* 0x000fe40007f1e0ff */
[----:B------:R-:W-:Y:S02]  /*3350*/  MOV R7, R2 ;  /* 0x0000000200077202 */ /* 0x000fe40000000f00 */
[-C--:B------:R-:W-:Y:S02]  /*3360*/  IADD3.X R6, PT, PT, RZ, ~R5.reuse, RZ, P0, !PT ;  /* 0x80000005ff067210 */ /* 0x080fe400007fe4ff */
[----:B------:R-:W-:-:S03]  /*3370*/  MOV R17, R5 ;  /* 0x0000000500117202 */ /* 0x000fc60000000f00 */
[----:B------:R-:W-:-:S04]  /*3380*/  IMAD R6, R6, UR50, RZ ;  /* 0x0000003206067c24 */ /* 0x000fc8000f8e02ff */
[----:B------:R-:W-:Y:S02]  /*3390*/  IMAD R8, R9, UR51, R6 ;  /* 0x0000003309087c24 */ /* 0x000fe4000f8e0206 */
[----:B------:R-:W-:-:S04]  /*33a0*/  IMAD.MOV.U32 R6, RZ, RZ, R0 ;  /* 0x000000ffff067224 */ /* 0x000fc800078e0000 */
[----:B------:R-:W-:-:S04]  /*33b0*/  IMAD.WIDE.U32 R6, R9, UR50, R6 ;  /* 0x0000003209067c25 */ /* 0x000fc8000f8e0006 */
[----:B------:R-:W-:-:S07]  /*33c0*/  IMAD.IADD R7, R7, 0x1, R8 ;  /* 0x0000000107077824 */ /* 0x000fce00078e0208 */
.L_x_1209:
[----:B------:R-:W-:Y:S05]  /*33d0*/  BSYNC.RECONVERGENT B1 ;  /* 0x0000000000017941 */ /* 0x000fea0003800200 */
.L_x_1207:
        /* <DEDUP_REMOVED lines=9> */
[----:B------:R-:W-:-:S06]  /*3470*/  LEA.HI.X R9, R6, UR53, R5, 0x3, P0 ;  /* 0x0000003506097c11 */ /* 0x000fcc00080f1c05 */
        /* <DEDUP_REMOVED lines=8> */
[----:B------:R-:W-:Y:S01]  /*3500*/  ISETP.NE.U32.AND P2, PT, RZ, UR72, PT ;  /* 0x00000048ff007c0c */ /* 0x000fe2000bf45070 */
[----:B------:R-:W-:-:S05]  /*3510*/  HFMA2 R17, -RZ, RZ, 0, 0 ;  /* 0x00000000ff117431 */ /* 0x000fca00000001ff */
[----:B-1----:R-:W1:Y:S02]  /*3520*/  MUFU.RCP R5, R5 ;  /* 0x0000000500057308 */ /* 0x002e640000001000 */
[----:B-1----:R-:W-:-:S06]  /*3530*/  VIADD R5, R5, 0xffffffe ;  /* 0x0ffffffe05057836 */ /* 0x002fcc0000000000 */
[----:B------:R-:W1:Y:S02]  /*3540*/  F2I.FTZ.U32.TRUNC.NTZ R7, R5 ;  /* 0x0000000500077305 */ /* 0x000e64000021f000 */
        /* <DEDUP_REMOVED lines=16> */
.L_x_1211:
        /* <DEDUP_REMOVED lines=8> */
[----:B------:R-:W-:Y:S02]  /*36d0*/  IMAD.MOV.U32 R7, RZ, RZ, R2 ;  /* 0x000000ffff077224 */ /* 0x000fe400078e0002 */
[--C-:B------:R-:W-:Y:S02]  /*36e0*/  IMAD.MOV.U32 R17, RZ, RZ, R5.reuse ;  /* 0x000000ffff117224 */ /* 0x100fe400078e0005 */
[----:B------:R-:W-:-:S04]  /*36f0*/  IMAD.X R6, RZ, RZ, ~R5, P0 ;  /* 0x000000ffff067224 */ /* 0x000fc800000e0e05 */
[----:B------:R-:W-:-:S04]  /*3700*/  IMAD R6, R6, UR54, RZ ;  /* 0x0000003606067c24 */ /* 0x000fc8000f8e02ff */
[----:B------:R-:W-:Y:S01]  /*3710*/  IMAD R8, R9, UR55, R6 ;  /* 0x0000003709087c24 */ /* 0x000fe2000f8e0206 */
[----:B------:R-:W-:-:S05]  /*3720*/  MOV R6, R0 ;  /* 0x0000000000067202 */ /* 0x000fca0000000f00 */
[----:B------:R-:W-:-:S05]  /*3730*/  IMAD.WIDE.U32 R6, R9, UR54, R6 ;  /* 0x0000003609067c25 */ /* 0x000fca000f8e0006 */
[----:B------:R-:W-:-:S07]  /*3740*/  IADD3 R7, PT, PT, R7, R8, RZ ;  /* 0x0000000807077210 */ /* 0x000fce0007ffe0ff */
.L_x_1212:
[----:B------:R-:W-:Y:S05]  /*3750*/  BSYNC.RECONVERGENT B1 ;  /* 0x0000000000017941 */ /* 0x000fea0003800200 */
.L_x_1210:
        /* <DEDUP_REMOVED lines=9> */
[----:B------:R-:W-:-:S03]  /*37f0*/  ISETP.NE.U32.AND P0, PT, R6, RZ, PT ;  /* 0x000000ff0600720c */ /* 0x000fc60003f05070 */
[----:B------:R-:W-:-:S05]  /*3800*/  IMAD.IADD R5, R29, 0x1, R5 ;  /* 0x000000011d057824 */ /* 0x000fca00078e0205 */
[----:B------:R1:W-:Y:S05]  /*3810*/  STL [R1+0x2c], R5 ;  /* 0x00002c0501007387 */ /* 0x0003ea0000100800 */
[----:B------:R-:W-:Y:S05]  /*3820*/  @P0 BRA `(.L_x_1214) ;  /* 0x00000000005c0947 */ /* 0x000fea0003800000 */
[----:B-1----:R-:W1:Y:S01]  /*3830*/  I2F.U32.RP R5, UR70 ;  /* 0x0000004600057d06 */ /* 0x002e620008209000 */
[----:B------:R-:W-:Y:S01]  /*3840*/  HFMA2 R6, -RZ, RZ, 0, 0 ;  /* 0x00000000ff067431 */ /* 0x000fe200000001ff */
[----:B------:R-:W-:Y:S01]  /*3850*/  ISETP.NE.U32.AND P2, PT, RZ, UR70, PT ;  /* 0x00000046ff007c0c */ /* 0x000fe2000bf45070 */
[----:B0-----:R-:W-:-:S05]  /*3860*/  IMAD.MOV.U32 R9, RZ, RZ, RZ ;  /* 0x000000ffff097224 */ /* 0x001fca00078e00ff */
[----:B-1----:R-:W0:Y:S02]  /*3870*/  MUFU.RCP R5, R5 ;  /* 0x0000000500057308 */ /* 0x002e240000001000 */
        /* <DEDUP_REMOVED lines=18> */
.L_x_1214:
[----:B------:R-:W2:Y:S01]  /*39a0*/  LDCU.64 UR66, c[0x0][0xd50] ;  /* 0x0001aa00ff4277ac */ /* 0x000ea20008000a00 */
[----:B------:R-:W-:Y:S01]  /*39b0*/  MOV R23, R0 ;  /* 0x0000000000177202 */ /* 0x000fe20000000f00 */
[----:B-1----:R-:W-:Y:S01]  /*39c0*/  IMAD.MOV.U32 R5, RZ, RZ, R2 ;  /* 0x000000ffff057224 */ /* 0x002fe200078e0002 */
[----:B------:R-:W-:Y:S01]  /*39d0*/  MOV R6, 0x3a10 ;  /* 0x00003a1000067802 */ /* 0x000fe20000000f00 */
[----:B--2---:R-:W-:Y:S01]  /*39e0*/  IMAD.U32 R22, RZ, RZ, UR66 ;  /* 0x00000042ff167e24 */ /* 0x004fe2000f8e00ff */
        /* <DEDUP_REMOVED lines=8> */
[----:B------:R-:W-:Y:S01]  /*3a70*/  IMAD.WIDE.U32 R6, R9, UR56, R6 ;  /* 0x0000003809067c25 */ /* 0x000fe2000f8e0006 */
[----:B------:R-:W-:-:S03]  /*3a80*/  MOV R9, R5 ;  /* 0x0000000500097202 */ /* 0x000fc60000000f00 */
[----:B------:R-:W-:Y:S01]  /*3a90*/  IMAD.IADD R7, R7, 0x1, R8 ;  /* 0x0000000107077824 */ /* 0x000fe200078e0208 */
[----:B------:R-:W-:Y:S01]  /*3aa0*/  MOV R10, R6 ;  /* 0x00000006000a7202 */ /* 0x000fe20000000f00 */
[----:B------:R-:W-:-:S07]  /*3ab0*/  IMAD.MOV.U32 R8, RZ, RZ, R16 ;  /* 0x000000ffff087224 */ /* 0x000fce00078e0010 */
.L_x_1215:
[----:B------:R-:W-:Y:S05]  /*3ac0*/  BSYNC.RECONVERGENT B1 ;  /* 0x0000000000017941 */ /* 0x000fea0003800200 */
.L_x_1213:
[----:B------:R-:W-:Y:S01]  /*3ad0*/  IMAD R5, R7, UR42, RZ ;  /* 0x0000002a07057c24 */ /* 0x000fe2000f8e02ff */
[----:B------:R-:W-:Y:S01]  /*3ae0*/  UISETP.NE.U32.AND UP0, UPT, UR58, URZ, UPT ;  /* 0x000000ff3a00728c */ /* 0x000fe2000bf05070 */
[C---:B------:R-:W-:Y:S01]  /*3af0*/  IMAD.WIDE.U32 R6, R10.reuse, UR42, RZ ;  /* 0x0000002a0a067c25 */ /* 0x040fe2000f8e00ff */
[----:B------:R-:W-:Y:S02]  /*3b00*/  CS2R R14, SRZ ;  /* 0x00000000000e7805 */ /* 0x000fe4000001ff00 */
[----:B------:R-:W-:Y:S01]  /*3b10*/  CS2R R22, SRZ ;  /* 0x0000000000167805 */ /* 0x000fe2000001ff00 */
[----:B------:R-:W-:Y:S01]  /*3b20*/  UISETP.NE.AND.EX UP0, UPT, UR59, URZ, UPT, UP0 ;  /* 0x000000ff3b00728c */ /* 0x000fe2000bf05300 */
[----:B------:R-:W-:Y:S01]  /*3b30*/  IMAD R10, R10, UR43, R5 ;  /* 0x0000002b0a0a7c24 */ /* 0x000fe2000f8e0205 */
[----:B------:R-:W-:Y:S01]  /*3b40*/  CS2R R26, SRZ ;  /* 0x00000000001a7805 */ /* 0x000fe2000001ff00 */
[----:B------:R-:W-:Y:S01]  /*3b50*/  IMAD R5, R9, UR40, RZ ;  /* 0x0000002809057c24 */ /* 0x000fe2000f8e02ff */
[----:B------:R-:W-:Y:S01]  /*3b60*/  CS2R R18, SRZ ;  /* 0x0000000000127805 */ /* 0x000fe2000001ff00 */
[----:B------:R-:W-:Y:S01]  /*3b70*/  IMAD.IADD R7, R7, 0x1, R10 ;  /* 0x0000000107077824 */ /* 0x000fe200078e020a */
[----:B------:R-:W-:Y:S01]  /*3b80*/  CS2R R10, SRZ ;  /* 0x00000000000a7805 */ /* 0x000fe2000001ff00 */
[C---:B------:R-:W-:Y:S01]  /*3b90*/  IMAD R5, R8.reuse, UR41, R5 ;  /* 0x0000002908057c24 */ /* 0x040fe2000f8e0205 */
[----:B------:R-:W-:Y:S01]  /*3ba0*/  CS2R R12, SRZ ;  /* 0x00000000000c7805 */ /* 0x000fe2000001ff00 */
[----:B------:R-:W-:Y:S01]  /*3bb0*/  IMAD.WIDE.U32 R8, R8, UR40, R6 ;  /* 0x0000002808087c25 */ /* 0x000fe2000f8e0006 */
[----:B------:R-:W-:-:S02]  /*3bc0*/  CS2R R6, SRZ ;  /* 0x0000000000067805 */ /* 0x000fc4000001ff00 */
[----:B------:R-:W-:Y:S01]  /*3bd0*/  CS2R R24, SRZ ;  /* 0x0000000000187805 */ /* 0x000fe2000001ff00 */
[----:B------:R0:W-:Y:S01]  /*3be0*/  STL [R1+0x28], R5 ;  /* 0x0000280501007387 */ /* 0x0001e20000100800 */
[----:B------:R-:W-:Y:S05]  /*3bf0*/  BRA.U !UP0, `(.L_x_1216) ;  /* 0x0000000108f87547 */ /* 0x000fea000b800000 */
[----:B0-----:R-:W-:Y:S01]  /*3c00*/  IMAD R5, R3, UR60, RZ ;  /* 0x0000003c03057c24 */ /* 0x001fe2000f8e02ff */
[C---:B------:R-:W-:Y:S01]  /*3c10*/  IADD3 R11, P0, PT, R4.reuse, UR12, RZ ;  /* 0x0000000c040b7c10 */ /* 0x040fe2000ff1e0ff */
[----:B------:R-:W-:-:S03]  /*3c20*/  IMAD.WIDE.U32 R12, R4, UR60, RZ ;  /* 0x0000003c040c7c25 */ /* 0x000fc6000f8e00ff */
[----:B------:R-:W-:Y:S01]  /*3c30*/  IADD3 R17, P1, PT, R11, UR12, RZ ;  /* 0x0000000c0b117c10 */ /* 0x000fe2000ff3e0ff */
[C---:B------:R-:W-:Y:S02]  /*3c40*/  IMAD R5, R4.reuse, UR61, R5 ;  /* 0x0000003d04057c24 */ /* 0x040fe4000f8e0205 */
[C---:B------:R-:W-:Y:S01]  /*3c50*/  IMAD R16, R3.reuse, UR62, RZ ;  /* 0x0000003e03107c24 */ /* 0x040fe2000f8e02ff */
[----:B------:R-:W-:Y:S01]  /*3c60*/  IADD3.X R3, PT, PT, R3, UR13, RZ, P0, !PT ;  /* 0x0000000d03037c10 */ /* 0x000fe200087fe4ff */
[----:B------:R-:W-:Y:S01]  /*3c70*/  IMAD.WIDE.U32 R6, R4, UR62, RZ ;  /* 0x0000003e04067c25 */ /* 0x000fe2000f8e00ff */
[----:B------:R-:W-:Y:S02]  /*3c80*/  LEA R14, P0, R12, UR58, 0x3 ;  /* 0x0000003a0c0e7c11 */ /* 0x000fe4000f8018ff */
[----:B------:R-:W-:Y:S01]  /*3c90*/  IADD3 R5, PT, PT, R13, R5, RZ ;  /* 0x000000050d057210 */ /* 0x000fe20007ffe0ff */
[----:B------:R-:W-:Y:S01]  /*3ca0*/  IMAD R20, R3, UR60, RZ ;  /* 0x0000003c03147c24 */ /* 0x000fe2000f8e02ff */
[----:B------:R-:W-:Y:S01]  /*3cb0*/  LEA R18, P2, R6, UR64, 0x3 ;  /* 0x0000004006127c11 */ /* 0x000fe2000f8418ff */
[----:B------:R-:W-:Y:S01]  /*3cc0*/  IMAD R16, R4, UR63, R16 ;  /* 0x0000003f04107c24 */ /* 0x000fe2000f8e0210 */
[----:B------:R-:W-:Y:S01]  /*3cd0*/  LEA.HI.X R15, R12, UR59, R5, 0x3, P0 ;  /* 0x0000003b0c0f7c11 */ /* 0x000fe200080f1c05 */
[----:B------:R-:W-:-:S04]  /*3ce0*/  IMAD.WIDE.U32 R12, R11, UR60, RZ ;  /* 0x0000003c0b0c7c25 */ /* 0x000fc8000f8e00ff */
[----:B------:R-:W-:Y:S01]  /*3cf0*/  IMAD R20, R11, UR61, R20 ;  /* 0x0000003d0b147c24 */ /* 0x000fe2000f8e0214 */
[----:B------:R-:W-:Y:S01]  /*3d00*/  LEA R10, P0, R12, UR58, 0x3 ;  /* 0x0000003a0c0a7c11 */ /* 0x000fe2000f8018ff */
[----:B------:R-:W-:Y:S01]  /*3d10*/  IMAD.IADD R16, R7, 0x1, R16 ;  /* 0x0000000107107824 */ /* 0x000fe200078e0210 */
[----:B------:R-:W5:Y:S01]  /*3d20*/  LDG.E.64 R14, desc[UR76][R14.64] ;  /* 0x0000004c0e0e7981 */ /* 0x000f62000c1e1b00 */
[C---:B------:R-:W-:Y:S01]  /*3d30*/  IMAD R19, R3.reuse, UR62, RZ ;  /* 0x0000003e03137c24 */ /* 0x040fe2000f8e02ff */
[----:B------:R-:W-:Y:S01]  /*3d40*/  IADD3.X R3, PT, PT, R3, UR13, RZ, P1, !PT ;  /* 0x0000000d03037c10 */ /* 0x000fe20008ffe4ff */
[----:B------:R-:W-:Y:S01]  /*3d50*/  IMAD.WIDE.U32 R4, R11, UR62, RZ ;  /* 0x0000003e0b047c25 */ /* 0x000fe2000f8e00ff */
[----:B------:R-:W-:-:S03]  /*3d60*/  IADD3 R7, PT, PT, R13, R20, RZ ;  /* 0x000000140d077210 */ /* 0x000fc60007ffe0ff */
[----:B------:R-:W-:Y:S01]  /*3d70*/  IMAD R13, R11, UR63, R19 ;  /* 0x0000003f0b0d7c24 */ /* 0x000fe2000f8e0213 */
[----:B------:R-:W-:Y:S01]  /*3d80*/  LEA.HI.X R19, R6, UR65, R16, 0x3, P2 ;  /* 0x0000004106137c11 */ /* 0x000fe200090f1c10 */
[----:B------:R-:W-:Y:S01]  /*3d90*/  IMAD R16, R3, UR60, RZ ;  /* 0x0000003c03107c24 */ /* 0x000fe2000f8e02ff */
[----:B------:R-:W-:Y:S01]  /*3da0*/  LEA.HI.X R11, R12, UR59, R7, 0x3, P0 ;  /* 0x0000003b0c0b7c11 */ /* 0x000fe200080f1c07 */
[----:B------:R-:W-:Y:S01]  /*3db0*/  IMAD.IADD R13, R5, 0x1, R13 ;  /* 0x00000001050d7824 */ /* 0x000fe200078e020d */
[C---:B------:R-:W-:Y:S01]  /*3dc0*/  IADD3 R21, P0, PT, R17.reuse, UR12, RZ ;  /* 0x0000000c11157c10 */ /* 0x040fe2000ff1e0ff */
[C---:B------:R-:W-:Y:S01]  /*3dd0*/  IMAD.WIDE.U32 R6, R17.reuse, UR60, RZ ;  /* 0x0000003c11067c25 */ /* 0x040fe2000f8e00ff */
[C---:B------:R-:W-:Y:S01]  /*3de0*/  LEA R12, P1, R4.reuse, UR64, 0x3 ;  /* 0x00000040040c7c11 */ /* 0x040fe2000f8218ff */
[----:B------:R-:W5:Y:S02]  /*3df0*/  LDG.E.64 R18, desc[UR76][R18.64] ;  /* 0x0000004c12127981 */ /* 0x000f64000c1e1b00 */
[----:B------:R-:W-:Y:S01]  /*3e00*/  IMAD R16, R17, UR61, R16 ;  /* 0x0000003d11107c24 */ /* 0x000fe2000f8e0210 */
[----:B------:R-:W-:Y:S01]  /*3e10*/  LEA.HI.X R13, R4, UR65, R13, 0x3, P1 ;  /* 0x00000041040d7c11 */ /* 0x000fe200088f1c0d */
[C---:B------:R-:W-:Y:S01]  /*3e20*/  IMAD R20, R3.reuse, UR62, RZ ;  /* 0x0000003e03147c24 */ /* 0x040fe2000f8e02ff */
[----:B------:R-:W-:Y:S01]  /*3e30*/  IADD3.X R3, PT, PT, R3, UR13, RZ, P0, !PT ;  /* 0x0000000d03037c10 */ /* 0x000fe200087fe4ff */
[----:B------:R-:W-:Y:S01]  /*3e40*/  IMAD.WIDE.U32 R4, R17, UR62, RZ ;  /* 0x0000003e11047c25 */ /* 0x000fe2000f8e00ff */
[----:B------:R-:W-:Y:S01]  /*3e50*/  IADD3 R16, PT, PT, R7, R16, RZ ;  /* 0x0000001007107210 */ /* 0x000fe20007ffe0ff */
[----:B------:R-:W5:Y:S01]  /*3e60*/  LDG.E.64 R10, desc[UR76][R10.64] ;  /* 0x0000004c0a0a7981 */ /* 0x000f62000c1e1b00 */
[----:B------:R-:W-:Y:S01]  /*3e70*/  LEA R22, P0, R6, UR58, 0x3 ;  /* 0x0000003a06167c11 */ /* 0x000fe2000f8018ff */
[----:B------:R-:W-:-:S02]  /*3e80*/  IMAD R7, R17, UR63, R20 ;  /* 0x0000003f11077c24 */ /* 0x000fc4000f8e0214 */
[----:B------:R-:W-:Y:S01]  /*3e90*/  IMAD R20, R3, UR60, RZ ;  /* 0x0000003c03147c24 */ /* 0x000fe2000f8e02ff */
[----:B------:R-:W-:Y:S01]  /*3ea0*/  LEA.HI.X R23, R6, UR59, R16, 0x3, P0 ;  /* 0x0000003b06177c11 */ /* 0x000fe200080f1c10 */
[----:B------:R-:W-:Y:S01]  /*3eb0*/  IMAD.IADD R5, R5, 0x1, R7 ;  /* 0x0000000105057824 */ /* 0x000fe200078e0207 */
[C---:B------:R-:W-:Y:S01]  /*3ec0*/  LEA R6, P0, R4.reuse, UR64, 0x3 ;  /* 0x0000004004067c11 */ /* 0x040fe2000f8018ff */
[C---:B------:R-:W-:Y:S01]  /*3ed0*/  IMAD R20, R21.reuse, UR61, R20 ;  /* 0x0000003d15147c24 */ /* 0x040fe2000f8e0214 */
[----:B------:R-:W5:Y:S01]  /*3ee0*/  LDG.E.64 R12, desc[UR76][R12.64] ;  /* 0x0000004c0c0c7981 */ /* 0x000f62000c1e1b00 */
[----:B------:R-:W-:Y:S01]  /*3ef0*/  IMAD.WIDE.U32 R16, R21, UR60, RZ ;  /* 0x0000003c15107c25 */ /* 0x000fe2000f8e00ff */
[----:B------:R-:W-:Y:S02]  /*3f00*/  LEA.HI.X R7, R4, UR65, R5, 0x3, P0 ;  /* 0x0000004104077c11 */ /* 0x000fe400080f1c05 */
[----:B------:R-:W5:Y:S01]  /*3f10*/  LDG.E.64 R22, desc[UR76][R22.64] ;  /* 0x0000004c16167981 */ /* 0x000f62000c1e1b00 */
[----:B------:R-:W-:Y:S01]  /*3f20*/  IMAD R3, R3, UR62, RZ ;  /* 0x0000003e03037c24 */ /* 0x000fe2000f8e02ff */
[----:B------:R-:W-:Y:S01]  /*3f30*/  IADD3 R20, PT, PT, R17, R20, RZ ;  /* 0x0000001411147210 */ /* 0x000fe20007ffe0ff */
[C---:B------:R-:W-:Y:S01]  /*3f40*/  IMAD.WIDE.U32 R4, R21.reuse, UR62, RZ ;  /* 0x0000003e15047c25 */ /* 0x040fe2000f8e00ff */
[C---:B------:R-:W-:Y:S01]  /*3f50*/  LEA R26, P0, R16.reuse, UR58, 0x3 ;  /* 0x0000003a101a7c11 */ /* 0x040fe2000f8018ff */
[----:B------:R-:W5:Y:S02]  /*3f60*/  LDG.E.64 R6, desc[UR76][R6.64] ;  /* 0x0000004c06067981 */ /* 0x000f64000c1e1b00 */
[----:B------:R-:W-:Y:S01]  /*3f70*/  IMAD R3, R21, UR63, R3 ;  /* 0x0000003f15037c24 */ /* 0x000fe2000f8e0203 */
[----:B------:R-:W-:-:S02]  /*3f80*/  LEA.HI.X R27, R16, UR59, R20, 0x3, P0 ;  /* 0x0000003b101b7c11 */ /* 0x000fc400080f1c14 */
[----:B------:R-:W-:Y:S01]  /*3f90*/  LEA R24, P0, R4, UR64, 0x3 ;  /* 0x0000004004187c11 */ /* 0x000fe2000f8018ff */
[----:B------:R-:W-:-:S03]  /*3fa0*/  IMAD.IADD R3, R5, 0x1, R3 ;  /* 0x0000000105037824 */ /* 0x000fc600078e0203 */
[----:B------:R-:W5:Y:S02]  /*3fb0*/  LDG.E.64 R26, desc[UR76][R26.64] ;  /* 0x0000004c1a1a7981 */ /* 0x000f64000c1e1b00 */
[----:B------:R-:W-:-:S06]  /*3fc0*/  LEA.HI.X R25, R4, UR65, R3, 0x3, P0 ;  /* 0x0000004104197c11 */ /* 0x000fcc00080f1c03 */
[----:B------:R-:W5:Y:S02]  /*3fd0*/  LDG.E.64 R24, desc[UR76][R24.64] ;  /* 0x0000004c18187981 */ /* 0x000f64000c1e1b00 */
.L_x_1216:
[----:B------:R-:W2:Y:S04]  /*3fe0*/  LDL.LU.64 R16, [R1] ;  /* 0x0000000001107983 */ /* 0x000ea80000300a00 */
[----:B0-----:R-:W2:Y:S01]  /*3ff0*/  LDL.LU.64 R4, [R1+0x18] ;  /* 0x0000180001047983 */ /* 0x001ea20000300a00 */
[----:B------:R-:W-:Y:S01]  /*4000*/  UMOV UR66, 0xfefa39ef ;  /* 0xfefa39ef00427882 */ /* 0x000fe20000000000 */
[----:B------:R-:W-:Y:S01]  /*4010*/  UMOV UR67, 0x3fe62e42 ;  /* 0x3fe62e4200437882 */ /* 0x000fe20000000000 */
[----:B------:R-:W-:Y:S01]  /*4020*/  BSSY.RECONVERGENT B1, `(.L_x_1217) ;  /* 0x000003d000017945 */ /* 0x000fe20003800200 */
[----:B--2---:R-:W-:-:S08]  /*4030*/  DADD R4, R4, R16 ;  /* 0x0000000004047229 */ /* 0x004fd00000000010 */
[----:B-----5:R-:W-:-:S08]  /*4040*/  DADD R4, R4, R14 ;  /* 0x0000000004047229 */ /* 0x020fd0000000000e */
[----:B------:R-:W-:Y:S01]  /*4050*/  DADD R18, R4, R18 ;  /* 0x0000000004127229 */ /* 0x000fe20000000012 */
[----:B------:R-:W-:Y:S01]  /*4060*/  MOV R4, 0x652b82fe ;  /* 0x652b82fe00047802 */ /* 0x000fe20000000f00 */
[----:B------:R-:W-:-:S06]  /*4070*/  IMAD.MOV.U32 R5, RZ, RZ, 0x3ff71547 ;  /* 0x3ff71547ff057424 */ /* 0x000fcc00078e00ff */
[----:B------:R-:W-:-:S08]  /*4080*/  DFMA R4, R18, -R4, 6.75539944105574400000e+15 ;  /* 0x433800001204742b */ /* 0x000fd00000000804 */
        /* <DEDUP_REMOVED lines=51> */
[----:B------:R-:W-:Y:S01]  /*43c0*/  @!P1 LEA R5, R4, 0x3ff00000, 0x14 ;  /* 0x3ff0000004059811 */ /* 0x000fe200078ea0ff */
[----:B------:R-:W-:-:S06]  /*43d0*/  @!P1 IMAD.MOV.U32 R4, RZ, RZ, RZ ;  /* 0x000000ffff049224 */ /* 0x000fcc00078e00ff */
[----:B------:R-:W-:-:S11]  /*43e0*/  @!P1 DMUL R16, R14, R4 ;  /* 0x000000040e109228 */ /* 0x000fd60000000000 */
.L_x_1218:
[----:B------:R-:W-:Y:S05]  /*43f0*/  BSYNC.RECONVERGENT B1 ;  /* 0x0000000000017941 */ /* 0x000fea0003800200 */
.L_x_1217:
[----:B------:R-:W2:Y:S01]  /*4400*/  LDL.LU R3, [R1+0x28] ;  /* 0x0000280001037983 */ /* 0x000ea20000300800 */
[----:B------:R-:W-:Y:S01]  /*4410*/  DADD R16, R16, 1 ;  /* 0x3ff0000010107429 */ /* 0x000fe20000000000 */
[----:B------:R-:W-:Y:S05]  /*4420*/  BSSY.RECONVERGENT B1, `(.L_x_1219) ;  /* 0x0000015000017945 */ /* 0x000fea0003800200 */
        /* <DEDUP_REMOVED lines=8> */
[----:B--2---:R-:W-:-:S05]  /*44b0*/  IMAD.IADD R3, R9, 0x1, R3 ;  /* 0x0000000109037824 */ /* 0x004fca00078e0203 */
[----:B------:R0:W-:Y:S01]  /*44c0*/  STL [R1+0x4], R3 ;  /* 0x0000040301007387 */ /* 0x0001e20000100800 */
[----:B------:R-:W-:Y:S05]  /*44d0*/  @P0 BRA `(.L_x_1220) ;  /* 0x0000000000240947 */ /* 0x000fea0003800000 */
[----:B------:R-:W-:Y:S01]  /*44e0*/  MOV R4, 0x4550 ;  /* 0x0000455000047802 */ /* 0x000fe20000000f00 */
[----:B------:R-:W-:Y:S01]  /*44f0*/  IMAD.MOV.U32 R15, RZ, RZ, R17 ;  /* 0x000000ffff0f7224 */ /* 0x000fe200078e0011 */
[----:B0-----:R-:W-:Y:S02]  /*4500*/  LOP3.LUT R3, R17, 0x7fffffff, RZ, 0xc0, !PT ;  /* 0x7fffffff11037812 */ /* 0x001fe400078ec0ff */
[----:B------:R-:W-:Y:S01]  /*4510*/  MOV R14, R16 ;  /* 0x00000010000e7202 */ /* 0x000fe20000000f00 */
[----:B------:R0:W-:Y:S01]  /*4520*/  STL [R1], R4 ;  /* 0x0000000401007387 */ /* 0x0001e20000100800 */
[----:B------:R-:W-:-:S07]  /*4530*/  IADD3 R3, PT, PT, R3, -0x100000, RZ ;  /* 0xfff0000003037810 */ /* 0x000fce0007ffe0ff */
[----:B0-----:R-:W-:Y:S05]  /*4540*/  CALL.REL.NOINC `($__internal_37_$__cuda_sm20_dblrcp_rn_slowpath_v3) ;  /* 0x0000001800bc7944 */ /* 0x001fea0003c00000 */
[----:B------:R-:W-:Y:S01]  /*4550*/  IMAD.MOV.U32 R4, RZ, RZ, R3 ;  /* 0x000000ffff047224 */ /* 0x000fe200078e0003 */
[----:B------:R-:W-:-:S07]  /*4560*/  MOV R5, R16 ;  /* 0x0000001000057202 */ /* 0x000fce0000000f00 */
.L_x_1220:
[----:B------:R-:W-:Y:S05]  /*4570*/  BSYNC.RECONVERGENT B1 ;  /* 0x0000000000017941 */ /* 0x000fea0003800200 */
.L_x_1219:
        /* <DEDUP_REMOVED lines=49> */
[----:B0-----:R-:W-:Y:S01]  /*4890*/  IMAD.MOV.U32 R3, RZ, RZ, R15 ;  /* 0x000000ffff037224 */ /* 0x001fe200078e000f */
        /* <DEDUP_REMOVED lines=11> */
[----:B------:R-:W-:-:S05]  /*4950*/  @!P1 IMAD.IADD R10, R10, 0x1, -R3 ;  /* 0x000000010a0a9824 */ /* 0x000fca00078e0a03 */
[----:B------:R-:W-:Y:S02]  /*4960*/  @!P1 LEA R11, R10, 0x3ff00000, 0x14 ;  /* 0x3ff000000a0b9811 */ /* 0x000fe400078ea0ff */
[----:B------:R-:W-:-:S06]  /*4970*/  @!P1 MOV R10, RZ ;  /* 0x000000ff000a9202 */ /* 0x000fcc0000000f00 */
[----:B------:R-:W-:-:S11]  /*4980*/  @!P1 DMUL R14, R12, R10 ;  /* 0x0000000a0c0e9228 */ /* 0x000fd60000000000 */
.L_x_1222:
[----:B------:R-:W-:Y:S05]  /*4990*/  BSYNC.RECONVERGENT B1 ;  /* 0x0000000000017941 */ /* 0x000fea0003800200 */
.L_x_1221:
        /* <DEDUP_REMOVED lines=11> */
[----:B------:R-:W-:Y:S02]  /*4a50*/  MOV R10, 0x4aa0 ;  /* 0x00004aa0000a7802 */ /* 0x000fe40000000f00 */
[----:B------:R-:W-:-:S03]  /*4a60*/  LOP3.LUT R3, R15, 0x7fffffff, RZ, 0xc0, !PT ;  /* 0x7fffffff0f037812 */ /* 0x000fc600078ec0ff */
[----:B------:R0:W-:Y:S01]  /*4a70*/  STL [R1], R10 ;  /* 0x0000000a01007387 */ /* 0x0001e20000100800 */
[----:B------:R-:W-:-:S07]  /*4a80*/  IADD3 R3, PT, PT, R3, -0x100000, RZ ;  /* 0xfff0000003037810 */ /* 0x000fce0007ffe0ff */
[----:B0-----:R-:W-:Y:S05]  /*4a90*/  CALL.REL.NOINC `($__internal_37_$__cuda_sm20_dblrcp_rn_slowpath_v3) ;  /* 0x0000001400687944 */ /* 0x001fea0003c00000 */
[----:B------:R-:W-:Y:S01]  /*4aa0*/  IMAD.MOV.U32 R10, RZ, RZ, R3 ;  /* 0x000000ffff0a7224 */ /* 0x000fe200078e0003 */
[----:B------:R-:W-:-:S07]  /*4ab0*/  MOV R11, R16 ;  /* 0x00000010000b7202 */ /* 0x000fce0000000f00 */
.L_x_1224:
[----:B------:R-:W-:Y:S05]  /*4ac0*/  BSYNC.RECONVERGENT B1 ;  /* 0x0000000000017941 */ /* 0x000fea0003800200 */
.L_x_1223:
[----:B------:R-:W2:Y:S04]  /*4ad0*/  LDL.LU.64 R16, [R1+0x48] ;  /* 0x0000480001107983 */ /* 0x000ea80000300a00 */
[----:B------:R-:W2:Y:S01]  /*4ae0*/  LDL.LU.64 R12, [R1+0x58] ;  /* 0x00005800010c7983 */ /* 0x000ea20000300a00 */
[----:B------:R-:W-:Y:S01]  /*4af0*/  BSSY.RECONVERGENT B1, `(.L_x_1225) ;  /* 0x000006c000017945 */ /* 0x000fe20003800200 */
[----:B--2---:R-:W-:-:S08]  /*4b00*/  DADD R12, R12, R16 ;  /* 0x000000000c0c7229 */ /* 0x004fd00000000010 */
[----:B------:R-:W-:Y:S01]  /*4b10*/  DADD R12, R12, R22 ;  /* 0x000000000c0c7229 */ /* 0x000fe20000000016 */
[----:B------:R-:W-:Y:S01]  /*4b20*/  IMAD.MOV.U32 R22, RZ, RZ, 0x24dd2f1a ;  /* 0x24dd2f1aff167424 */ /* 0x000fe200078e00ff */
[----:B------:R-:W-:-:S06]  /*4b30*/  MOV R23, 0x3fe4f922 ;  /* 0x3fe4f92200177802 */ /* 0x000fcc0000000f00 */
[----:B------:R-:W-:-:S10]  /*4b40*/  DADD R6, R12, R6 ;  /* 0x000000000c067229 */ /* 0x000fd40000000006 */
[----:B------:R-:W-:Y:S01]  /*4b50*/  LOP3.LUT R15, R7, 0x7fffffff, RZ, 0xc0, !PT ;  /* 0x7fffffff070f7812 */ /* 0x000fe200078ec0ff */
[----:B------:R-:W-:-:S06]  /*4b60*/  IMAD.MOV.U32 R14, RZ, RZ, R6 ;  /* 0x000000ffff0e7224 */ /* 0x000fcc00078e0006 */
[----:B------:R-:W-:-:S14]  /*4b70*/  DSETP.GE.AND P0, PT, R14, R22, PT ;  /* 0x000000160e00722a */ /* 0x000fdc0003f06000 */
        /* <DEDUP_REMOVED lines=64> */
.L_x_1226:
        /* <DEDUP_REMOVED lines=35> */
.L_x_1227:
[----:B------:R-:W-:Y:S05]  /*51b0*/  BSYNC.RECONVERGENT B1 ;  /* 0x0000000000017941 */ /* 0x000fea0003800200 */
.L_x_1225:
[----:B------:R-:W2:Y:S04]  /*51c0*/  LDL.LU.64 R14, [R1+0x60] ;  /* 0x00006000010e7983 */ /* 0x000ea80000300a00 */
[----:B------:R-:W2:Y:S01]  /*51d0*/  LDL.LU.64 R12, [R1+0x68] ;  /* 0x00006800010c7983 */ /* 0x000ea20000300a00 */
[----:B------:R-:W-:Y:S01]  /*51e0*/  IMAD.MOV.U32 R20, RZ, RZ, -0x105c611 ;  /* 0xfefa39efff147424 */ /* 0x000fe200078e00ff */
[----:B------:R-:W-:Y:S01]  /*51f0*/  MOV R21, 0x3fe62e42 ;  /* 0x3fe62e4200157802 */ /* 0x000fe20000000f00 */
        /* <DEDUP_REMOVED lines=61> */
.L_x_1229:
[----:B------:R-:W-:Y:S05]  /*55d0*/  BSYNC.RECONVERGENT B1 ;  /* 0x0000000000017941 */ /* 0x000fea0003800200 */
.L_x_1228:
[----:B------:R-:W2:Y:S01]  /*55e0*/  LDL.LU.64 R16, [R1+0x50] ;  /* 0x0000500001107983 */ /* 0x000ea20000300a00 */
[----:B------:R-:W-:Y:S01]  /*55f0*/  DMUL R12, R6, R4 ;  /* 0x00000004060c7228 */ /* 0x000fe20000000000 */
[----:B------:R-:W-:Y:S01]  /*5600*/  BSSY.RECONVERGENT B1, `(.L_x_1230) ;  /* 0x0000067000017945 */ /* 0x000fe20003800200 */
[----:B------:R-:W-:-:S06]  /*5610*/  DADD R14, R14, 1 ;  /* 0x3ff000000e0e7429 */ /* 0x000fcc0000000000 */
[----:B--2---:R-:W-:-:S10]  /*5620*/  DFMA R12, R16, R10, R12 ;  /* 0x0000000a100c722b */ /* 0x004fd4000000000c */
[----:B------:R-:W-:Y:S01]  /*5630*/  LOP3.LUT R19, R13, 0x7fffffff, RZ, 0xc0, !PT ;  /* 0x7fffffff0d137812 */ /* 0x000fe200078ec0ff */
[----:B------:R-:W-:-:S06]  /*5640*/  IMAD.MOV.U32 R18, RZ, RZ, R12 ;  /* 0x000000ffff127224 */ /* 0x000fcc00078e000c */
[----:B------:R-:W-:-:S14]  /*5650*/  DSETP.GE.AND P0, PT, R18, R22, PT ;  /* 0x000000161200722a */ /* 0x000fdc0003f06000 */
[----:B------:R-:W-:Y:S05]  /*5660*/  @!P0 BRA `(.L_x_1231) ;  /* 0x0000000000f48947 */ /* 0x000fea0003800000 */
[----:B------:R-:W-:Y:S01]  /*5670*/  DADD R16, R18, R18 ;  /* 0x0000000012107229 */ /* 0x000fe20000000012 */
[----:B------:R-:W-:Y:S01]  /*5680*/  UMOV UR66, 0xf0000000 ;  /* 0xf000000000427882 */ /* 0x000fe20000000000 */
[----:B------:R-:W-:Y:S01]  /*5690*/  UMOV UR67, 0x380fffff ;  /* 0x380fffff00437882 */ /* 0x000fe20000000000 */
[----:B------:R-:W-:Y:S01]  /*56a0*/  ISETP.GT.U32.AND P0, PT, R19, 0x40330fc1, PT ;  /* 0x40330fc11300780c */ /* 0x000fe20003f04070 */
[----:B------:R-:W-:Y:S01]  /*56b0*/  IMAD.MOV.U32 R22, RZ, RZ, 0x0 ;  /* 0x00000000ff167424 */ /* 0x000fe200078e00ff */
        /* <DEDUP_REMOVED lines=50> */
[----:B------:R-:W-:-:S08]  /*59e0*/  DFMA R18, R16, R18, R16 ;  /* 0x000000121012722b */ /* 0x000fd00000000010 */
[----:B------:R-:W-:-:S10]  /*59f0*/  DFMA R22, R18, -R22, 1 ;  /* 0x3ff000001216742b */ /* 0x000fd40000000816 */
[----:B------:R-:W-:Y:S02]  /*5a00*/  FSEL R3, R23, 1.875, !P0 ;  /* 0x3ff0000017037808 */ /* 0x000fe40004000000 */
[----:B------:R-:W-:Y:S02]  /*5a10*/  FSEL R22, R22, RZ, !P0 ;  /* 0x000000ff16167208 */ /* 0x000fe40004000000 */
[----:B------:R-:W-:Y:S01]  /*5a20*/  LOP3.LUT R23, R3, 0x80000000, R13, 0xb8, !PT ;  /* 0x8000000003177812 */ /* 0x000fe200078eb80d */
[----:B------:R-:W-:Y:S06]  /*5a30*/  BRA `(.L_x_1232) ;  /* 0x00000000008c7947 */ /* 0x000fec0003800000 */
.L_x_1231:
        /* <DEDUP_REMOVED lines=35> */
.L_x_1232:
[----:B------:R-:W-:Y:S05]  /*5c70*/  BSYNC.RECONVERGENT B1 ;  /* 0x0000000000017941 */ /* 0x000fea0003800200 */
.L_x_1230:
        /* <DEDUP_REMOVED lines=17> */
.L_x_1234:
[----:B------:R-:W-:Y:S05]  /*5d90*/  BSYNC.RECONVERGENT B1 ;  /* 0x0000000000017941 */ /* 0x000fea0003800200 */
.L_x_1233:
[----:B------:R-:W2:Y:S01]  /*5da0*/  LDL.LU R3, [R1+0x4] ;  /* 0x0000040001037983 */ /* 0x000ea20000300800 */
[----:B------:R-:W0:Y:S03]  /*5db0*/  LDCU.64 UR66, c[0x0][0xba0] ;  /* 0x00017400ff4277ac */ /* 0x000e260008000a00 */
[----:B------:R-:W3:Y:S01]  /*5dc0*/  LDL.LU.64 R18, [R1+0x20] ;  /* 0x0000200001127983 */ /* 0x000ee20000300a00 */
[----:B------:R-:W-:Y:S01]  /*5dd0*/  DMUL R22, R16, R22 ;  /* 0x0000001610167228 */ /* 0x000fe20000000000 */
[----:B------:R-:W3:Y:S02]  /*5de0*/  LDCU.64 UR68, c[0x0][0xee0] ;  /* 0x0001dc00ff4477ac */ /* 0x000ee40008000a00 */
[----:B------:R-:W4:Y:S04]  /*5df0*/  LDL.LU.64 R20, [R1+0x10] ;  /* 0x0000100001147983 */ /* 0x000f280000300a00 */
[----:B------:R-:W5:Y:S04]  /*5e00*/  LDL.LU R27, [R1+0x74] ;  /* 0x00007400011b7983 */ /* 0x000f680000300800 */
[----:B------:R-:W5:Y:S04]  /*5e10*/  LDL.LU R26, [R1+0x70] ;  /* 0x00007000011a7983 */ /* 0x000f680000300800 */
[----:B------:R-:W5:Y:S01]  /*5e20*/  LDL.LU.64 R24, [R1+0x8] ;  /* 0x0000080001187983 */ /* 0x000f620000300a00 */
[----:B0-----:R-:W-:-:S03]  /*5e30*/  LEA R14, P0, R28, UR66, 0x3 ;  /* 0x000000421c0e7c11 */ /* 0x001fc6000f8018ff */
[----:B------:R-:W2:Y:S02]  /*5e40*/  LDL.LU R15, [R1+0x2c] ;  /* 0x00002c00010f7983 */ /* 0x000ea40000300800 */
[----:B--2---:R-:W-:Y:S01]  /*5e50*/  LEA.HI.X R15, R28, UR67, R15, 0x3, P0 ;  /* 0x000000431c0f7c11 */ /* 0x004fe200080f1c0f */
[----:B------:R-:W0:Y:S01]  /*5e60*/  LDCU.64 UR66, c[0x0][0xd40] ;  /* 0x0001a800ff4277ac */ /* 0x000e220008000a00 */
[----:B------:R-:W2:Y:S04]  /*5e70*/  LDL.LU.64 R28, [R1+0x30] ;  /* 0x00003000011c7983 */ /* 0x000ea80000300a00 */
[----:B------:R1:W-:Y:S04]  /*5e80*/  STG.E.64 desc[UR76][R14.64], R22 ;  /* 0x000000160e007986 */ /* 0x0003e8000c101b4c */
[----:B-1----:R-:W4:Y:S04]  /*5e90*/  LDL.LU R22, [R1+0x7c] ;  /* 0x00007c0001167983 */ /* 0x002f280000300800 */
[----:B------:R-:W2:Y:S01]  /*5ea0*/  LDL.LU R23, [R1+0x78] ;  /* 0x0000780001177983 */ /* 0x000ea20000300800 */
[C---:B0-----:R-:W-:Y:S01]  /*5eb0*/  LEA R14, P0, R8.reuse, UR66, 0x3 ;  /* 0x00000042080e7c11 */ /* 0x041fe2000f8018ff */
[----:B------:R-:W0:Y:S03]  /*5ec0*/  LDCU UR66, c[0x0][0x370] ;  /* 0x00006e00ff4277ac */ /* 0x000e260008000800 */
[----:B------:R-:W-:-:S02]  /*5ed0*/  LEA.HI.X R15, R8, UR67, R3, 0x3, P0 ;  /* 0x00000043080f7c11 */ /* 0x000fc400080f1c03 */
[----:B------:R-:W0:Y:S01]  /*5ee0*/  LDC R3, c[0x0][0x360] ;  /* 0x0000d800ff037b82 */ /* 0x000e220000000800 */
[C---:B---3--:R-:W-:Y:S02]  /*5ef0*/  LEA R8, P0, R18.reuse, UR68, 0x3 ;  /* 0x0000004412087c11 */ /* 0x048fe4000f8018ff */
[----:B------:R1:W-:Y:S01]  /*5f00*/  STG.E.64 desc[UR76][R14.64], R12 ;  /* 0x0000000c0e007986 */ /* 0x0003e2000c101b4c */
[----:B0-----:R-:W-:Y:S01]  /*5f10*/  IMAD R3, R3, UR66, RZ ;  /* 0x0000004203037c24 */ /* 0x001fe2000f8e02ff */
[----:B----4-:R-:W-:Y:S02]  /*5f20*/  LEA.HI.X R9, R18, UR69, R22, 0x3, P0 ;  /* 0x0000004512097c11 */ /* 0x010fe400080f1c16 */
[----:B------:R-:W-:Y:S02]  /*5f30*/  LEA R18, P0, R20, UR68, 0x3 ;  /* 0x0000004414127c11 */ /* 0x000fe4000f8018ff */
[----:B-----5:R-:W-:Y:S01]  /*5f40*/  LEA R22, P1, R24, UR68, 0x3 ;  /* 0x0000004418167c11 */ /* 0x020fe2000f8218ff */
[----:B------:R1:W-:Y:S01]  /*5f50*/  STG.E.64 desc[UR76][R8.64], R4 ;  /* 0x0000000408007986 */ /* 0x0003e2000c101b4c */
[----:B--2---:R-:W-:-:S02]  /*5f60*/  LEA.HI.X R19, R20, UR69, R23, 0x3, P0 ;  /* 0x0000004514137c11 */ /* 0x004fc400080f1c17 */
[----:B------:R-:W-:Y:S02]  /*5f70*/  LEA R20, P0, R28, UR68, 0x3 ;  /* 0x000000441c147c11 */ /* 0x000fe4000f8018ff */
[----:B------:R-:W-:Y:S01]  /*5f80*/  LEA.HI.X R23, R24, UR69, R26, 0x3, P1 ;  /* 0x0000004518177c11 */ /* 0x000fe200088f1c1a */
[----:B------:R1:W-:Y:S01]  /*5f90*/  STG.E.64 desc[UR76][R18.64], R10 ;  /* 0x0000000a12007986 */ /* 0x0003e2000c101b4c */
[----:B------:R-:W-:Y:S02]  /*5fa0*/  LEA.HI.X R21, R28, UR69, R27, 0x3, P0 ;  /* 0x000000451c157c11 */ /* 0x000fe400080f1c1b */
[----:B------:R-:W-:-:S03]  /*5fb0*/  IADD3 R0, P0, PT, R3, R0, RZ ;  /* 0x0000000003007210 */ /* 0x000fc60007f1e0ff */
[----:B------:R1:W-:Y:S02]  /*5fc0*/  STG.E.64 desc[UR76][R20.64], R6 ;  /* 0x0000000614007986 */ /* 0x0003e4000c101b4c */
[----:B------:R-:W-:Y:S01]  /*5fd0*/  IMAD.X R2, RZ, RZ, R2, P0 ;  /* 0x000000ffff027224 */ /* 0x000fe200000e0602 */
[----:B------:R-:W-:Y:S01]  /*5fe0*/  ISETP.GE.U32.AND P0, PT, R0, UR48, PT ;  /* 0x0000003000007c0c */ /* 0x000fe2000bf06070 */
[----:B------:R1:W-:Y:S03]  /*5ff0*/  STG.E.64 desc[UR76][R22.64], R16 ;  /* 0x0000001016007986 */ /* 0x0003e6000c101b4c */
[----:B------:R-:W-:-:S13]  /*6000*/  ISETP.GE.AND.EX P0, PT, R2, UR49, PT, P0 ;  /* 0x0000003102007c0c */ /* 0x000fda000bf06300 */
[----:B-1----:R-:W-:Y:S05]  /*6010*/  @!P0 BRA `(.L_x_1235) ;  /* 0xffffffa000b88947 */ /* 0x002fea000383ffff */
[----:B------:R-:W-:Y:S05]  /*6020*/  BSYNC.RECONVERGENT B0 ;  /* 0x0000000000007941 */ /* 0x000fea0003800200 */
.L_x_1167:
[----:B------:R-:W-:Y:S05]  /*6030*/  EXIT ;  /* 0x000000000000794d */ /* 0x000fea0003800000 */
        .weak           $__internal_37_$__cuda_sm20_dblrcp_rn_slowpath_v3
        .type           $__internal_37_$__cuda_sm20_dblrcp_rn_slowpath_v3,@function
        .size           $__internal_37_$__cuda_sm20_dblrcp_rn_slowpath_v3,($__internal_38_$__cuda_sm20_div_s64 - $__internal_37_$__cuda_sm20_dblrcp_rn_slowpath_v3)
$__internal_37_$__cuda_sm20_dblrcp_rn_slowpath_v3:
        /* <DEDUP_REMOVED lines=11> */
[----:B------:R-:W-:Y:S01]  /*60f0*/  IADD3 R17, PT, PT, R15, -0x3fe00000, RZ ;  /* 0xc02000000f117810 */ /* 0x000fe20007ffe0ff */
[----:B------:R-:W-:Y:S01]  /*6100*/  IMAD.MOV.U32 R18, RZ, RZ, R3 ;  /* 0x000000ffff127224 */ /* 0x000fe200078e0003 */
[----:B------:R-:W-:Y:S02]  /*6110*/  MOV R16, R14 ;  /* 0x0000000e00107202 */ /* 0x000fe40000000f00 */
        /* <DEDUP_REMOVED lines=11> */
.L_x_1239:
        /* <DEDUP_REMOVED lines=10> */
.L_x_1237:
[----:B------:R-:W-:Y:S02]  /*6270*/  LOP3.LUT R17, R15, 0x80000, RZ, 0xfc, !PT ;  /* 0x000800000f117812 */ /* 0x000fe400078efcff */
[----:B------:R-:W-:-:S07]  /*6280*/  MOV R16, R14 ;  /* 0x0000000e00107202 */ /* 0x000fce0000000f00 */
.L_x_1238:
[----:B------:R-:W-:Y:S05]  /*6290*/  BSYNC.RECONVERGENT B2 ;  /* 0x0000000000027941 */ /* 0x000fea0003800200 */
.L_x_1236:
[----:B------:R-:W2:Y:S01]  /*62a0*/  LDL.LU R14, [R1] ;  /* 0x00000000010e7983 */ /* 0x000ea20000300800 */
[----:B------:R-:W-:Y:S02]  /*62b0*/  IMAD.MOV.U32 R15, RZ, RZ, 0x0 ;  /* 0x00000000ff0f7424 */ /* 0x000fe400078e00ff */
[----:B------:R-:W-:Y:S01]  /*62c0*/  IMAD.MOV.U32 R3, RZ, RZ, R16 ;  /* 0x000000ffff037224 */ /* 0x000fe200078e0010 */
[----:B------:R-:W-:Y:S01]  /*62d0*/  MOV R16, R17 ;  /* 0x0000001100107202 */ /* 0x000fe20000000f00 */
[----:B--2---:R-:W-:Y:S06]  /*62e0*/  RET.REL.NODEC R14 `(_ZN2at6native38_GLOBAL__N__9a469cfd_6_RNN_cu_eca79a6d6kernel17lstm_cell_forwardIddlLi2EEEvNS_4cuda6detail10TensorInfoIT_T1_EES9_S9_S9_S9_S9_S9_S9_S8_S8_) ;  /* 0xffffff9c0e447950 */ /* 0x004fec0003c3ffff */
        .weak           $__internal_38_$__cuda_sm20_div_s64
        .type           $__internal_38_$__cuda_sm20_div_s64,@function
        .size           $__internal_38_$__cuda_sm20_div_s64,(.L_x_1419 - $__internal_38_$__cuda_sm20_div_s64)
$__internal_38_$__cuda_sm20_div_s64:
        /* <DEDUP_REMOVED lines=18> */
[C---:B------:R-:W-:Y:S02]  /*6410*/  IMAD R18, R19.reuse, R25, RZ ;  /* 0x0000001913127224 */ /* 0x040fe400078e02ff */
[----:B------:R-:W-:-:S04]  /*6420*/  IMAD.HI.U32 R20, P1, R19, R24, R20 ;  /* 0x0000001813147227 */ /* 0x000fc80007820014 */
[----:B------:R-:W-:-:S05]  /*6430*/  IMAD.HI.U32 R24, R19, R25, RZ ;  /* 0x0000001913187227 */ /* 0x000fca00078e00ff */
[----:B------:R-:W-:Y:S02]  /*6440*/  IADD3.X R24, PT, PT, R24, R19, RZ, P0, !PT ;  /* 0x0000001318187210 */ /* 0x000fe400007fe4ff */
[----:B------:R-:W-:-:S04]  /*6450*/  IADD3 R19, P0, PT, R18, R20, RZ ;  /* 0x0000001412137210 */ /* 0x000fc80007f1e0ff */
[----:B------:R-:W-:Y:S01]  /*6460*/  IADD3.X R24, PT, PT, RZ, RZ, R24, P0, P1 ;  /* 0x000000ffff187210 */ /* 0x000fe200007e2418 */
[----:B------:R-:W-:-:S04]  /*6470*/  IMAD.WIDE.U32 R20, R19, R16, RZ ;  /* 0x0000001013147225 */ /* 0x000fc800078e00ff */
[----:B------:R-:W-:Y:S01]  /*6480*/  IMAD R18, R19, R17, R21 ;  /* 0x0000001113127224 */ /* 0x000fe200078e0215 */
[----:B------:R-:W-:-:S03]  /*6490*/  IADD3 R20, P0, PT, RZ, -R20, RZ ;  /* 0x80000014ff147210 */ /* 0x000fc60007f1e0ff */
[----:B------:R-:W-:-:S04]  /*64a0*/  IMAD R18, R24, R16, R18 ;  /* 0x0000001018127224 */ /* 0x000fc800078e0212 */
[----:B------:R-:W-:Y:S02]  /*64b0*/  IMAD.X R21, RZ, RZ, ~R18, P0 ;  /* 0x000000ffff157224 */ /* 0x000fe400000e0e12 */
[----:B------:R-:W-:-:S04]  /*64c0*/  IMAD.HI.U32 R18, R19, R20, RZ ;  /* 0x0000001413127227 */ /* 0x000fc800078e00ff */
[----:B------:R-:W-:-:S04]  /*64d0*/  IMAD.WIDE.U32 R18, P1, R19, R21, R18 ;  /* 0x0000001513127225 */ /* 0x000fc80007820012 */
[----:B------:R-:W-:-:S04]  /*64e0*/  IMAD.HI.U32 R18, P0, R24, R20, R18 ;  /* 0x0000001418127227 */ /* 0x000fc80007800012 */
[----:B------:R-:W-:Y:S02]  /*64f0*/  HFMA2 R19, -RZ, RZ, 0, 0 ;  /* 0x00000000ff137431 */ /* 0x000fe400000001ff */
[----:B------:R-:W-:-:S05]  /*6500*/  IMAD.HI.U32 R20, R24, R21, RZ ;  /* 0x0000001518147227 */ /* 0x000fca00078e00ff */
[----:B------:R-:W-:Y:S01]  /*6510*/  IADD3.X R20, PT, PT, R20, R24, RZ, P1, !PT ;  /* 0x0000001814147210 */ /* 0x000fe20000ffe4ff */
[----:B------:R-:W-:Y:S01]  /*6520*/  IMAD R24, R24, R21, RZ ;  /* 0x0000001518187224 */ /* 0x000fe200078e02ff */
[----:B------:R-:W-:-:S04]  /*6530*/  IADD3 R21, P3, PT, RZ, -R23, RZ ;  /* 0x80000017ff157210 */ /* 0x000fc80007f7e0ff */
[----:B------:R-:W-:Y:S02]  /*6540*/  IADD3 R24, P1, PT, R24, R18, RZ ;  /* 0x0000001218187210 */ /* 0x000fe40007f3e0ff */
[----:B------:R-:W-:Y:S01]  /*6550*/  SEL R21, R21, R23, !P2 ;  /* 0x0000001715157207 */ /* 0x000fe20005000000 */
[----:B------:R-:W-:Y:S01]  /*6560*/  IMAD.X R23, RZ, RZ, ~R5, P3 ;  /* 0x000000ffff177224 */ /* 0x000fe200018e0e05 */
[----:B------:R-:W-:-:S03]  /*6570*/  IADD3.X R20, PT, PT, RZ, RZ, R20, P1, P0 ;  /* 0x000000ffff147210 */ /* 0x000fc60000fe0414 */
[----:B------:R-:W-:Y:S01]  /*6580*/  IMAD.HI.U32 R18, R24, R21, RZ ;  /* 0x0000001518127227 */ /* 0x000fe200078e00ff */
[----:B------:R-:W-:-:S05]  /*6590*/  SEL R23, R23, R5, !P2 ;  /* 0x0000000517177207 */ /* 0x000fca0005000000 */
        /* <DEDUP_REMOVED lines=22> */
[----:B------:R-:W-:-:S05]  /*6700*/  IMAD.X R17, RZ, RZ, R20, P2 ;  /* 0x000000ffff117224 */ /* 0x000fca00010e0614 */
[----:B------:R-:W-:Y:S02]  /*6710*/  SEL R17, R17, R20, P0 ;  /* 0x0000001411117207 */ /* 0x000fe40000000000 */
[----:B------:R-:W-:-:S04]  /*6720*/  IADD3 R18, P0, PT, R16, 0x1, RZ ;  /* 0x0000000110127810 */ /* 0x000fc80007f1e0ff */
[----:B------:R-:W-:Y:S02]  /*6730*/  SEL R18, R18, R16, P1 ;  /* 0x0000001012127207 */ /* 0x000fe40000800000 */
[-C--:B------:R-:W-:Y:S02]  /*6740*/  IADD3.X R16, PT, PT, RZ, R17.reuse, RZ, P0, !PT ;  /* 0x00000011ff107210 */ /* 0x080fe400007fe4ff */
[----:B------:R-:W-:Y:S02]  /*6750*/  ISETP.NE.U32.AND P0, PT, R22, RZ, PT ;  /* 0x000000ff1600720c */ /* 0x000fe40003f05070 */
[----:B------:R-:W-:Y:S02]  /*6760*/  SEL R16, R16, R17, P1 ;  /* 0x0000001110107207 */ /* 0x000fe40000800000 */
[----:B------:R-:W-:Y:S02]  /*6770*/  LOP3.LUT R17, R7, R5, RZ, 0x3c, !PT ;  /* 0x0000000507117212 */ /* 0x000fe400078e3cff */
[----:B------:R-:W-:-:S02]  /*6780*/  IADD3 R5, P2, PT, RZ, -R18, RZ ;  /* 0x80000012ff057210 */ /* 0x000fc40007f5e0ff */
[----:B------:R-:W-:Y:S02]  /*6790*/  ISETP.GE.AND P1, PT, R17, RZ, PT ;  /* 0x000000ff1100720c */ /* 0x000fe40003f26270 */
[----:B------:R-:W-:Y:S01]  /*67a0*/  ISETP.NE.AND.EX P0, PT, R7, RZ, PT, P0 ;  /* 0x000000ff0700720c */ /* 0x000fe20003f05300 */
[----:B------:R-:W-:Y:S01]  /*67b0*/  IMAD.X R17, RZ, RZ, ~R16, P2 ;  /* 0x000000ffff117224 */ /* 0x000fe200010e0e10 */
[----:B------:R-:W-:Y:S02]  /*67c0*/  MOV R7, 0x0 ;  /* 0x0000000000077802 */ /* 0x000fe40000000f00 */
[----:B------:R-:W-:Y:S02]  /*67d0*/  SEL R5, R5, R18, !P1 ;  /* 0x0000001205057207 */ /* 0x000fe40004800000 */
[----:B------:R-:W-:Y:S02]  /*67e0*/  SEL R17, R17, R16, !P1 ;  /* 0x0000001011117207 */ /* 0x000fe40004800000 */
[----:B------:R-:W-:-:S02]  /*67f0*/  SEL R16, R5, 0xffffffff, P0 ;  /* 0xffffffff05107807 */ /* 0x000fc40000000000 */
[----:B------:R-:W-:Y:S01]  /*6800*/  SEL R5, R17, 0xffffffff, P0 ;  /* 0xffffffff11057807 */ /* 0x000fe20000000000 */
[----:B------:R-:W-:Y:S06]  /*6810*/  RET.REL.NODEC R6 `(_ZN2at6native38_GLOBAL__N__9a469cfd_6_RNN_cu_eca79a6d6kernel17lstm_cell_forwardIddlLi2EEEvNS_4cuda6detail10TensorInfoIT_T1_EES9_S9_S9_S9_S9_S9_S9_S8_S8_) ;  /* 0xffffff9406f87950 */ /* 0x000fec0003c3ffff */
.L_x_1240:
        /* <DEDUP_REMOVED lines=14> */
.L_x_1419:


//--------------------- .text._ZN2at6native38_GLOBAL__N__9a469cfd_6_RNN_cu_eca79a6d6kernel17lstm_cell_forwardIddlLi1EEEvNS_4cuda6detail10TensorInfoIT_T1_EES9_S9_S9_S9_S9_S9_S9_S8_S8_ --------------------------
	.section	.text._ZN2at6native38_GLOBAL__N__9a469cfd_6_RNN_cu_eca79a6d6kernel17lstm_cell_forwardIddlLi1EEEvNS_4cuda6detail10TensorInfoIT_T1_EES9_S9_S9_S9_S9_S9_S9_S8_S8_,"ax",@progbits
	.align	128
.text._ZN2at6native38_GLOBAL__N__9a469cfd_6_RNN_cu_eca79a6d6kernel17lstm_cell_forwardIddlLi1EEEvNS_4cuda6detail10TensorInfoIT_T1_EES9_S9_S9_S9_S9_S9_S9_S8_S8_:
        .type           _ZN2at6native38_GLOBAL__N__9a469cfd_6_RNN_cu_eca79a6d6kernel17lstm_cell_forwardIddlLi1EEEvNS_4cuda6detail10TensorInfoIT_T1_EES9_S9_S9_S9_S9_S9_S9_S8_S8_,@function
        .size           _ZN2at6native38_GLOBAL__N__9a469cfd_6_RNN_cu_eca79a6d6kernel17lstm_cell_forwardIddlLi1EEEvNS_4cuda6detail10TensorInfoIT_T1_EES9_S9_S9_S9_S9_S9_S9_S8_S8_,(.L_x_1422 - _ZN2at6native38_GLOBAL__N__9a469cfd_6_RNN_cu_eca79a6d6kernel17lstm_cell_forwardIddlLi1EEEvNS_4cuda6detail10TensorInfoIT_T1_EES9_S9_S9_S9_S9_S9_S9_S8_S8_)
        .other          _ZN2at6native38_GLOBAL__N__9a469cfd_6_RNN_cu_eca79a6d6kernel17lstm_cell_forwardIddlLi1EEEvNS_4cuda6detail10TensorInfoIT_T1_EES9_S9_S9_S9_S9_S9_S9_S8_S8_,@"STO_CUDA_ENTRY STV_DEFAULT"
_ZN2at6native38_GLOBAL__N__9a469cfd_6_RNN_cu_eca79a6d6kernel17lstm_cell_forwardIddlLi1EEEvNS_4cuda6detail10TensorInfoIT_T1_EES9_S9_S9_S9_S9_S9_S9_S8_S8_:
        /* <DEDUP_REMOVED lines=10> */
[----:B------:R-:W0:Y:S01]  /*00a0*/  LDC R0, c[0x0][0x360] ;  /* 0x0000d800ff007b82 */ /* 0x000e220000000800 */
[----:B------:R-:W1:Y:S01]  /*00b0*/  LDCU.64 UR30, c[0x0][0xe10] ;  /* 0x0001c200ff1e77ac */ /* 0x000e620008000a00 */
[----:B------:R-:W-:Y:S01]  /*00c0*/  BSSY.RECONVERGENT B0, `(.L_x_1241) ;  /* 0x0000329000007945 */ /* 0x000fe20003800200 */
[----:B------:R-:W2:Y:S01]  /*00d0*/  LDCU.64 UR36, c[0x0][0xc70] ;  /* 0x00018e00ff2477ac */ /* 0x000ea20008000a00 */
[----:B------:R-:W3:Y:S01]  /*00e0*/  LDCU.64 UR40, c[0x0][0xad0] ;  /* 0x00015a00ff2877ac */ /* 0x000ee20008000a00 */
[----:B------:R-:W4:Y:S01]  /*00f0*/  LDCU.64 UR34, c[0x0][0xd40] ;  /* 0x0001a800ff2277ac */ /* 0x000f220008000a00 */
[----:B------:R-:W5:Y:S01]  /*0100*/  LDCU.64 UR38, c[0x0][0xba0] ;  /* 0x00017400ff2677ac */ /* 0x000f620008000a00 */
[----:B------:R-:W4:Y:S01]  /*0110*/  LDCU.64 UR42, c[0x0][0xa00] ;  /* 0x00014000ff2a77ac */ /* 0x000f220008000a00 */
[----:B0-----:R-:W-:Y:S01]  /*0120*/  IMAD R8, R0, UR4, R3 ;  /* 0x0000000400087c24 */ /* 0x001fe2000f8e0203 */
[----:B------:R-:W0:Y:S03]  /*0130*/  LDCU.64 UR6, c[0x0][0x358] ;  /* 0x00006b00ff0677ac */ /* 0x000e260008000a00 */
[C---:B-1----:R-:W-:Y:S01]  /*0140*/  IMAD.WIDE.U32 R2, R8.reuse, UR30, RZ ;  /* 0x0000001e08027c25 */ /* 0x042fe2000f8e00ff */
[----:B------:R1:W-:Y:S01]  /*0150*/  STL [R1+0x8], R8 ;  /* 0x0000080801007387 */ /* 0x0003e20000100800 */
[----:B------:R-:W0:Y:S02]  /*0160*/  LDCU UR32, c[0x0][0x1084] ;  /* 0x00021080ff2077ac */ /* 0x000e240008000800 */
[C---:B--2---:R-:W-:Y:S01]  /*0170*/  IMAD.WIDE.U32 R4, R8.reuse, UR36, RZ ;  /* 0x0000002408047c25 */ /* 0x044fe2000f8e00ff */
[----:B------:R-:W2:Y:S03]  /*0180*/  LDCU UR33, c[0x0][0x1080] ;  /* 0x00021000ff2177ac */ /* 0x000ea60008000800 */
[----:B---3--:R-:W-:Y:S01]  /*0190*/  IMAD.WIDE.U32 R6, R8, UR40, RZ ;  /* 0x0000002808067c25 */ /* 0x008fe2000f8e00ff */
[----:B-----5:R-:W-:Y:S01]  /*01a0*/  LEA R10, P1, R4, UR38, 0x3 ;  /* 0x00000026040a7c11 */ /* 0x020fe2000f8218ff */
[----:B------:R-:W3:Y:S02]  /*01b0*/  LDCU.64 UR8, c[0x0][0x1080] ;  /* 0x00021000ff0877ac */ /* 0x000ee40008000a00 */
[----:B------:R-:W-:Y:S01]  /*01c0*/  IMAD R9, R8, UR31, R3 ;  /* 0x0000001f08097c24 */ /* 0x000fe2000f8e0203 */
[----:B----4-:R-:W-:Y:S01]  /*01d0*/  LEA R0, P2, R6, UR42, 0x3 ;  /* 0x0000002a06007c11 */ /* 0x010fe2000f8418ff */
[C---:B------:R-:W-:Y:S01]  /*01e0*/  IMAD R5, R8.reuse, UR37, R5 ;  /* 0x0000002508057c24 */ /* 0x040fe2000f8e0205 */
[----:B------:R-:W4:Y:S01]  /*01f0*/  LDCU.64 UR10, c[0x0][0xee0] ;  /* 0x0001dc00ff0a77ac */ /* 0x000f220008000a00 */
[----:B------:R-:W-:Y:S01]  /*0200*/  IMAD R3, R8, UR41, R7 ;  /* 0x0000002908037c24 */ /* 0x000fe2000f8e0207 */
[C---:B-1----:R-:W-:Y:S01]  /*0210*/  LEA R8, P0, R2.reuse, UR34, 0x3 ;  /* 0x0000002202087c11 */ /* 0x042fe2000f8018ff */
[----:B------:R-:W1:Y:S04]  /*0220*/  LDCU.64 UR12, c[0x0][0x1088] ;  /* 0x00021100ff0c77ac */ /* 0x000e680008000a00 */
[----:B------:R5:W-:Y:S01]  /*0230*/  STL [R1+0x70], R8 ;  /* 0x0000700801007387 */ /* 0x000be20000100800 */
[----:B------:R-:W0:Y:S03]  /*0240*/  LDCU.64 UR14, c[0x0][0x6c0] ;  /* 0x0000d800ff0e77ac */ /* 0x000e260008000a00 */
[----:B------:R-:W-:Y:S01]  /*0250*/  STL [R1+0x78], R10 ;  /* 0x0000780a01007387 */ /* 0x000fe20000100800 */
[----:B------:R-:W0:Y:S03]  /*0260*/  LDCU.64 UR16, c[0x0][0x450] ;  /* 0x00008a00ff1077ac */ /* 0x000e260008000a00 */
[----:B------:R2:W-:Y:S01]  /*0270*/  STL [R1+0x68], R0 ;  /* 0x0000680001007387 */ /* 0x0005e20000100800 */
[----:B------:R-:W0:Y:S01]  /*0280*/  LDCU.64 UR18, c[0x0][0x380] ;  /* 0x00007000ff1277ac */ /* 0x000e220008000a00 */
[----:B-----5:R-:W-:-:S02]  /*0290*/  LEA.HI.X R8, R2, UR35, R9, 0x3, P0 ;  /* 0x0000002302087c11 */ /* 0x020fc400080f1c09 */
[----:B------:R-:W-:Y:S01]  /*02a0*/  LEA.HI.X R2, R4, UR39, R5, 0x3, P1 ;  /* 0x0000002704027c11 */ /* 0x000fe200088f1c05 */
[----:B------:R-:W0:Y:S02]  /*02b0*/  LDCU.64 UR20, c[0x0][0x5f0] ;  /* 0x0000be00ff1477ac */ /* 0x000e240008000a00 */
[----:B------:R0:W-:Y:S01]  /*02c0*/  STL [R1+0x6c], R8 ;  /* 0x00006c0801007387 */ /* 0x0001e20000100800 */
[----:B------:R-:W0:Y:S01]  /*02d0*/  LDCU.64 UR22, c[0x0][0x520] ;  /* 0x0000a400ff1677ac */ /* 0x000e220008000a00 */
[----:B--2---:R-:W-:Y:S02]  /*02e0*/  LEA.HI.X R0, R6, UR43, R3, 0x3, P2 ;  /* 0x0000002b06007c11 */ /* 0x004fe400090f1c03 */
[----:B------:R2:W-:Y:S01]  /*02f0*/  STL [R1+0x74], R2 ;  /* 0x0000740201007387 */ /* 0x0005e20000100800 */
[----:B------:R-:W0:Y:S03]  /*0300*/  LDCU.64 UR24, c[0x0][0xfb0] ;  /* 0x0001f600ff1877ac */ /* 0x000e260008000a00 */
[----:B------:R2:W-:Y:S01]  /*0310*/  STL [R1+0x28], RZ ;  /* 0x000028ff01007387 */ /* 0x0005e20000100800 */
[----:B------:R-:W0:Y:S03]  /*0320*/  LDCU.64 UR26, c[0x0][0x790] ;  /* 0x0000f200ff1a77ac */ /* 0x000e260008000a00 */
[----:B------:R2:W-:Y:S01]  /*0330*/  STL [R1+0x2c], R0 ;  /* 0x00002c0001007387 */ /* 0x0005e20000100800 */
[----:B------:R-:W0:Y:S01]  /*0340*/  LDCU.64 UR28, c[0x0][0x930] ;  /* 0x00012600ff1c77ac */ /* 0x000e220008000a00 */
[----:B-1-34-:R-:W0:Y:S02]  /*0350*/  LDCU.64 UR30, c[0x0][0x860] ;  /* 0x00010c00ff1e77ac */ /* 0x01ae240008000a00 */
.L_x_1264:
[----:B------:R-:W3:Y:S04]  /*0360*/  LDL R10, [R1+0x28] ;  /* 0x00002800010a7983 */ /* 0x000ee80000100800 */
[----:B------:R1:W5:Y:S01]  /*0370*/  LDL R11, [R1+0x8] ;  /* 0x00000800010b7983 */ /* 0x0003620000100800 */
[----:B0-2---:R-:W-:Y:S01]  /*0380*/  IMAD.U32 R2, RZ, RZ, UR32 ;  /* 0x00000020ff027e24 */ /* 0x005fe2000f8e00ff */
[----:B------:R-:W-:Y:S04]  /*0390*/  BSSY.RECONVERGENT B1, `(.L_x_1242) ;  /* 0x000002e000017945 */ /* 0x000fe80003800200 */
[----:B---3--:R-:W-:-:S04]  /*03a0*/  LOP3.LUT R0, R10, R2, RZ, 0xfc, !PT ;  /* 0x000000020a007212 */ /* 0x008fc800078efcff */
[----:B------:R-:W-:-:S13]  /*03b0*/  ISETP.NE.U32.AND P0, PT, R0, RZ, PT ;  /* 0x000000ff0000720c */ /* 0x000fda0003f05070 */
[----:B-1----:R-:W-:Y:S05]  /*03c0*/  @P0 BRA `(.L_x_1243) ;  /* 0x00000000005c0947 */ /* 0x002fea0003800000 */
[----:B------:R-:W-:-:S04]  /*03d0*/  MOV R3, UR33 ;  /* 0x0000002100037c02 */ /* 0x000fc80008000f00 */
        /* <DEDUP_REMOVED lines=8> */
[----:B------:R-:W-:Y:S01]  /*0460*/  IMAD.HI.U32 R5, R5, R7, R4 ;  /* 0x0000000705057227 */ /* 0x000fe200078e0004 */
[----:B------:R-:W-:-:S05]  /*0470*/  MOV R7, RZ ;  /* 0x000000ff00077202 */ /* 0x000fca0000000f00 */
[----:B-----5:R-:W-:-:S04]  /*0480*/  IMAD.HI.U32 R6, R5, R11, RZ ;  /* 0x0000000b05067227 */ /* 0x020fc800078e00ff */
        /* <DEDUP_REMOVED lines=11> */
.L_x_1243:
[----:B-----5:R-:W-:Y:S01]  /*0540*/  IMAD.MOV.U32 R5, RZ, RZ, R11 ;  /* 0x000000ffff057224 */ /* 0x020fe200078e000b */
[----:B------:R-:W-:Y:S01]  /*0550*/  MOV R0, 0x580 ;  /* 0x0000058000007802 */ /* 0x000fe20000000f00 */
[----:B------:R-:W-:-:S07]  /*0560*/  IMAD.MOV.U32 R4, RZ, RZ, R10 ;  /* 0x000000ffff047224 */ /* 0x000fce00078e000a */
[----:B------:R-:W-:Y:S05]  /*0570*/  CALL.REL.NOINC `($__internal_40_$__cuda_sm20_div_s64) ;  /* 0x0000003000207944 */ /* 0x000fea0003c00000 */
[----:B------:R-:W2:Y:S04]  /*0580*/  LDL R5, [R1+0x8] ;  /* 0x0000080001057983 */ /* 0x000ea80000100800 */
[----:B------:R-:W3:Y:S01]  /*0590*/  LDL R6, [R1+0x28] ;  /* 0x0000280001067983 */ /* 0x000ee20000100800 */
[----:B------:R-:W-:Y:S02]  /*05a0*/  IADD3 R0, P0, PT, RZ, -R8, RZ ;  /* 0x80000008ff007210 */ /* 0x000fe40007f1e0ff */
[----:B------:R-:W-:-:S03]  /*05b0*/  MOV R3, UR8 ;  /* 0x0000000800037c02 */ /* 0x000fc60008000f00 */
[----:B------:R-:W-:Y:S02]  /*05c0*/  IMAD.X R4, RZ, RZ, ~R9, P0 ;  /* 0x000000ffff047224 */ /* 0x000fe400000e0e09 */
[----:B------:R-:W-:Y:S02]  /*05d0*/  IMAD.U32 R2, RZ, RZ, UR9 ;  /* 0x00000009ff027e24 */ /* 0x000fe4000f8e00ff */
[----:B------:R-:W-:-:S04]  /*05e0*/  IMAD R11, R4, R3, RZ ;  /* 0x00000003040b7224 */ /* 0x000fc800078e02ff */
[----:B------:R-:W-:Y:S01]  /*05f0*/  IMAD R11, R0, R2, R11 ;  /* 0x00000002000b7224 */ /* 0x000fe200078e020b */
[----:B--2---:R-:W-:Y:S01]  /*0600*/  MOV R4, R5 ;  /* 0x0000000500047202 */ /* 0x004fe20000000f00 */
[----:B---3--:R-:W-:-:S04]  /*0610*/  IMAD.MOV.U32 R5, RZ, RZ, R6 ;  /* 0x000000ffff057224 */ /* 0x008fc800078e0006 */
[----:B------:R-:W-:-:S04]  /*0620*/  IMAD.WIDE.U32 R6, R0, R3, R4 ;  /* 0x0000000300067225 */ /* 0x000fc800078e0004 */
[----:B------:R-:W-:Y:S01]  /*0630*/  IMAD.MOV.U32 R5, RZ, RZ, R6 ;  /* 0x000000ffff057224 */ /* 0x000fe200078e0006 */
[----:B------:R-:W-:Y:S01]  /*0640*/  IADD3 R4, PT, PT, R7, R11, RZ ;  /* 0x0000000b07047210 */ /* 0x000fe20007ffe0ff */
[----:B------:R-:W-:Y:S02]  /*0650*/  IMAD.MOV.U32 R6, RZ, RZ, R8 ;  /* 0x000000ffff067224 */ /* 0x000fe400078e0008 */
[----:B------:R-:W-:-:S07]  /*0660*/  IMAD.MOV.U32 R7, RZ, RZ, R9 ;  /* 0x000000ffff077224 */ /* 0x000fce00078e0009 */
.L_x_1244:
[----:B------:R-:W-:Y:S05]  /*0670*/  BSYNC.RECONVERGENT B1 ;  /* 0x0000000000017941 */ /* 0x000fea0003800200 */
.L_x_1242:
[-C--:B------:R-:W-:Y:S01]  /*0680*/  IMAD R7, R7, R3.reuse, RZ ;  /* 0x0000000307077224 */ /* 0x080fe200078e02ff */
[----:B------:R0:W-:Y:S01]  /*0690*/  STL.64 [R1+0x80], R4 ;  /* 0x0000800401007387 */ /* 0x0001e20000100a00 */
[----:B------:R-:W-:-:S04]  /*06a0*/  IMAD.WIDE.U32 R8, R6, R3, RZ ;  /* 0x0000000306087225 */ /* 0x000fc800078e00ff */
[----:B------:R-:W-:Y:S01]  /*06b0*/  IMAD R7, R6, R2, R7 ;  /* 0x0000000206077224 */ /* 0x000fe200078e0207 */
[----:B------:R-:W-:-:S04]  /*06c0*/  LEA R6, P0, R8, R5, 0x2 ;  /* 0x0000000508067211 */ /* 0x000fc800078010ff */
[----:B------:R-:W-:Y:S01]  /*06d0*/  IADD3 R25, PT, PT, R9, R7, RZ ;  /* 0x0000000709197210 */ /* 0x000fe20007ffe0ff */
[----:B------:R-:W-:-:S03]  /*06e0*/  IMAD.WIDE.U32 R12, R6, UR20, RZ ;  /* 0x00000014060c7c25 */ /* 0x000fc6000f8e00ff */
[----:B------:R-:W-:Y:S01]  /*06f0*/  LEA.HI.X R25, R8, R4, R25, 0x2, P0 ;  /* 0x0000000408197211 */ /* 0x000fe200000f1419 */
[----:B------:R-:W-:-:S04]  /*0700*/  IMAD.WIDE.U32 R8, R6, UR16, RZ ;  /* 0x0000001006087c25 */ /* 0x000fc8000f8e00ff */
[----:B------:R-:W-:Y:S01]  /*0710*/  IMAD R7, R25, UR16, RZ ;  /* 0x0000001019077c24 */ /* 0x000fe2000f8e02ff */
[----:B------:R-:W-:-:S03]  /*0720*/  LEA R26, P0, R8, UR18, 0x3 ;  /* 0x00000012081a7c11 */ /* 0x000fc6000f8018ff */
[C---:B------:R-:W-:Y:S01]  /*0730*/  IMAD R11, R6.reuse, UR17, R7 ;  /* 0x00000011060b7c24 */ /* 0x040fe2000f8e0207 */
[----:B------:R-:W-:-:S03]  /*0740*/  IADD3 R7, P1, PT, R6, R3, RZ ;  /* 0x0000000306077210 */ /* 0x000fc60007f3e0ff */
[----:B------:R-:W-:Y:S02]  /*0750*/  IMAD.IADD R9, R9, 0x1, R11 ;  /* 0x0000000109097824 */ /* 0x000fe400078e020b */
[----:B------:R-:W-:Y:S01]  /*0760*/  IMAD.X R16, R25, 0x1, R2, P1 ;  /* 0x0000000119107824 */ /* 0x000fe200008e0602 */
[----:B------:R-:W-:Y:S01]  /*0770*/  IADD3 R24, P1, PT, R7, R3, RZ ;  /* 0x0000000307187210 */ /* 0x000fe20007f3e0ff */
[----:B------:R-:W-:Y:S01]  /*0780*/  IMAD R11, R25, UR20, RZ ;  /* 0x00000014190b7c24 */ /* 0x000fe2000f8e02ff */
[----:B------:R-:W-:Y:S01]  /*0790*/  LEA.HI.X R27, R8, UR19, R9, 0x3, P0 ;  /* 0x00000013081b7c11 */ /* 0x000fe200080f1c09 */
[----:B------:R-:W-:Y:S01]  /*07a0*/  IMAD R0, R16, UR16, RZ ;  /* 0x0000001010007c24 */ /* 0x000fe2000f8e02ff */
[----:B------:R-:W-:Y:S01]  /*07b0*/  LEA R8, P2, R12, UR22, 0x3 ;  /* 0x000000160c087c11 */ /* 0x000fe2000f8418ff */
[----:B------:R-:W-:Y:S01]  /*07c0*/  IMAD R9, R6, UR21, R11 ;  /* 0x0000001506097c24 */ /* 0x000fe2000f8e020b */
[----:B------:R1:W-:Y:S01]  /*07d0*/  STL [R1+0xc], R16 ;  /* 0x00000c1001007387 */ /* 0x0003e20000100800 */
[----:B------:R-:W-:-:S03]  /*07e0*/  IMAD.WIDE.U32 R10, R7, UR16, RZ ;  /* 0x00000010070a7c25 */ /* 0x000fc6000f8e00ff */
[----:B------:R-:W-:Y:S01]  /*07f0*/  IADD3 R9, PT, PT, R13, R9, RZ ;  /* 0x000000090d097210 */ /* 0x000fe20007ffe0ff */
[C---:B------:R-:W-:Y:S01]  /*0800*/  IMAD R0, R7.reuse, UR17, R0 ;  /* 0x0000001107007c24 */ /* 0x040fe2000f8e0200 */
[----:B------:R-:W-:Y:S01]  /*0810*/  LEA R28, P0, R10, UR18, 0x3 ;  /* 0x000000120a1c7c11 */ /* 0x000fe2000f8018ff */
[----:B------:R-:W-:Y:S01]  /*0820*/  IMAD.WIDE.U32 R14, R7, UR20, RZ ;  /* 0x00000014070e7c25 */ /* 0x000fe2000f8e00ff */
[----:B------:R-:W-:-:S03]  /*0830*/  LEA.HI.X R9, R12, UR23, R9, 0x3, P2 ;  /* 0x000000170c097c11 */ /* 0x000fc600090f1c09 */
[----:B------:R-:W-:Y:S02]  /*0840*/  IMAD.IADD R0, R11, 0x1, R0 ;  /* 0x000000010b007824 */ /* 0x000fe400078e0200 */
[C---:B------:R-:W-:Y:S02]  /*0850*/  IMAD R11, R16.reuse, UR20, RZ ;  /* 0x00000014100b7c24 */ /* 0x040fe4000f8e02ff */
[----:B------:R-:W-:Y:S01]  /*0860*/  IMAD.X R18, R16, 0x1, R2, P1 ;  /* 0x0000000110127824 */ /* 0x000fe200008e0602 */
[----:B------:R-:W-:Y:S01]  /*0870*/  LEA.HI.X R29, R10, UR19, R0, 0x3, P0 ;  /* 0x000000130a1d7c11 */ /* 0x000fe200080f1c00 */
[----:B------:R-:W-:Y:S01]  /*0880*/  IMAD R11, R7, UR21, R11 ;  /* 0x00000015070b7c24 */ /* 0x000fe2000f8e020b */
[C---:B------:R-:W-:Y:S01]  /*0890*/  IADD3 R0, P1, PT, R24.reuse, R3, RZ ;  /* 0x0000000318007210 */ /* 0x040fe20007f3e0ff */
[----:B------:R-:W-:Y:S01]  /*08a0*/  IMAD.WIDE.U32 R20, R24, UR20, RZ ;  /* 0x0000001418147c25 */ /* 0x000fe2000f8e00ff */
[----:B------:R-:W-:Y:S01]  /*08b0*/  STL [R1+0x20], R18 ;  /* 0x0000201201007387 */ /* 0x000fe20000100800 */
[----:B------:R-:W-:-:S02]  /*08c0*/  LEA R10, P2, R14, UR22, 0x3 ;  /* 0x000000160e0a7c11 */ /* 0x000fc4000f8418ff */
[----:B------:R-:W-:Y:S01]  /*08d0*/  IADD3 R11, PT, PT, R15, R11, RZ ;  /* 0x0000000b0f0b7210 */ /* 0x000fe20007ffe0ff */
[C---:B------:R-:W-:Y:S01]  /*08e0*/  IMAD R15, R18.reuse, UR20, RZ ;  /* 0x00000014120f7c24 */ /* 0x040fe2000f8e02ff */
[----:B------:R-:W2:Y:S01]  /*08f0*/  LDG.E.64 R28, desc[UR6][R28.64] ;  /* 0x000000061c1c7981 */ /* 0x000ea2000c1e1b00 */
[----:B0-----:R-:W-:Y:S01]  /*0900*/  IMAD.X R4, R18, 0x1, R2, P1 ;  /* 0x0000000112047824 */ /* 0x001fe200008e0602 */
[----:B------:R-:W-:Y:S01]  /*0910*/  LEA.HI.X R11, R14, UR23, R11, 0x3, P2 ;  /* 0x000000170e0b7c11 */ /* 0x000fe200090f1c0b */
[----:B------:R-:W-:Y:S02]  /*0920*/  IMAD R15, R24, UR21, R15 ;  /* 0x00000015180f7c24 */ /* 0x000fe4000f8e020f */
[----:B------:R-:W-:Y:S01]  /*0930*/  IMAD R22, R4, UR16, RZ ;  /* 0x0000001004167c24 */ /* 0x000fe2000f8e02ff */
[----:B------:R0:W-:Y:S01]  /*0940*/  STL [R1+0x24], R4 ;  /* 0x0000240401007387 */ /* 0x0001e20000100800 */
[----:B------:R-:W-:Y:S01]  /*0950*/  IMAD R13, R18, UR16, RZ ;  /* 0x00000010120d7c24 */ /* 0x000fe2000f8e02ff */
[----:B------:R-:W-:Y:S01]  /*0960*/  IADD3 R15, PT, PT, R21, R15, RZ ;  /* 0x0000000f150f7210 */ /* 0x000fe20007ffe0ff */
[----:B------:R-:W-:Y:S01]  /*0970*/  IMAD R21, R4, UR20, RZ ;  /* 0x0000001404157c24 */ /* 0x000fe2000f8e02ff */
[----:B------:R-:W3:Y:S01]  /*0980*/  LDG.E.64 R10, desc[UR6][R10.64] ;  /* 0x000000060a0a7981 */ /* 0x000ee2000c1e1b00 */
[----:B-1----:R-:W-:-:S04]  /*0990*/  IMAD.WIDE.U32 R16, R24, UR16, RZ ;  /* 0x0000001018107c25 */ /* 0x002fc8000f8e00ff */
[----:B------:R-:W-:Y:S01]  /*09a0*/  IMAD R13, R24, UR17, R13 ;  /* 0x00000011180d7c24 */ /* 0x000fe2000f8e020d */
[----:B0-----:R-:W4:Y:S01]  /*09b0*/  LDG.E.64 R4, desc[UR6][R26.64] ;  /* 0x000000061a047981 */ /* 0x001f22000c1e1b00 */
[----:B------:R-:W-:Y:S01]  /*09c0*/  LEA R12, P0, R16, UR18, 0x3 ;  /* 0x00000012100c7c11 */ /* 0x000fe2000f8018ff */
[C---:B------:R-:W-:Y:S02]  /*09d0*/  IMAD R23, R0.reuse, UR17, R22 ;  /* 0x0000001100177c24 */ /* 0x040fe4000f8e0216 */
[----:B------:R-:W-:Y:S02]  /*09e0*/  IMAD.IADD R13, R17, 0x1, R13 ;  /* 0x00000001110d7824 */ /* 0x000fe400078e020d */
[----:B------:R-:W-:-:S03]  /*09f0*/  IMAD.WIDE.U32 R18, R0, UR20, RZ ;  /* 0x0000001400127c25 */ /* 0x000fc6000f8e00ff */
[----:B------:R-:W-:Y:S01]  /*0a00*/  LEA.HI.X R13, R16, UR19, R13, 0x3, P0 ;  /* 0x00000013100d7c11 */ /* 0x000fe200080f1c0d */
[----:B------:R0:W4:Y:S01]  /*0a10*/  LDG.E.64 R26, desc[UR6][R8.64] ;  /* 0x00000006081a7981 */ /* 0x000122000c1e1b00 */
[----:B------:R-:W-:Y:S01]  /*0a20*/  LEA R14, P0, R20, UR22, 0x3 ;  /* 0x00000016140e7c11 */ /* 0x000fe2000f8018ff */
[----:B------:R-:W-:Y:S01]  /*0a30*/  IMAD.WIDE.U32 R16, R0, UR16, RZ ;  /* 0x0000001000107c25 */ /* 0x000fe2000f8e00ff */
[----:B------:R-:W-:Y:S02]  /*0a40*/  LEA R22, P1, R18, UR22, 0x3 ;  /* 0x0000001612167c11 */ /* 0x000fe4000f8218ff */
[----:B------:R-:W-:Y:S01]  /*0a50*/  LEA.HI.X R15, R20, UR23, R15, 0x3, P0 ;  /* 0x00000017140f7c11 */ /* 0x000fe200080f1c0f */
[----:B------:R-:W-:Y:S01]  /*0a60*/  IMAD R21, R0, UR21, R21 ;  /* 0x0000001500157c24 */ /* 0x000fe2000f8e0215 */
[----:B------:R-:W-:Y:S01]  /*0a70*/  LEA R20, P0, R16, UR18, 0x3 ;  /* 0x0000001210147c11 */ /* 0x000fe2000f8018ff */
[----:B------:R-:W-:Y:S01]  /*0a80*/  IMAD.IADD R23, R17, 0x1, R23 ;  /* 0x0000000111177824 */ /* 0x000fe200078e0217 */
[----:B------:R-:W3:Y:S01]  /*0a90*/  LDG.E.64 R12, desc[UR6][R12.64] ;  /* 0x000000060c0c7981 */ /* 0x000ee2000c1e1b00 */
[----:B------:R-:W-:-:S03]  /*0aa0*/  IMAD.IADD R17, R19, 0x1, R21 ;  /* 0x0000000113117824 */ /* 0x000fc600078e0215 */
[----:B------:R-:W0:Y:S04]  /*0ab0*/  LDL R8, [R1+0x2c] ;  /* 0x00002c0001087983 */ /* 0x000e280000100800 */
[----:B------:R-:W0:Y:S01]  /*0ac0*/  LDL R9, [R1+0x68] ;  /* 0x0000680001097983 */ /* 0x000e220000100800 */
[----:B------:R-:W-:Y:S02]  /*0ad0*/  LEA.HI.X R21, R16, UR19, R23, 0x3, P0 ;  /* 0x0000001310157c11 */ /* 0x000fe400080f1c17 */
[----:B------:R-:W-:Y:S02]  /*0ae0*/  LEA.HI.X R23, R18, UR23, R17, 0x3, P1 ;  /* 0x0000001712177c11 */ /* 0x000fe400088f1c11 */
[----:B------:R-:W3:Y:S04]  /*0af0*/  LDG.E.64 R18, desc[UR6][R14.64] ;  /* 0x000000060e127981 */ /* 0x000ee8000c1e1b00 */
[----:B------:R-:W3:Y:S04]  /*0b00*/  LDG.E.64 R16, desc[UR6][R20.64] ;  /* 0x0000000614107981 */ /* 0x000ee8000c1e1b00 */
[----:B------:R-:W3:Y:S01]  /*0b10*/  LDG.E.64 R14, desc[UR6][R22.64] ;  /* 0x00000006160e7981 */ /* 0x000ee2000c1e1b00 */
[----:B0-----:R-:W-:-:S04]  /*0b20*/  LOP3.LUT R9, R9, R8, RZ, 0x3c, !PT ;  /* 0x0000000809097212 */ /* 0x001fc800078e3cff */
[----:B------:R-:W-:-:S04]  /*0b30*/  LOP3.LUT R8, R9, R8, RZ, 0x3c, !PT ;  /* 0x0000000809087212 */ /* 0x000fc800078e3cff */
[----:B------:R-:W-:-:S06]  /*0b40*/  LOP3.LUT R9, R9, R8, RZ, 0x3c, !PT ;  /* 0x0000000809097212 */ /* 0x000fcc00078e3cff */
[----:B------:R-:W2:Y:S01]  /*0b50*/  LDG.E.64 R8, desc[UR6][R8.64] ;  /* 0x0000000608087981 */ /* 0x000ea2000c1e1b00 */
[----:B----4-:R-:W-:-:S03]  /*0b60*/  DADD R26, R4, R26 ;  /* 0x00000000041a7229 */ /* 0x010fc6000000001a */
[----:B------:R0:W5:Y:S01]  /*0b70*/  LDL.LU.64 R4, [R1+0x80] ;  /* 0x0000800001047983 */ /* 0x0001620000300a00 */
[----:B------:R-:W-:-:S04]  /*0b80*/  UISETP.NE.U32.AND UP0, UPT, UR14, URZ, UPT ;  /* 0x000000ff0e00728c */ /* 0x000fc8000bf05070 */
[----:B------:R-:W-:Y:S01]  /*0b90*/  UISETP.NE.AND.EX UP0, UPT, UR15, URZ, UPT, UP0 ;  /* 0x000000ff0f00728c */ /* 0x000fe2000bf05300 */
[----:B------:R-:W-:Y:S02]  /*0ba0*/  CS2R RZ, SRZ ;  /* 0x0000000000ff7805 */ /* 0x000fe4000001ff00 */
[----:B------:R-:W-:Y:S02]  /*0bb0*/  CS2R RZ, SRZ ;  /* 0x0000000000ff7805 */ /* 0x000fe4000001ff00 */
[----:B------:R-:W-:Y:S01]  /*0bc0*/  CS2R RZ, SRZ ;  /* 0x0000000000ff7805 */ /* 0x000fe2000001ff00 */
[----:B--2---:R1:W-:Y:S04]  /*0bd0*/  STL.64 [R1+0x60], R8 ;  /* 0x0000600801007387 */ /* 0x0043e80000100a00 */
[----:B------:R-:W-:Y:S04]  /*0be0*/  STL.64 [R1+0x10], RZ ;  /* 0x000010ff01007387 */ /* 0x000fe80000100a00 */
[----:B------:R-:W-:Y:S04]  /*0bf0*/  STL.64 [R1+0x18], RZ ;  /* 0x000018ff01007387 */ /* 0x000fe80000100a00 */
[----:B------:R2:W-:Y:S04]  /*0c00*/  STL.64 [R1+0x38], R28 ;  /* 0x0000381c01007387 */ /* 0x0005e80000100a00 */
[----:B---3--:R3:W-:Y:S04]  /*0c10*/  STL.64 [R1+0x30], R10 ;  /* 0x0000300a01007387 */ /* 0x0087e80000100a00 */
[----:B------:R-:W-:Y:S04]  /*0c20*/  STL.64 [R1], RZ ;  /* 0x000000ff01007387 */ /* 0x000fe80000100a00 */
[----:B------:R4:W-:Y:S04]  /*0c30*/  STL.64 [R1+0x48], R12 ;  /* 0x0000480c01007387 */ /* 0x0009e80000100a00 */
[----:B------:R0:W-:Y:S04]  /*0c40*/  STL.64 [R1+0x40], R18 ;  /* 0x0000401201007387 */ /* 0x0001e80000100a00 */
[----:B------:R0:W-:Y:S04]  /*0c50*/  STL.64 [R1+0x50], R14 ;  /* 0x0000500e01007387 */ /* 0x0001e80000100a00 */
[----:B------:R0:W-:Y:S01]  /*0c60*/  STL.64 [R1+0x58], R16 ;  /* 0x0000581001007387 */ /* 0x0001e20000100a00 */
[----:B-1----:R-:W-:-:S02]  /*0c70*/  CS2R R8, SRZ ;  /* 0x0000000000087805 */ /* 0x002fc4000001ff00 */
[----:B--2---:R-:W-:Y:S02]  /*0c80*/  CS2R R28, SRZ ;  /* 0x00000000001c7805 */ /* 0x004fe4000001ff00 */
[----:B---3--:R-:W-:Y:S02]  /*0c90*/  CS2R R10, SRZ ;  /* 0x00000000000a7805 */ /* 0x008fe4000001ff00 */
[----:B----4-:R-:W-:Y:S02]  /*0ca0*/  CS2R R12, SRZ ;  /* 0x00000000000c7805 */ /* 0x010fe4000001ff00 */
[----:B0-----:R-:W-:Y:S01]  /*0cb0*/  CS2R R18, SRZ ;  /* 0x0000000000127805 */ /* 0x001fe2000001ff00 */
[----:B------:R-:W-:Y:S06]  /*0cc0*/  BRA.U !UP0, `(.L_x_1245) ;  /* 0x0000000508047547 */ /* 0x000fec000b800000 */
[CC--:B-----5:R-:W-:Y:S01]  /*0cd0*/  IADD3 R18, P0, PT, R5.reuse, R3.reuse, RZ ;  /* 0x0000000305127210 */ /* 0x0e0fe20007f1e0ff */
[C---:B------:R-:W-:Y:S02]  /*0ce0*/  IMAD R9, R4.reuse, UR26, RZ ;  /* 0x0000001a04097c24 */ /* 0x040fe4000f8e02ff */
[C---:B------:R-:W-:Y:S01]  /*0cf0*/  IMAD.WIDE.U32 R10, R5.reuse, UR26, RZ ;  /* 0x0000001a050a7c25 */ /* 0x040fe2000f8e00ff */
[----:B------:R-:W-:Y:S02]  /*0d00*/  IADD3.X R17, PT, PT, R4, R2, RZ, P0, !PT ;  /* 0x0000000204117210 */ /* 0x000fe400007fe4ff */
[----:B------:R-:W-:Y:S01]  /*0d10*/  IADD3 R16, P1, PT, R18, R3, RZ ;  /* 0x0000000312107210 */ /* 0x000fe20007f3e0ff */
[----:B------:R-:W-:Y:S01]  /*0d20*/  IMAD R9, R5, UR27, R9 ;  /* 0x0000001b05097c24 */ /* 0x000fe2000f8e0209 */
[----:B------:R-:W-:Y:S01]  /*0d30*/  LEA R8, P0, R10, UR14, 0x3 ;  /* 0x0000000e0a087c11 */ /* 0x000fe2000f8018ff */
[----:B------:R-:W-:Y:S02]  /*0d40*/  IMAD R14, R4, UR28, RZ ;  /* 0x0000001c040e7c24 */ /* 0x000fe4000f8e02ff */
[----:B------:R-:W-:-:S02]  /*0d50*/  IMAD.IADD R9, R11, 0x1, R9 ;  /* 0x000000010b097824 */ /* 0x000fc400078e0209 */
[----:B------:R-:W-:Y:S02]  /*0d60*/  IMAD R4, R17, UR26, RZ ;  /* 0x0000001a11047c24 */ /* 0x000fe4000f8e02ff */
[----:B------:R-:W-:Y:S01]  /*0d70*/  IMAD.WIDE.U32 R12, R5, UR28, RZ ;  /* 0x0000001c050c7c25 */ /* 0x000fe2000f8e00ff */
[----:B------:R-:W-:-:S03]  /*0d80*/  LEA.HI.X R9, R10, UR15, R9, 0x3, P0 ;  /* 0x0000000f0a097c11 */ /* 0x000fc600080f1c09 */
[----:B------:R-:W-:Y:S01]  /*0d90*/  IMAD R11, R5, UR29, R14 ;  /* 0x0000001d050b7c24 */ /* 0x000fe2000f8e020e */
[----:B------:R-:W-:Y:S01]  /*0da0*/  LEA R10, P2, R12, UR30, 0x3 ;  /* 0x0000001e0c0a7c11 */ /* 0x000fe2000f8418ff */
[C---:B------:R-:W-:Y:S01]  /*0db0*/  IMAD.WIDE.U32 R14, R18.reuse, UR26, RZ ;  /* 0x0000001a120e7c25 */ /* 0x040fe2000f8e00ff */
[----:B------:R-:W5:Y:S03]  /*0dc0*/  LDG.E.64 R8, desc[UR6][R8.64] ;  /* 0x0000000608087981 */ /* 0x000f66000c1e1b00 */
[----:B------:R-:W-:Y:S01]  /*0dd0*/  IMAD R5, R18, UR27, R4 ;  /* 0x0000001b12057c24 */ /* 0x000fe2000f8e0204 */
[----:B------:R-:W-:Y:S01]  /*0de0*/  LEA R4, P0, R14, UR14, 0x3 ;  /* 0x0000000e0e047c11 */ /* 0x000fe2000f8018ff */
[----:B------:R-:W-:Y:S02]  /*0df0*/  IMAD.IADD R11, R13, 0x1, R11 ;  /* 0x000000010d0b7824 */ /* 0x000fe400078e020b */
[----:B------:R-:W-:Y:S01]  /*0e00*/  IMAD R13, R17, UR28, RZ ;  /* 0x0000001c110d7c24 */ /* 0x000fe2000f8e02ff */
[----:B------:R-:W-:Y:S01]  /*0e10*/  IADD3 R5, PT, PT, R15, R5, RZ ;  /* 0x000000050f057210 */ /* 0x000fe20007ffe0ff */
[----:B------:R-:W-:Y:S01]  /*0e20*/  IMAD.WIDE.U32 R20, R16, UR26, RZ ;  /* 0x0000001a10147c25 */ /* 0x000fe2000f8e00ff */
[----:B------:R-:W-:-:S02]  /*0e30*/  LEA.HI.X R11, R12, UR31, R11, 0x3, P2 ;  /* 0x0000001f0c0b7c11 */ /* 0x000fc400090f1c0b */
[----:B------:R-:W-:Y:S01]  /*0e40*/  LEA.HI.X R5, R14, UR15, R5, 0x3, P0 ;  /* 0x0000000f0e057c11 */ /* 0x000fe200080f1c05 */
[----:B------:R-:W-:Y:S01]  /*0e50*/  IMAD.X R12, R17, 0x1, R2, P1 ;  /* 0x00000001110c7824 */ /* 0x000fe200008e0602 */
[----:B------:R-:W-:Y:S01]  /*0e60*/  IADD3 R3, P0, PT, R16, R3, RZ ;  /* 0x0000000310037210 */ /* 0x000fe20007f1e0ff */
[C---:B------:R-:W-:Y:S01]  /*0e70*/  IMAD R13, R18.reuse, UR29, R13 ;  /* 0x0000001d120d7c24 */ /* 0x040fe2000f8e020d */
[----:B------:R-:W5:Y:S01]  /*0e80*/  LDG.E.64 R10, desc[UR6][R10.64] ;  /* 0x000000060a0a7981 */ /* 0x000f62000c1e1b00 */
[----:B------:R-:W-:-:S04]  /*0e90*/  IMAD.WIDE.U32 R18, R18, UR28, RZ ;  /* 0x0000001c12127c25 */ /* 0x000fc8000f8e00ff */
[C---:B------:R-:W-:Y:S02]  /*0ea0*/  IMAD R15, R12.reuse, UR26, RZ ;  /* 0x0000001a0c0f7c24 */ /* 0x040fe4000f8e02ff */
[C---:B------:R-:W-:Y:S01]  /*0eb0*/  IMAD.X R23, R12.reuse, 0x1, R2, P0 ;  /* 0x000000010c177824 */ /* 0x040fe200000e0602 */
[----:B------:R-:W-:Y:S01]  /*0ec0*/  IADD3 R2, PT, PT, R19, R13, RZ ;  /* 0x0000000d13027210 */ /* 0x000fe20007ffe0ff */
[----:B------:R-:W-:Y:S01]  /*0ed0*/  IMAD R22, R12, UR28, RZ ;  /* 0x0000001c0c167c24 */ /* 0x000fe2000f8e02ff */
[----:B------:R-:W-:Y:S01]  /*0ee0*/  LEA R12, P1, R18, UR30, 0x3 ;  /* 0x0000001e120c7c11 */ /* 0x000fe2000f8218ff */
[----:B------:R-:W-:Y:S01]  /*0ef0*/  IMAD R15, R16, UR27, R15 ;  /* 0x0000001b100f7c24 */ /* 0x000fe2000f8e020f */
[----:B------:R-:W-:Y:S01]  /*0f00*/  LEA R14, P0, R20, UR14, 0x3 ;  /* 0x0000000e140e7c11 */ /* 0x000fe2000f8018ff */
[----:B------:R-:W-:Y:S01]  /*0f10*/  IMAD R22, R16, UR29, R22 ;  /* 0x0000001d10167c24 */ /* 0x000fe2000f8e0216 */
[----:B------:R-:W-:Y:S01]  /*0f20*/  LEA.HI.X R13, R18, UR31, R2, 0x3, P1 ;  /* 0x0000001f120d7c11 */ /* 0x000fe200088f1c02 */
[----:B------:R-:W-:-:S02]  /*0f30*/  IMAD.IADD R15, R21, 0x1, R15 ;  /* 0x00000001150f7824 */ /* 0x000fc400078e020f */
[----:B------:R-:W-:-:S03]  /*0f40*/  IMAD.WIDE.U32 R16, R16, UR28, RZ ;  /* 0x0000001c10107c25 */ /* 0x000fc6000f8e00ff */
[----:B------:R-:W-:Y:S01]  /*0f50*/  LEA.HI.X R15, R20, UR15, R15, 0x3, P0 ;  /* 0x0000000f140f7c11 */ /* 0x000fe200080f1c0f */
[C---:B------:R-:W-:Y:S01]  /*0f60*/  IMAD R18, R23.reuse, UR26, RZ ;  /* 0x0000001a17127c24 */ /* 0x040fe2000f8e02ff */
[----:B------:R-:W-:Y:S01]  /*0f70*/  LEA R2, P0, R16, UR30, 0x3 ;  /* 0x0000001e10027c11 */ /* 0x000fe2000f8018ff */
[----:B------:R-:W-:Y:S02]  /*0f80*/  IMAD R23, R23, UR28, RZ ;  /* 0x0000001c17177c24 */ /* 0x000fe4000f8e02ff */
[----:B------:R-:W-:Y:S02]  /*0f90*/  IMAD.IADD R19, R17, 0x1, R22 ;  /* 0x0000000111137824 */ /* 0x000fe400078e0216 */
[----:B------:R-:W-:-:S04]  /*0fa0*/  IMAD.WIDE.U32 R20, R3, UR26, RZ ;  /* 0x0000001a03147c25 */ /* 0x000fc8000f8e00ff */
[C---:B------:R-:W-:Y:S02]  /*0fb0*/  IMAD R18, R3.reuse, UR27, R18 ;  /* 0x0000001b03127c24 */ /* 0x040fe4000f8e0212 */
[C---:B------:R-:W-:Y:S02]  /*0fc0*/  IMAD R17, R3.reuse, UR29, R23 ;  /* 0x0000001d03117c24 */ /* 0x040fe4000f8e0217 */
[----:B------:R-:W-:Y:S01]  /*0fd0*/  IMAD.WIDE.U32 R22, R3, UR28, RZ ;  /* 0x0000001c03167c25 */ /* 0x000fe2000f8e00ff */
[----:B------:R-:W-:Y:S02]  /*0fe0*/  LEA.HI.X R3, R16, UR31, R19, 0x3, P0 ;  /* 0x0000001f10037c11 */ /* 0x000fe400080f1c13 */
[----:B------:R-:W-:Y:S01]  /*0ff0*/  IADD3 R19, PT, PT, R21, R18, RZ ;  /* 0x0000001215137210 */ /* 0x000fe20007ffe0ff */
[----:B------:R-:W-:Y:S01]  /*1000*/  IMAD.IADD R21, R23, 0x1, R17 ;  /* 0x0000000117157824 */ /* 0x000fe200078e0211 */
[----:B------:R-:W-:Y:S02]  /*1010*/  LEA R16, P0, R20, UR14, 0x3 ;  /* 0x0000000e14107c11 */ /* 0x000fe4000f8018ff */
[----:B------:R-:W-:-:S02]  /*1020*/  LEA R18, P1, R22, UR30, 0x3 ;  /* 0x0000001e16127c11 */ /* 0x000fc4000f8218ff */
[----:B------:R-:W-:Y:S02]  /*1030*/  LEA.HI.X R17, R20, UR15, R19, 0x3, P0 ;  /* 0x0000000f14117c11 */ /* 0x000fe400080f1c13 */
[----:B------:R-:W-:Y:S02]  /*1040*/  LEA.HI.X R19, R22, UR31, R21, 0x3, P1 ;  /* 0x0000001f16137c11 */ /* 0x000fe400088f1c15 */
[----:B------:R-:W2:Y:S04]  /*1050*/  LDG.E.64 R22, desc[UR6][R4.64] ;  /* 0x0000000604167981 */ /* 0x000ea8000c1e1b00 */
[----:B------:R-:W3:Y:S04]  /*1060*/  LDG.E.64 R20, desc[UR6][R12.64] ;  /* 0x000000060c147981 */ /* 0x000ee8000c1e1b00 */
[----:B------:R0:W5:Y:S04]  /*1070*/  LDG.E.64 R28, desc[UR6][R16.64] ;  /* 0x00000006101c7981 */ /* 0x000168000c1e1b00 */
[----:B------:R-:W4:Y:S04]  /*1080*/  LDG.E.64 R4, desc[UR6][R14.64] ;  /* 0x000000060e047981 */ /* 0x000f28000c1e1b00 */
[----:B------:R0:W5:Y:S04]  /*1090*/  LDG.E.64 R12, desc[UR6][R2.64] ;  /* 0x00000006020c7981 */ /* 0x000168000c1e1b00 */
[----:B------:R-:W5:Y:S04]  /*10a0*/  LDG.E.64 R18, desc[UR6][R18.64] ;  /* 0x0000000612127981 */ /* 0x000f68000c1e1b00 */
[----:B----4-:R0:W-:Y:S04]  /*10b0*/  STL.64 [R1+0x18], R4 ;  /* 0x0000180401007387 */ /* 0x0101e80000100a00 */
[----:B---3--:R0:W-:Y:S04]  /*10c0*/  STL.64 [R1], R20 ;  /* 0x0000001401007387 */ /* 0x0081e80000100a00 */
[----:B--2---:R0:W-:Y:S02]  /*10d0*/  STL.64 [R1+0x10], R22 ;  /* 0x0000101601007387 */ /* 0x0041e40000100a00 */
.L_x_1245:
[----:B-----5:R-:W-:Y:S01]  /*10e0*/  DADD R8, R26, R8 ;  /* 0x000000001a087229 */ /* 0x020fe20000000008 */
[----:B0-----:R-:W-:Y:S01]  /*10f0*/  IMAD.MOV.U32 R2, RZ, RZ, 0x652b82fe ;  /* 0x652b82feff027424 */ /* 0x001fe200078e00ff */
        /* <DEDUP_REMOVED lines=60> */
.L_x_1247:
[----:B------:R-:W-:Y:S05]  /*14c0*/  BSYNC.RECONVERGENT B1 ;  /* 0x0000000000017941 */ /* 0x000fea0003800200 */
.L_x_1246:
[----:B------:R-:W2:Y:S04]  /*14d0*/  LDL.LU R16, [R1+0xc] ;  /* 0x00000c0001107983 */ /* 0x000ea80000300800 */
[----:B------:R-:W3:Y:S04]  /*14e0*/  LDL.LU R15, [R1+0x20] ;  /* 0x00002000010f7983 */ /* 0x000ee80000300800 */
[----:B------:R-:W4:Y:S01]  /*14f0*/  LDL.LU R14, [R1+0x24] ;  /* 0x00002400010e7983 */ /* 0x000f220000300800 */
[----:B------:R-:W-:Y:S01]  /*1500*/  DADD R8, R4, 1 ;  /* 0x3ff0000004087429 */ /* 0x000fe20000000000 */
[----:B------:R-:W-:Y:S01]  /*1510*/  IMAD.WIDE.U32 R20, R7, UR24, RZ ;  /* 0x0000001807147c25 */ /* 0x000fe2000f8e00ff */
[----:B------:R-:W-:Y:S03]  /*1520*/  BSSY.RECONVERGENT B1, `(.L_x_1248) ;  /* 0x0000028000017945 */ /* 0x000fe60003800200 */
[----:B------:R-:W-:Y:S01]  /*1530*/  IMAD R27, R25, UR24, RZ ;  /* 0x00000018191b7c24 */ /* 0x000fe2000f8e02ff */
[----:B------:R-:W0:Y:S01]  /*1540*/  MUFU.RCP64H R11, R9 ;  /* 0x00000009000b7308 */ /* 0x000e220000001800 */
[----:B------:R-:W-:-:S02]  /*1550*/  LEA R4, P2, R20, UR10, 0x3 ;  /* 0x0000000a14047c11 */ /* 0x000fc4000f8418ff */
[----:B------:R-:W-:Y:S01]  /*1560*/  IMAD R27, R6, UR25, R27 ;  /* 0x00000019061b7c24 */ /* 0x000fe2000f8e021b */
[----:B------:R-:W-:-:S04]  /*1570*/  IADD3 R10, PT, PT, R9, 0x300402, RZ ;  /* 0x00300402090a7810 */ /* 0x000fc80007ffe0ff */
[----:B------:R-:W-:Y:S02]  /*1580*/  FSETP.GEU.AND P0, PT, |R10|, 5.8789094863358348022e-39, PT ;  /* 0x004004020a00780b */ /* 0x000fe40003f0e200 */
[----:B0-----:R-:W-:-:S08]  /*1590*/  DFMA R2, -R8, R10, 1 ;  /* 0x3ff000000802742b */ /* 0x001fd0000000010a */
[----:B------:R-:W-:-:S08]  /*15a0*/  DFMA R2, R2, R2, R2 ;  /* 0x000000020202722b */ /* 0x000fd00000000002 */
[----:B------:R-:W-:-:S08]  /*15b0*/  DFMA R10, R10, R2, R10 ;  /* 0x000000020a0a722b */ /* 0x000fd0000000000a */
[----:B------:R-:W-:-:S08]  /*15c0*/  DFMA R22, -R8, R10, 1 ;  /* 0x3ff000000816742b */ /* 0x000fd0000000010a */
[----:B------:R-:W-:Y:S01]  /*15d0*/  DFMA R10, R10, R22, R10 ;  /* 0x000000160a0a722b */ /* 0x000fe2000000000a */
[----:B--2---:R-:W-:Y:S02]  /*15e0*/  IMAD R3, R16, UR24, RZ ;  /* 0x0000001810037c24 */ /* 0x004fe4000f8e02ff */
[----:B------:R-:W-:-:S04]  /*15f0*/  IMAD.WIDE.U32 R16, R6, UR24, RZ ;  /* 0x0000001806107c25 */ /* 0x000fc8000f8e00ff */
[----:B---3--:R-:W-:Y:S01]  /*1600*/  IMAD R5, R15, UR24, RZ ;  /* 0x000000180f057c24 */ /* 0x008fe2000f8e02ff */
[----:B------:R-:W-:Y:S01]  /*1610*/  LEA R2, P1, R16, UR10, 0x3 ;  /* 0x0000000a10027c11 */ /* 0x000fe2000f8218ff */
[----:B----4-:R-:W-:Y:S02]  /*1620*/  IMAD R26, R14, UR24, RZ ;  /* 0x000000180e1a7c24 */ /* 0x010fe4000f8e02ff */
[----:B------:R-:W-:Y:S02]  /*1630*/  IMAD R3, R7, UR25, R3 ;  /* 0x0000001907037c24 */ /* 0x000fe4000f8e0203 */
[C---:B------:R-:W-:Y:S02]  /*1640*/  IMAD R5, R24.reuse, UR25, R5 ;  /* 0x0000001918057c24 */ /* 0x040fe4000f8e0205 */
[----:B------:R-:W-:-:S04]  /*1650*/  IMAD.WIDE.U32 R24, R24, UR24, RZ ;  /* 0x0000001818187c25 */ /* 0x000fc8000f8e00ff */
[C---:B------:R-:W-:Y:S01]  /*1660*/  IMAD R26, R0.reuse, UR25, R26 ;  /* 0x00000019001a7c24 */ /* 0x040fe2000f8e021a */
[----:B------:R-:W-:Y:S01]  /*1670*/  IADD3 R7, PT, PT, R25, R5, RZ ;  /* 0x0000000519077210 */ /* 0x000fe20007ffe0ff */
[----:B------:R-:W-:Y:S01]  /*1680*/  IMAD.WIDE.U32 R14, R0, UR24, RZ ;  /* 0x00000018000e7c25 */ /* 0x000fe2000f8e00ff */
[----:B------:R-:W-:-:S03]  /*1690*/  LEA R6, P3, R24, UR10, 0x3 ;  /* 0x0000000a18067c11 */ /* 0x000fc6000f8618ff */
[----:B------:R-:W-:Y:S01]  /*16a0*/  IMAD.IADD R0, R21, 0x1, R3 ;  /* 0x0000000115007824 */ /* 0x000fe200078e0203 */
[----:B------:R-:W-:Y:S01]  /*16b0*/  LEA.HI.X R7, R24, UR11, R7, 0x3, P3 ;  /* 0x0000000b18077c11 */ /* 0x000fe200098f1c07 */
[----:B------:R-:W-:-:S03]  /*16c0*/  IMAD.IADD R27, R17, 0x1, R27 ;  /* 0x00000001111b7824 */ /* 0x000fc600078e021b */
[----:B------:R-:W-:Y:S01]  /*16d0*/  LEA.HI.X R5, R20, UR11, R0, 0x3, P2 ;  /* 0x0000000b14057c11 */ /* 0x000fe200090f1c00 */
[----:B------:R-:W-:Y:S01]  /*16e0*/  IMAD.IADD R0, R15, 0x1, R26 ;  /* 0x000000010f007824 */ /* 0x000fe200078e021a */
[----:B------:R-:W-:-:S04]  /*16f0*/  LEA.HI.X R3, R16, UR11, R27, 0x3, P1 ;  /* 0x0000000b10037c11 */ /* 0x000fc800088f1c1b */
[----:B------:R0:W-:Y:S01]  /*1700*/  STL [R1+0xc], R0 ;  /* 0x00000c0001007387 */ /* 0x0001e20000100800 */
[----:B------:R-:W-:Y:S05]  /*1710*/  @P0 BRA `(.L_x_1249) ;  /* 0x0000000000200947 */ /* 0x000fea0003800000 */
[----:B------:R-:W-:Y:S01]  /*1720*/  LOP3.LUT R22, R9, 0x7fffffff, RZ, 0xc0, !PT ;  /* 0x7fffffff09167812 */ /* 0x000fe200078ec0ff */
[----:B------:R-:W-:Y:S01]  /*1730*/  IMAD.MOV.U32 R16, RZ, RZ, R8 ;  /* 0x000000ffff107224 */ /* 0x000fe200078e0008 */
[----:B------:R-:W-:Y:S02]  /*1740*/  MOV R17, R9 ;  /* 0x0000000900117202 */ /* 0x000fe40000000f00 */
[----:B0-----:R-:W-:Y:S01]  /*1750*/  MOV R0, 0x1780 ;  /* 0x0000178000007802 */ /* 0x001fe20000000f00 */
[----:B------:R-:W-:-:S07]  /*1760*/  VIADD R22, R22, 0xfff00000 ;  /* 0xfff0000016167836 */ /* 0x000fce0000000000 */
[----:B------:R-:W-:Y:S05]  /*1770*/  CALL.REL.NOINC `($__internal_39_$__cuda_sm20_dblrcp_rn_slowpath_v3) ;  /* 0x0000001800fc7944 */ /* 0x000fea0003c00000 */
[----:B------:R-:W-:Y:S01]  /*1780*/  IMAD.MOV.U32 R10, RZ, RZ, R16 ;  /* 0x000000ffff0a7224 */ /* 0x000fe200078e0010 */
[----:B------:R-:W-:-:S07]  /*1790*/  MOV R11, R17 ;  /* 0x00000011000b7202 */ /* 0x000fce0000000f00 */
.L_x_1249:
[----:B------:R-:W-:Y:S05]  /*17a0*/  BSYNC.RECONVERGENT B1 ;  /* 0x0000000000017941 */ /* 0x000fea0003800200 */
.L_x_1248:
[----:B------:R-:W2:Y:S04]  /*17b0*/  LDL.LU.64 R22, [R1+0x30] ;  /* 0x0000300001167983 */ /* 0x000ea80000300a00 */
[----:B------:R-:W2:Y:S04]  /*17c0*/  LDL.LU.64 R8, [R1+0x38] ;  /* 0x0000380001087983 */ /* 0x000ea80000300a00 */
[----:B------:R-:W3:Y:S04]  /*17d0*/  LDL.LU.64 R20, [R1+0x10] ;  /* 0x0000100001147983 */ /* 0x000ee80000300a00 */
[----:B------:R-:W4:Y:S01]  /*17e0*/  LDL.LU.64 R16, [R1] ;  /* 0x0000000001107983 */ /* 0x000f220000300a00 */
[----:B------:R-:W-:Y:S01]  /*17f0*/  UMOV UR4, 0xfefa39ef ;  /* 0xfefa39ef00047882 */ /* 0x000fe20000000000 */
[----:B------:R-:W-:Y:S01]  /*1800*/  UMOV UR5, 0x3fe62e42 ;  /* 0x3fe62e4200057882 */ /* 0x000fe20000000000 */
[----:B------:R-:W-:Y:S01]  /*1810*/  BSSY.RECONVERGENT B1, `(.L_x_1250) ;  /* 0x000003d000017945 */ /* 0x000fe20003800200 */
[----:B--2---:R-:W-:-:S08]  /*1820*/  DADD R8, R8, R22 ;  /* 0x0000000008087229 */ /* 0x004fd00000000016 */
[----:B---3--:R-:W-:-:S08]  /*1830*/  DADD R8, R8, R20 ;  /* 0x0000000008087229 */ /* 0x008fd00000000014 */
[----:B----4-:R-:W-:Y:S01]  /*1840*/  DADD R20, R8, R16 ;  /* 0x0000000008147229 */ /* 0x010fe20000000010 */
[----:B------:R-:W-:Y:S02]  /*1850*/  IMAD.MOV.U32 R8, RZ, RZ, 0x652b82fe ;  /* 0x652b82feff087424 */ /* 0x000fe400078e00ff */
        /* <DEDUP_REMOVED lines=56> */
.L_x_1251:
[----:B------:R-:W-:Y:S05]  /*1be0*/  BSYNC.RECONVERGENT B1 ;  /* 0x0000000000017941 */ /* 0x000fea0003800200 */
.L_x_1250:
        /* <DEDUP_REMOVED lines=13> */
[----:B------:R-:W-:-:S03]  /*1cc0*/  MOV R16, R22 ;  /* 0x0000001600107202 */ /* 0x000fc60000000f00 */
[----:B------:R-:W-:Y:S01]  /*1cd0*/  VIADD R22, R0, 0xfff00000 ;  /* 0xfff0000000167836 */ /* 0x000fe20000000000 */
[----:B------:R-:W-:-:S07]  /*1ce0*/  MOV R0, 0x1d00 ;  /* 0x00001d0000007802 */ /* 0x000fce0000000f00 */
[----:B------:R-:W-:Y:S05]  /*1cf0*/  CALL.REL.NOINC `($__internal_39_$__cuda_sm20_dblrcp_rn_slowpath_v3) ;  /* 0x00000014009c7944 */ /* 0x000fea0003c00000 */
[----:B------:R-:W-:Y:S01]  /*1d00*/  MOV R8, R16 ;  /* 0x0000001000087202 */ /* 0x000fe20000000f00 */
[----:B------:R-:W-:-:S07]  /*1d10*/  IMAD.MOV.U32 R9, RZ, RZ, R17 ;  /* 0x000000ffff097224 */ /* 0x000fce00078e0011 */
.L_x_1253:
[----:B------:R-:W-:Y:S05]  /*1d20*/  BSYNC.RECONVERGENT B1 ;  /* 0x0000000000017941 */ /* 0x000fea0003800200 */
.L_x_1252:
[----:B------:R-:W2:Y:S04]  /*1d30*/  LDL.LU.64 R24, [R1+0x40] ;  /* 0x0000400001187983 */ /* 0x000ea80000300a00 */
[----:B------:R-:W2:Y:S04]  /*1d40*/  LDL.LU.64 R16, [R1+0x48] ;  /* 0x0000480001107983 */ /* 0x000ea80000300a00 */
[----:B------:R-:W3:Y:S01]  /*1d50*/  LDL.LU.64 R22, [R1+0x18] ;  /* 0x0000180001167983 */ /* 0x000ee20000300a00 */
[----:B------:R-:W-:Y:S01]  /*1d60*/  IMAD.MOV.U32 R26, RZ, RZ, 0x24dd2f1a ;  /* 0x24dd2f1aff1a7424 */ /* 0x000fe200078e00ff */
[----:B------:R-:W-:Y:S01]  /*1d70*/  MOV R27, 0x3fe4f922 ;  /* 0x3fe4f922001b7802 */ /* 0x000fe20000000f00 */
[----:B------:R-:W-:Y:S01]  /*1d80*/  BSSY.RECONVERGENT B1, `(.L_x_1254) ;  /* 0x000006a000017945 */ /* 0x000fe20003800200 */
[----:B--2---:R-:W-:-:S08]  /*1d90*/  DADD R16, R16, R24 ;  /* 0x0000000010107229 */ /* 0x004fd00000000018 */
[----:B---3--:R-:W-:-:S08]  /*1da0*/  DADD R16, R16, R22 ;  /* 0x0000000010107229 */ /* 0x008fd00000000016 */
        /* <DEDUP_REMOVED lines=68> */
.L_x_1255:
[----:B------:R-:W-:Y:S01]  /*21f0*/  DMUL R16, R12, R12 ;  /* 0x0000000c0c107228 */ /* 0x000fe20000000000 */
[----:B------:R-:W-:Y:S01]  /*2200*/  IMAD.MOV.U32 R20, RZ, RZ, 0x420afc3d ;  /* 0x420afc3dff147424 */ /* 0x000fe200078e00ff */
[----:B------:R-:W-:Y:S01]  /*2210*/  UMOV UR4, 0xe2f5e964 ;  /* 0xe2f5e96400047882 */ /* 0x000fe20000000000 */
[----:B------:R-:W-:Y:S01]  /*2220*/  IMAD.MOV.U32 R21, RZ, RZ, 0x3f14359f ;  /* 0x3f14359fff157424 */ /* 0x000fe200078e00ff */
        /* <DEDUP_REMOVED lines=31> */
.L_x_1256:
[----:B------:R-:W-:Y:S05]  /*2420*/  BSYNC.RECONVERGENT B1 ;  /* 0x0000000000017941 */ /* 0x000fea0003800200 */
.L_x_1254:
        /* <DEDUP_REMOVED lines=10> */
[----:B------:R-:W-:Y:S01]  /*24d0*/  MOV R18, 0x652b82fe ;  /* 0x652b82fe00127802 */ /* 0x000fe20000000f00 */
[----:B------:R-:W-:-:S06]  /*24e0*/  IMAD.MOV.U32 R19, RZ, RZ, 0x3ff71547 ;  /* 0x3ff71547ff137424 */ /* 0x000fcc00078e00ff */
[----:B------:R-:W-:-:S08]  /*24f0*/  DFMA R18, R22, -R18, 6.75539944105574400000e+15 ;  /* 0x433800001612742b */ /* 0x000fd00000000812 */
[----:B------:R-:W-:-:S08]  /*2500*/  DADD R16, R18, -6.75539944105574400000e+15 ;  /* 0xc338000012107429 */ /* 0x000fd00000000000 */
[----:B------:R-:W-:-:S08]  /*2510*/  DFMA R20, R16, -R24, -R22 ;  /* 0x800000181014722b */ /* 0x000fd00000000816 */
        /* <DEDUP_REMOVED lines=47> */
[----:B------:R-:W-:Y:S01]  /*2810*/  @!P1 LEA R19, R18, 0x3ff00000, 0x14 ;  /* 0x3ff0000012139811 */ /* 0x000fe200078ea0ff */
[----:B------:R-:W-:-:S06]  /*2820*/  @!P1 IMAD.MOV.U32 R18, RZ, RZ, RZ ;  /* 0x000000ffff129224 */ /* 0x000fcc00078e00ff */
[----:B------:R-:W-:-:S11]  /*2830*/  @!P1 DMUL R16, R20, R18 ;  /* 0x0000001214109228 */ /* 0x000fd60000000000 */
.L_x_1258:
[----:B------:R-:W-:Y:S05]  /*2840*/  BSYNC.RECONVERGENT B1 ;  /* 0x0000000000017941 */ /* 0x000fea0003800200 */
.L_x_1257:
[----:B------:R-:W2:Y:S01]  /*2850*/  LDL.LU.64 R20, [R1+0x60] ;  /* 0x0000600001147983 */ /* 0x000ea20000300a00 */
[----:B------:R-:W-:Y:S01]  /*2860*/  DMUL R18, R12, R10 ;  /* 0x0000000a0c127228 */ /* 0x000fe20000000000 */
[----:B------:R-:W-:Y:S01]  /*2870*/  BSSY.RECONVERGENT B1, `(.L_x_1259) ;  /* 0x0000067000017945 */ /* 0x000fe20003800200 */
[----:B------:R-:W-:-:S06]  /*2880*/  DADD R16, R16, 1 ;  /* 0x3ff0000010107429 */ /* 0x000fcc0000000000 */
[----:B--2---:R-:W-:-:S10]  /*2890*/  DFMA R18, R20, R8, R18 ;  /* 0x000000081412722b */ /* 0x004fd40000000012 */
[----:B------:R-:W-:Y:S02]  /*28a0*/  LOP3.LUT R23, R19, 0x7fffffff, RZ, 0xc0, !PT ;  /* 0x7fffffff13177812 */ /* 0x000fe400078ec0ff */
[----:B------:R-:W-:-:S06]  /*28b0*/  MOV R22, R18 ;  /* 0x0000001200167202 */ /* 0x000fcc0000000f00 */
        /* <DEDUP_REMOVED lines=18> */
[----:B------:R-:W-:-:S02]  /*29e0*/  IMAD.MOV.U32 R22, RZ, RZ, -0x7649667 ;  /* 0xf89b6999ff167424 */ /* 0x000fc400078e00ff */
        /* <DEDUP_REMOVED lines=37> */
[----:B------:R-:W-:Y:S02]  /*2c40*/  IMAD.MOV.U32 R20, RZ, RZ, 0x0 ;  /* 0x00000000ff147424 */ /* 0x000fe400078e00ff */
[----:B------:R-:W-:-:S06]  /*2c50*/  IMAD.MOV.U32 R21, RZ, RZ, 0x40000000 ;  /* 0x40000000ff157424 */ /* 0x000fcc00078e00ff */
[----:B------:R-:W-:-:S10]  /*2c60*/  DFMA R22, R22, -R20, 1 ;  /* 0x3ff000001616742b */ /* 0x000fd40000000814 */
[----:B------:R-:W-:Y:S02]  /*2c70*/  FSEL R0, R23, 1.875, !P0 ;  /* 0x3ff0000017007808 */ /* 0x000fe40004000000 */
[----:B------:R-:W-:Y:S02]  /*2c80*/  FSEL R26, R22, RZ, !P0 ;  /* 0x000000ff161a7208 */ /* 0x000fe40004000000 */
[----:B------:R-:W-:Y:S01]  /*2c90*/  LOP3.LUT R27, R0, 0x80000000, R19, 0xb8, !PT ;  /* 0x80000000001b7812 */ /* 0x000fe200078eb813 */
[----:B------:R-:W-:Y:S06]  /*2ca0*/  BRA `(.L_x_1261) ;  /* 0x00000000008c7947 */ /* 0x000fec0003800000 */
.L_x_1260:
        /* <DEDUP_REMOVED lines=35> */
.L_x_1261:
[----:B------:R-:W-:Y:S05]  /*2ee0*/  BSYNC.RECONVERGENT B1 ;  /* 0x0000000000017941 */ /* 0x000fea0003800200 */
.L_x_1259:
        /* <DEDUP_REMOVED lines=11> */
[----:B------:R-:W-:Y:S02]  /*2fa0*/  MOV R0, 0x2fd0 ;  /* 0x00002fd000007802 */ /* 0x000fe40000000f00 */
[----:B------:R-:W-:-:S07]  /*2fb0*/  IADD3 R22, PT, PT, R22, -0x100000, RZ ;  /* 0xfff0000016167810 */ /* 0x000fce0007ffe0ff */
[----:B------:R-:W-:Y:S05]  /*2fc0*/  CALL.REL.NOINC `($__internal_39_$__cuda_sm20_dblrcp_rn_slowpath_v3) ;  /* 0x0000000000e87944 */ /* 0x000fea0003c00000 */
[----:B------:R-:W-:Y:S02]  /*2fd0*/  IMAD.MOV.U32 R20, RZ, RZ, R16 ;  /* 0x000000ffff147224 */ /* 0x000fe400078e0010 */
[----:B------:R-:W-:-:S07]  /*2fe0*/  IMAD.MOV.U32 R21, RZ, RZ, R17 ;  /* 0x000000ffff157224 */ /* 0x000fce00078e0011 */
.L_x_1263:
[----:B------:R-:W-:Y:S05]  /*2ff0*/  BSYNC.RECONVERGENT B1 ;  /* 0x0000000000017941 */ /* 0x000fea0003800200 */
.L_x_1262:
[----:B------:R-:W2:Y:S04]  /*3000*/  LDL.LU R0, [R1+0xc] ;  /* 0x00000c0001007983 */ /* 0x000ea80000300800 */
[----:B------:R-:W3:Y:S04]  /*3010*/  LDL.LU R29, [R1+0x78] ;  /* 0x00007800011d7983 */ /* 0x000ee80000300800 */
[----:B------:R-:W4:Y:S04]  /*3020*/  LDL.LU R28, [R1+0x28] ;  /* 0x00002800011c7983 */ /* 0x000f280000300800 */
[----:B------:R-:W5:Y:S04]  /*3030*/  LDL.LU R25, [R1+0x6c] ;  /* 0x00006c0001197983 */ /* 0x000f680000300800 */
[----:B------:R-:W2:Y:S01]  /*3040*/  LDL.LU R24, [R1+0x74] ;  /* 0x0000740001187983 */ /* 0x000ea20000300800 */
[----:B------:R-:W-:Y:S01]  /*3050*/  DMUL R26, R20, R26 ;  /* 0x0000001a141a7228 */ /* 0x000fe20000000000 */
[----:B---3--:R-:W-:Y:S01]  /*3060*/  MOV R16, R29 ;  /* 0x0000001d00107202 */ /* 0x008fe20000000f00 */
[----:B--2---:R-:W-:-:S05]  /*3070*/  IMAD.MOV.U32 R17, RZ, RZ, R24 ;  /* 0x000000ffff117224 */ /* 0x004fca00078e0018 */
[----:B------:R0:W-:Y:S04]  /*3080*/  STG.E.64 desc[UR6][R16.64], R26 ;  /* 0x0000001a10007986 */ /* 0x0001e8000c101b06 */
[----:B0-----:R-:W2:Y:S01]  /*3090*/  LDL.LU R27, [R1+0x70] ;  /* 0x00007000011b7983 */ /* 0x001ea20000300800 */
[----:B-----5:R-:W-:Y:S01]  /*30a0*/  MOV R17, R25 ;  /* 0x0000001900117202 */ /* 0x020fe20000000f00 */
[----:B------:R-:W0:Y:S02]  /*30b0*/  LDCU UR4, c[0x0][0x370] ;  /* 0x00006e00ff0477ac */ /* 0x000e240008000800 */
[----:B------:R-:W3:Y:S01]  /*30c0*/  LDL.LU R26, [R1+0x68] ;  /* 0x00006800011a7983 */ /* 0x000ee20000300800 */
[----:B------:R-:W0:Y:S01]  /*30d0*/  LDCU UR5, c[0x0][0x360] ;  /* 0x00006c00ff0577ac */ /* 0x000e220008000800 */
[----:B--2---:R-:W-:-:S05]  /*30e0*/  IMAD.MOV.U32 R16, RZ, RZ, R27 ;  /* 0x000000ffff107224 */ /* 0x004fca00078e001b */
[----:B------:R1:W-:Y:S04]  /*30f0*/  STG.E.64 desc[UR6][R16.64], R18 ;  /* 0x0000001210007986 */ /* 0x0003e8000c101b06 */
[----:B------:R2:W-:Y:S04]  /*3100*/  STG.E.64 desc[UR6][R2.64], R10 ;  /* 0x0000000a02007986 */ /* 0x0005e8000c101b06 */
[----:B------:R5:W-:Y:S01]  /*3110*/  STG.E.64 desc[UR6][R4.64], R8 ;  /* 0x0000000804007986 */ /* 0x000be2000c101b06 */
[C---:B-1----:R-:W-:Y:S01]  /*3120*/  LEA R18, P0, R14.reuse, UR10, 0x3 ;  /* 0x0000000a0e127c11 */ /* 0x042fe2000f8018ff */
[----:B------:R-:W1:Y:S03]  /*3130*/  LDC.64 R16, c[0x0][0xad0] ;  /* 0x0002b400ff107b82 */ /* 0x000e660000000a00 */
[----:B------:R-:W-:-:S02]  /*3140*/  LEA.HI.X R19, R14, UR11, R0, 0x3, P0 ;  /* 0x0000000b0e137c11 */ /* 0x000fc400080f1c00 */
[----:B------:R-:W4:Y:S03]  /*3150*/  LDL.LU R0, [R1+0x2c] ;  /* 0x00002c0001007983 */ /* 0x000f260000300800 */
[----:B--2---:R-:W2:Y:S01]  /*3160*/  LDC.64 R2, c[0x0][0xe10] ;  /* 0x00038400ff027b82 */ /* 0x004ea20000000a00 */
[----:B-----5:R-:W5:Y:S07]  /*3170*/  LDL.LU R5, [R1+0x8] ;  /* 0x0000080001057983 */ /* 0x020f6e0000300800 */
[----:B------:R-:W3:Y:S01]  /*3180*/  LDC.64 R10, c[0x0][0xc70] ;  /* 0x00031c00ff0a7b82 */ /* 0x000ee20000000a00 */
[----:B0-----:R-:W-:-:S06]  /*3190*/  UIMAD UR4, UR4, UR5, URZ ;  /* 0x00000005040472a4 */ /* 0x001fcc000f8e02ff */
[----:B--2---:R-:W-:-:S04]  /*31a0*/  IMAD.WIDE.U32 R22, R2, UR4, RZ ;  /* 0x0000000402167c25 */ /* 0x004fc8000f8e00ff */
[----:B------:R-:W-:Y:S02]  /*31b0*/  IMAD R23, R3, UR4, R23 ;  /* 0x0000000403177c24 */ /* 0x000fe4000f8e0217 */
[----:B-1----:R-:W-:-:S04]  /*31c0*/  IMAD.WIDE.U32 R2, R16, UR4, RZ ;  /* 0x0000000410027c25 */ /* 0x002fc8000f8e00ff */
[----:B---3--:R-:W-:Y:S01]  /*31d0*/  IMAD.WIDE.U32 R14, R10, UR4, RZ ;  /* 0x000000040a0e7c25 */ /* 0x008fe2000f8e00ff */
[----:B------:R-:W-:-:S03]  /*31e0*/  LEA R26, P3, R2, R26, 0x3 ;  /* 0x0000001a021a7211 */ /* 0x000fc600078618ff */
[----:B------:R-:W-:Y:S01]  /*31f0*/  IMAD R17, R17, UR4, R3 ;  /* 0x0000000411117c24 */ /* 0x000fe2000f8e0203 */
[----:B------:R-:W-:Y:S01]  /*3200*/  LEA R27, P1, R22, R27, 0x3 ;  /* 0x0000001b161b7211 */ /* 0x000fe200078218ff */
[----:B------:R-:W-:Y:S01]  /*3210*/  IMAD R11, R11, UR4, R15 ;  /* 0x000000040b0b7c24 */ /* 0x000fe2000f8e020f */
[----:B------:R-:W-:Y:S02]  /*3220*/  LEA R29, P2, R14, R29, 0x3 ;  /* 0x0000001d0e1d7211 */ /* 0x000fe400078418ff */
[----:B------:R-:W-:Y:S02]  /*3230*/  LEA.HI.X R25, R22, R25, R23, 0x3, P1 ;  /* 0x0000001916197211 */ /* 0x000fe400008f1c17 */
[----:B------:R-:W-:Y:S01]  /*3240*/  LEA.HI.X R24, R14, R24, R11, 0x3, P2 ;  /* 0x000000180e187211 */ /* 0x000fe200010f1c0b */
[----:B------:R1:W-:Y:S04]  /*3250*/  STG.E.64 desc[UR6][R6.64], R12 ;  /* 0x0000000c06007986 */ /* 0x0003e8000c101b06 */
[----:B------:R1:W-:Y:S01]  /*3260*/  STG.E.64 desc[UR6][R18.64], R20 ;  /* 0x0000001412007986 */ /* 0x0003e2000c101b06 */
[----:B-----5:R-:W-:-:S05]  /*3270*/  IADD3 R5, P0, PT, R5, UR4, RZ ;  /* 0x0000000405057c10 */ /* 0x020fca000ff1e0ff */
[----:B----4-:R-:W-:Y:S01]  /*3280*/  IMAD.X R28, RZ, RZ, R28, P0 ;  /* 0x000000ffff1c7224 */ /* 0x010fe200000e061c */
[----:B------:R1:W-:Y:S01]  /*3290*/  STL [R1+0x8], R5 ;  /* 0x0000080501007387 */ /* 0x0003e20000100800 */
[----:B------:R-:W-:-:S03]  /*32a0*/  LEA.HI.X R0, R2, R0, R17, 0x3, P3 ;  /* 0x0000000002007211 */ /* 0x000fc600018f1c11 */
[----:B------:R1:W-:Y:S04]  /*32b0*/  STL [R1+0x28], R28 ;  /* 0x0000281c01007387 */ /* 0x0003e80000100800 */
[----:B------:R1:W-:Y:S04]  /*32c0*/  STL [R1+0x70], R27 ;  /* 0x0000701b01007387 */ /* 0x0003e80000100800 */
[----:B------:R1:W-:Y:S04]  /*32d0*/  STL [R1+0x78], R29 ;  /* 0x0000781d01007387 */ /* 0x0003e80000100800 */
        /* <DEDUP_REMOVED lines=8> */
.L_x_1241:
[----:B------:R-:W-:Y:S05]  /*3360*/  EXIT ;  /* 0x000000000000794d */ /* 0x000fea0003800000 */
        .weak           $__internal_39_$__cuda_sm20_dblrcp_rn_slowpath_v3
        .type           $__internal_39_$__cuda_sm20_dblrcp_rn_slowpath_v3,@function
        .size           $__internal_39_$__cuda_sm20_dblrcp_rn_slowpath_v3,($__internal_40_$__cuda_sm20_div_s64 - $__internal_39_$__cuda_sm20_dblrcp_rn_slowpath_v3)
$__internal_39_$__cuda_sm20_dblrcp_rn_slowpath_v3:
        /* <DEDUP_REMOVED lines=11> */
[----:B------:R-:W-:Y:S02]  /*3420*/  VIADD R21, R17, 0xc0200000 ;  /* 0xc020000011157836 */ /* 0x000fe40000000000 */
        /* <DEDUP_REMOVED lines=12> */
.L_x_1268:
        /* <DEDUP_REMOVED lines=9> */
.L_x_1266:
[----:B------:R-:W-:Y:S02]  /*3580*/  LOP3.LUT R21, R17, 0x80000, RZ, 0xfc, !PT ;  /* 0x0008000011157812 */ /* 0x000fe400078efcff */
[----:B------:R-:W-:-:S07]  /*3590*/  MOV R20, R16 ;  /* 0x0000001000147202 */ /* 0x000fce0000000f00 */
.L_x_1267:
[----:B------:R-:W-:Y:S05]  /*35a0*/  BSYNC.RECONVERGENT B2 ;  /* 0x0000000000027941 */ /* 0x000fea0003800200 */
.L_x_1265:
[----:B------:R-:W-:Y:S01]  /*35b0*/  IMAD.MOV.U32 R16, RZ, RZ, R20 ;  /* 0x000000ffff107224 */ /* 0x000fe200078e0014 */
[----:B------:R-:W-:Y:S01]  /*35c0*/  MOV R20, R0 ;  /* 0x0000000000147202 */ /* 0x000fe20000000f00 */
[----:B------:R-:W-:Y:S02]  /*35d0*/  IMAD.MOV.U32 R17, RZ, RZ, R21 ;  /* 0x000000ffff117224 */ /* 0x000fe400078e0015 */
[----:B------:R-:W-:-:S04]  /*35e0*/  IMAD.MOV.U32 R21, RZ, RZ, 0x0 ;  /* 0x00000000ff157424 */ /* 0x000fc800078e00ff */
[----:B------:R-:W-:Y:S05]  /*35f0*/  RET.REL.NODEC R20 `(_ZN2at6native38_GLOBAL__N__9a469cfd_6_RNN_cu_eca79a6d6kernel17lstm_cell_forwardIddlLi1EEEvNS_4cuda6detail10TensorInfoIT_T1_EES9_S9_S9_S9_S9_S9_S9_S8_S8_) ;  /* 0xffffffc814807950 */ /* 0x000fea0003c3ffff */
        .weak           $__internal_40_$__cuda_sm20_div_s64
        .type           $__internal_40_$__cuda_sm20_div_s64,@function
        .size           $__internal_40_$__cuda_sm20_div_s64,(.L_x_1422 - $__internal_40_$__cuda_sm20_div_s64)
$__internal_40_$__cuda_sm20_div_s64:
        /* <DEDUP_REMOVED lines=30> */
[----:B------:R-:W-:Y:S01]  /*37e0*/  IMAD.X R8, RZ, RZ, ~R2, P0 ;  /* 0x000000ffff087224 */ /* 0x000fe200000e0e02 */
[----:B------:R-:W-:-:S03]  /*37f0*/  IADD3 R2, P4, PT, RZ, -R5, RZ ;  /* 0x80000005ff027210 */ /* 0x000fc60007f9e0ff */
[----:B------:R-:W-:Y:S01]  /*3800*/  IMAD.WIDE.U32 R6, P0, R7, R8, R6 ;  /* 0x0000000807067225 */ /* 0x000fe20007800006 */
[----:B------:R-:W-:-:S03]  /*3810*/  SEL R5, R2, R5, !P3 ;  /* 0x0000000502057207 */ /* 0x000fc60005800000 */
[----:B------:R-:W-:Y:S01]  /*3820*/  IMAD.HI.U32 R6, P1, R9, R3, R6 ;  /* 0x0000000309067227 */ /* 0x000fe20007820006 */
[----:B------:R-:W-:-:S03]  /*3830*/  IADD3.X R7, PT, PT, RZ, ~R4, RZ, P4, !PT ;  /* 0x80000004ff077210 */ /* 0x000fc600027fe4ff */
[----:B------:R-:W-:Y:S01]  /*3840*/  IMAD R3, R9, R8, RZ ;  /* 0x0000000809037224 */ /* 0x000fe200078e02ff */
[----:B------:R-:W-:Y:S01]  /*3850*/  SEL R7, R7, R4, !P3 ;  /* 0x0000000407077207 */ /* 0x000fe20005800000 */
        /* <DEDUP_REMOVED lines=24> */
[----:B------:R-:W-:-:S02]  /*39e0*/  SEL R10, R10, R3, P0 ;  /* 0x000000030a0a7207 */ /* 0x000fc40000000000 */
[-C--:B------:R-:W-:Y:S02]  /*39f0*/  IADD3.X R5, PT, PT, RZ, R6.reuse, RZ, P2, !PT ;  /* 0x00000006ff057210 */ /* 0x080fe400017fe4ff */
[----:B------:R-:W-:Y:S02]  /*3a00*/  SEL R3, R2, R9, P0 ;  /* 0x0000000902037207 */ /* 0x000fe40000000000 */
[----:B------:R-:W-:Y:S02]  /*3a10*/  ISETP.GE.U32.AND P1, PT, R7, UR4, PT ;  /* 0x0000000407007c0c */ /* 0x000fe4000bf26070 */
[----:B------:R-:W-:Y:S02]  /*3a20*/  SEL R6, R5, R6, P0 ;  /* 0x0000000605067207 */ /* 0x000fe40000000000 */
[----:B------:R-:W-:Y:S02]  /*3a30*/  IADD3 R8, P2, PT, R3, 0x1, RZ ;  /* 0x0000000103087810 */ /* 0x000fe40007f5e0ff */
[----:B------:R-:W-:-:S02]  /*3a40*/  ISETP.GE.U32.AND.EX P0, PT, R10, UR5, PT, P1 ;  /* 0x000000050a007c0c */ /* 0x000fc4000bf06110 */
[----:B------:R-:W-:Y:S01]  /*3a50*/  LOP3.LUT R2, R4, UR35, RZ, 0x3c, !PT ;  /* 0x0000002304027c12 */ /* 0x000fe2000f8e3cff */
[----:B------:R-:W-:Y:S01]  /*3a60*/  IMAD.X R9, RZ, RZ, R6, P2 ;  /* 0x000000ffff097224 */ /* 0x000fe200010e0606 */
[----:B------:R-:W-:Y:S02]  /*3a70*/  SEL R8, R8, R3, P0 ;  /* 0x0000000308087207 */ /* 0x000fe40000000000 */
[----:B------:R-:W-:Y:S02]  /*3a80*/  ISETP.GE.AND P1, PT, R2, RZ, PT ;  /* 0x000000ff0200720c */ /* 0x000fe40003f26270 */
[----:B------:R-:W-:Y:S02]  /*3a90*/  SEL R9, R9, R6, P0 ;  /* 0x0000000609097207 */ /* 0x000fe40000000000 */
[----:B------:R-:W-:Y:S02]  /*3aa0*/  IADD3 R3, P2, PT, RZ, -R8, RZ ;  /* 0x80000008ff037210 */ /* 0x000fe40007f5e0ff */
[----:B------:R-:W-:-:S02]  /*3ab0*/  ISETP.NE.U32.AND P0, PT, RZ, UR34, PT ;  /* 0x00000022ff007c0c */ /* 0x000fc4000bf05070 */
[-C--:B------:R-:W-:Y:S02]  /*3ac0*/  IADD3.X R2, PT, PT, RZ, ~R9.reuse, RZ, P2, !PT ;  /* 0x80000009ff027210 */ /* 0x080fe400017fe4ff */
[----:B------:R-:W-:Y:S02]  /*3ad0*/  SEL R8, R3, R8, !P1 ;  /* 0x0000000803087207 */ /* 0x000fe40004800000 */
[----:B------:R-:W-:Y:S01]  /*3ae0*/  SEL R9, R2, R9, !P1 ;  /* 0x0000000902097207 */ /* 0x000fe20004800000 */
[----:B------:R-:W-:Y:S01]  /*3af0*/  IMAD.MOV.U32 R2, RZ, RZ, R0 ;  /* 0x000000ffff027224 */ /* 0x000fe200078e0000 */
[----:B------:R-:W-:Y:S02]  /*3b00*/  MOV R3, 0x0 ;  /* 0x0000000000037802 */ /* 0x000fe40000000f00 */
[----:B------:R-:W-:-:S04]  /*3b10*/  ISETP.NE.AND.EX P0, PT, RZ, UR35, PT, P0 ;  /* 0x00000023ff007c0c */ /* 0x000fc8000bf05300 */
[----:B------:R-:W-:Y:S02]  /*3b20*/  SEL R8, R8, 0xffffffff, P0 ;  /* 0xffffffff08087807 */ /* 0x000fe40000000000 */
[----:B------:R-:W-:Y:S01]  /*3b30*/  SEL R9, R9, 0xffffffff, P0 ;  /* 0xffffffff09097807 */ /* 0x000fe20000000000 */
[----:B------:R-:W-:Y:S06]  /*3b40*/  RET.REL.NODEC R2 `(_ZN2at6native38_GLOBAL__N__9a469cfd_6_RNN_cu_eca79a6d6kernel17lstm_cell_forwardIddlLi1EEEvNS_4cuda6detail10TensorInfoIT_T1_EES9_S9_S9_S9_S9_S9_S9_S8_S8_) ;  /* 0xffffffc4022c7950 */ /* 0x000fec0003c3ffff */
.L_x_1269:
        /* <DEDUP_REMOVED lines=11> */
.L_x_1422:


//--------------------- .text._ZN2at6native38_GLOBAL__N__9a469cfd_6_RNN_cu_eca79a6d6kernel17lstm_cell_forwardIddiLi2EEEvNS_4cuda6detail10TensorInfoIT_T1_EES9_S9_S9_S9_S9_S9_S9_S8_S8_ --------------------------
	.section	.text._ZN2at6native38_GLOBAL__N__9a469cfd_6_RNN_cu_eca79a6d6kernel17lstm_cell_forwardIddiLi2EEEvNS_4cuda6detail10TensorInfoIT_T1_EES9_S9_S9_S9_S9_S9_S9_S8_S8_,"ax",@progbits
	.align	128
.text._ZN2at6native38_GLOBAL__N__9a469cfd_6_RNN_cu_eca79a6d6kernel17lstm_cell_forwardIddiLi2EEEvNS_4cuda6detail10TensorInfoIT_T1_EES9_S9_S9_S9_S9_S9_S9_S8_S8_:
        .type           _ZN2at6native38_GLOBAL__N__9a469cfd_6_RNN_cu_eca79a6d6kernel17lstm_cell_forwardIddiLi2EEEvNS_4cuda6detail10TensorInfoIT_T1_EES9_S9_S9_S9_S9_S9_S9_S8_S8_,@function
        .size           _ZN2at6native38_GLOBAL__N__9a469cfd_6_RNN_cu_eca79a6d6kernel17lstm_cell_forwardIddiLi2EEEvNS_4cuda6detail10TensorInfoIT_T1_EES9_S9_S9_S9_S9_S9_S9_S8_S8_,(.L_x_1425 - _ZN2at6native38_GLOBAL__N__9a469cfd_6_RNN_cu_eca79a6d6kernel17lstm_cell_forwardIddiLi2EEEvNS_4cuda6detail10TensorInfoIT_T1_EES9_S9_S9_S9_S9_S9_S9_S8_S8_)
        .other          _ZN2at6native38_GLOBAL__N__9a469cfd_6_RNN_cu_eca79a6d6kernel17lstm_cell_forwardIddiLi2EEEvNS_4cuda6detail10TensorInfoIT_T1_EES9_S9_S9_S9_S9_S9_S9_S8_S8_,@"STO_CUDA_ENTRY STV_DEFAULT"
_ZN2at6native38_GLOBAL__N__9a469cfd_6_RNN_cu_eca79a6d6kernel17lstm_cell_forwardIddiLi2EEEvNS_4cuda6detail10TensorInfoIT_T1_EES9_S9_S9_S9_S9_S9_S9_S8_S8_:
        /* <DEDUP_REMOVED lines=30> */
.L_x_1290:
[----:B------:R-:W1:Y:S01]  /*01e0*/  LDC R18, c[0x0][0xa40] ;  /* 0x00029000ff127b82 */ /* 0x000e620000000800 */
[----:B------:R-:W-:-:S07]  /*01f0*/  IABS R10, R2 ;  /* 0x00000002000a7213 */ /* 0x000fce0000000000 */
[----:B------:R-:W2:Y:S08]  /*0200*/  LDC R15, c[0x0][0x38c] ;  /* 0x0000e300ff0f7b82 */ /* 0x000eb00000000800 */
[----:B------:R-:W3:Y:S01]  /*0210*/  LDC R8, c[0x0][0x6ec] ;  /* 0x0001bb00ff087b82 */ /* 0x000ee20000000800 */
[----:B-1----:R-:W-:-:S04]  /*0220*/  IABS R7, R18 ;  /* 0x0000001200077213 */ /* 0x002fc80000000000 */
[----:B------:R-:W1:Y:S01]  /*0230*/  I2F.RP R0, R7 ;  /* 0x0000000700007306 */ /* 0x000e620000209400 */
[----:B--2---:R-:W-:Y:S02]  /*0240*/  IABS R12, R15 ;  /* 0x0000000f000c7213 */ /* 0x004fe40000000000 */
[----:B---3--:R-:W-:-:S05]  /*0250*/  IABS R14, R8 ;  /* 0x00000008000e7213 */ /* 0x008fca0000000000 */
[----:B-1----:R-:W1:Y:S08]  /*0260*/  MUFU.RCP R0, R0 ;  /* 0x0000000000007308 */ /* 0x002e700000001000 */
[----:B------:R-:W2:Y:S01]  /*0270*/  I2F.RP R13, R14 ;  /* 0x0000000e000d7306 */ /* 0x000ea20000209400 */
[----:B-1----:R-:W-:-:S07]  /*0280*/  VIADD R4, R0, 0xffffffe ;  /* 0x0ffffffe00047836 */ /* 0x002fce0000000000 */
[----:B------:R1:W3:Y:S08]  /*0290*/  F2I.FTZ.U32.TRUNC.NTZ R5, R4 ;  /* 0x0000000400057305 */ /* 0x0002f0000021f000 */
[----:B--2---:R-:W2:Y:S01]  /*02a0*/  MUFU.RCP R13, R13 ;  /* 0x0000000d000d7308 */ /* 0x004ea20000001000 */
[----:B-1----:R-:W-:Y:S01]  /*02b0*/  IMAD.MOV.U32 R4, RZ, RZ, RZ ;  /* 0x000000ffff047224 */ /* 0x002fe200078e00ff */
[----:B---3--:R-:W-:-:S05]  /*02c0*/  IADD3 R6, PT, PT, RZ, -R5, RZ ;  /* 0x80000005ff067210 */ /* 0x008fca0007ffe0ff */
[----:B------:R-:W-:Y:S02]  /*02d0*/  IMAD R3, R6, R7, RZ ;  /* 0x0000000706037224 */ /* 0x000fe400078e02ff */
[----:B------:R-:W1:Y:S02]  /*02e0*/  LDC R6, c[0x0][0x464] ;  /* 0x00011900ff067b82 */ /* 0x000e640000000800 */
[----:B------:R-:W-:Y:S02]  /*02f0*/  IMAD.HI.U32 R5, R5, R3, R4 ;  /* 0x0000000305057227 */ /* 0x000fe400078e0004 */
[----:B------:R-:W3:Y:S02]  /*0300*/  I2F.RP R3, R12 ;  /* 0x0000000c00037306 */ /* 0x000ee40000209400 */
[----:B--2---:R-:W-:Y:S02]  /*0310*/  VIADD R13, R13, 0xffffffe ;  /* 0x0ffffffe0d0d7836 */ /* 0x004fe40000000000 */
[----:B------:R-:W-:-:S04]  /*0320*/  IMAD.HI.U32 R5, R5, R10, RZ ;  /* 0x0000000a05057227 */ /* 0x000fc800078e00ff */
[----:B------:R-:W-:Y:S01]  /*0330*/  IMAD.MOV R0, RZ, RZ, -R5 ;  /* 0x000000ffff007224 */ /* 0x000fe200078e0a05 */
[----:B------:R-:W-:Y:S03]  /*0340*/  F2I.FTZ.U32.TRUNC.NTZ R13, R13 ;  /* 0x0000000d000d7305 */ /* 0x000fe6000021f000 */
[----:B------:R-:W-:-:S05]  /*0350*/  IMAD R0, R7, R0, R10 ;  /* 0x0000000007007224 */ /* 0x000fca00078e020a */
[----:B------:R-:W-:Y:S01]  /*0360*/  ISETP.GT.U32.AND P1, PT, R7, R0, PT ;  /* 0x000000000700720c */ /* 0x000fe20003f24070 */
[----:B---3--:R-:W2:Y:S01]  /*0370*/  MUFU.RCP R3, R3 ;  /* 0x0000000300037308 */ /* 0x008ea20000001000 */
[----:B-1----:R-:W-:-:S07]  /*0380*/  IABS R9, R6 ;  /* 0x0000000600097213 */ /* 0x002fce0000000000 */
[----:B------:R-:W-:Y:S04]  /*0390*/  I2F.RP R8, R9 ;  /* 0x0000000900087306 */ /* 0x000fe80000209400 */
[-C--:B------:R-:W-:Y:S01]  /*03a0*/  @!P1 IADD3 R0, PT, PT, R0, -R7.reuse, RZ ;  /* 0x8000000700009210 */ /* 0x080fe20007ffe0ff */
[----:B------:R-:W-:Y:S01]  /*03b0*/  @!P1 VIADD R5, R5, 0x1 ;  /* 0x0000000105059836 */ /* 0x000fe20000000000 */
[----:B------:R-:W-:Y:S02]  /*03c0*/  ISETP.NE.AND P1, PT, R18, RZ, PT ;  /* 0x000000ff1200720c */ /* 0x000fe40003f25270 */
[----:B------:R-:W-:Y:S01]  /*03d0*/  ISETP.GE.U32.AND P0, PT, R0, R7, PT ;  /* 0x000000070000720c */ /* 0x000fe20003f06070 */
[----:B--2---:R-:W-:Y:S01]  /*03e0*/  VIADD R16, R3, 0xffffffe ;  /* 0x0ffffffe03107836 */ /* 0x004fe20000000000 */
[----:B------:R-:W-:-:S03]  /*03f0*/  LOP3.LUT R0, R2, R18, RZ, 0x3c, !PT ;  /* 0x0000001202007212 */ /* 0x000fc600078e3cff */
[----:B------:R1:W2:Y:S01]  /*0400*/  F2I.FTZ.U32.TRUNC.NTZ R17, R16 ;  /* 0x0000001000117305 */ /* 0x0002a2000021f000 */
[----:B------:R-:W-:-:S07]  /*0410*/  ISETP.GE.AND P2, PT, R0, RZ, PT ;  /* 0x000000ff0000720c */ /* 0x000fce0003f46270 */
[----:B------:R-:W-:Y:S01]  /*0420*/  @P0 IADD3 R5, PT, PT, R5, 0x1, RZ ;  /* 0x0000000105050810 */ /* 0x000fe20007ffe0ff */
[----:B-1----:R-:W-:-:S05]  /*0430*/  IMAD.MOV.U32 R16, RZ, RZ, RZ ;  /* 0x000000ffff107224 */ /* 0x002fca00078e00ff */
[----:B------:R-:W-:Y:S01]  /*0440*/  @!P2 IMAD.MOV R5, RZ, RZ, -R5 ;  /* 0x000000ffff05a224 */ /* 0x000fe200078e0a05 */
[----:B------:R-:W-:Y:S01]  /*0450*/  @!P1 LOP3.LUT R5, RZ, R18, RZ, 0x33, !PT ;  /* 0x00000012ff059212 */ /* 0x000fe200078e33ff */
[----:B--2---:R-:W-:-:S04]  /*0460*/  IMAD.MOV R3, RZ, RZ, -R17 ;  /* 0x000000ffff037224 */ /* 0x004fc800078e0a11 */
[----:B------:R-:W-:Y:S02]  /*0470*/  IMAD R5, R5, R18, RZ ;  /* 0x0000001205057224 */ /* 0x000fe400078e02ff */
[----:B------:R-:W-:-:S03]  /*0480*/  IMAD R3, R3, R12, RZ ;  /* 0x0000000c03037224 */ /* 0x000fc600078e02ff */
[----:B------:R-:W-:Y:S01]  /*0490*/  IADD3 R4, PT, PT, -R5, R2, RZ ;  /* 0x0000000205047210 */ /* 0x000fe20007ffe1ff */
[----:B------:R-:W-:Y:S02]  /*04a0*/  IMAD.HI.U32 R20, R17, R3, R16 ;  /* 0x0000000311147227 */ /* 0x000fe400078e0010 */
[----:B------:R-:W1:Y:S02]  /*04b0*/  MUFU.RCP R17, R8 ;  /* 0x0000000800117308 */ /* 0x000e640000001000 */
[----:B------:R-:W-:-:S05]  /*04c0*/  IMAD R26, R5, 0x4, R4 ;  /* 0x00000004051a7824 */ /* 0x000fca00078e0204 */
[----:B------:R-:W-:Y:S02]  /*04d0*/  IABS R5, R26 ;  /* 0x0000001a00057213 */ /* 0x000fe40000000000 */
[----:B------:R-:W-:-:S03]  /*04e0*/  IADD3 R0, PT, PT, R26, R18, RZ ;  /* 0x000000121a007210 */ /* 0x000fc60007ffe0ff */
[----:B------:R-:W-:Y:S01]  /*04f0*/  IMAD.MOV.U32 R3, RZ, RZ, R5 ;  /* 0x000000ffff037224 */ /* 0x000fe200078e0005 */
[----:B------:R-:W-:Y:S01]  /*0500*/  IABS R21, R0 ;  /* 0x0000000000157213 */ /* 0x000fe20000000000 */
[--C-:B------:R-:W-:Y:S02]  /*0510*/  IMAD.IADD R7, R0, 0x1, R18.reuse ;  /* 0x0000000100077824 */ /* 0x100fe400078e0212 */
[C---:B------:R-:W-:Y:S01]  /*0520*/  IMAD.HI.U32 R11, R20.reuse, R3, RZ ;  /* 0x00000003140b7227 */ /* 0x040fe200078e00ff */
[----:B-1----:R-:W-:Y:S02]  /*0530*/  IADD3 R17, PT, PT, R17, 0xffffffe, RZ ;  /* 0x0ffffffe11117810 */ /* 0x002fe40007ffe0ff */
[----:B------:R-:W-:Y:S01]  /*0540*/  IABS R23, R7 ;  /* 0x0000000700177213 */ /* 0x000fe20000000000 */
[----:B------:R-:W-:Y:S01]  /*0550*/  IMAD.IADD R5, R7, 0x1, R18 ;  /* 0x0000000107057824 */ /* 0x000fe200078e0212 */
[----:B------:R-:W-:Y:S01]  /*0560*/  IADD3 R25, PT, PT, -R11, RZ, RZ ;  /* 0x000000ff0b197210 */ /* 0x000fe20007ffe1ff */
[----:B------:R-:W-:Y:S01]  /*0570*/  IMAD.HI.U32 R18, R20, R21, RZ ;  /* 0x0000001514127227 */ /* 0x000fe200078e00ff */
[----:B------:R-:W1:Y:S02]  /*0580*/  F2I.FTZ.U32.TRUNC.NTZ R17, R17 ;  /* 0x0000001100117305 */ /* 0x000e64000021f000 */
[----:B------:R-:W-:Y:S01]  /*0590*/  IABS R8, R5 ;  /* 0x0000000500087213 */ /* 0x000fe20000000000 */
[----:B------:R-:W-:-:S02]  /*05a0*/  IMAD R25, R12, R25, R3 ;  /* 0x000000190c197224 */ /* 0x000fc400078e0203 */
[----:B------:R-:W-:Y:S02]  /*05b0*/  IMAD.MOV R16, RZ, RZ, -R18 ;  /* 0x000000ffff107224 */ /* 0x000fe400078e0a12 */
[----:B------:R-:W-:Y:S01]  /*05c0*/  IMAD.HI.U32 R24, R20, R23, RZ ;  /* 0x0000001714187227 */ /* 0x000fe200078e00ff */
[----:B------:R-:W-:-:S03]  /*05d0*/  ISETP.GT.U32.AND P4, PT, R12, R25, PT ;  /* 0x000000190c00720c */ /* 0x000fc60003f84070 */
[----:B------:R-:W-:Y:S02]  /*05e0*/  IMAD R16, R12, R16, R21 ;  /* 0x000000100c107224 */ /* 0x000fe400078e0215 */
[----:B------:R-:W-:-:S03]  /*05f0*/  IMAD.HI.U32 R19, R20, R8, RZ ;  /* 0x0000000814137227 */ /* 0x000fc600078e00ff */
[----:B------:R-:W-:Y:S01]  /*0600*/  ISETP.GT.U32.AND P6, PT, R12, R16, PT ;  /* 0x000000100c00720c */ /* 0x000fe20003fc4070 */
[----:B------:R-:W-:Y:S01]  /*0610*/  IMAD.MOV R20, RZ, RZ, -R24 ;  /* 0x000000ffff147224 */ /* 0x000fe200078e0a18 */
[----:B------:R-:W-:-:S03]  /*0620*/  IADD3 R27, PT, PT, -R19, RZ, RZ ;  /* 0x000000ff131b7210 */ /* 0x000fc60007ffe1ff */
[C---:B------:R-:W-:Y:S01]  /*0630*/  IMAD R20, R12.reuse, R20, R23 ;  /* 0x000000140c147224 */ /* 0x040fe200078e0217 */
[----:B------:R-:W-:Y:S01]  /*0640*/  @!P4 IADD3 R11, PT, PT, R11, 0x1, RZ ;  /* 0x000000010b0bc810 */ /* 0x000fe20007ffe0ff */
[----:B------:R-:W-:Y:S02]  /*0650*/  @!P4 IMAD.IADD R25, R25, 0x1, -R12 ;  /* 0x000000011919c824 */ /* 0x000fe400078e0a0c */
[C---:B------:R-:W-:Y:S01]  /*0660*/  IMAD R22, R12.reuse, R27, R8 ;  /* 0x0000001b0c167224 */ /* 0x040fe200078e0208 */
[----:B------:R-:W-:Y:S02]  /*0670*/  ISETP.GT.U32.AND P0, PT, R12, R20, PT ;  /* 0x000000140c00720c */ /* 0x000fe40003f04070 */
[----:B------:R-:W-:Y:S01]  /*0680*/  ISETP.GE.U32.AND P5, PT, R25, R12, PT ;  /* 0x0000000c1900720c */ /* 0x000fe20003fa6070 */
[----:B------:R-:W-:Y:S01]  /*0690*/  @!P6 IMAD.IADD R16, R16, 0x1, -R12 ;  /* 0x000000011010e824 */ /* 0x000fe200078e0a0c */
[----:B------:R-:W-:Y:S01]  /*06a0*/  ISETP.GT.U32.AND P1, PT, R12, R22, PT ;  /* 0x000000160c00720c */ /* 0x000fe20003f24070 */
[----:B------:R-:W-:Y:S01]  /*06b0*/  @!P6 VIADD R18, R18, 0x1 ;  /* 0x000000011212e836 */ /* 0x000fe20000000000 */
[----:B------:R-:W-:-:S02]  /*06c0*/  LOP3.LUT R25, R26, R15, RZ, 0x3c, !PT ;  /* 0x0000000f1a197212 */ /* 0x000fc400078e3cff */
[-C--:B------:R-:W-:Y:S02]  /*06d0*/  ISETP.GE.U32.AND P3, PT, R16, R12.reuse, PT ;  /* 0x0000000c1000720c */ /* 0x080fe40003f66070 */
[----:B------:R-:W-:Y:S01]  /*06e0*/  ISETP.GE.AND P2, PT, R25, RZ, PT ;  /* 0x000000ff1900720c */ /* 0x000fe20003f46270 */
[----:B-1----:R-:W-:Y:S01]  /*06f0*/  IMAD.MOV R25, RZ, RZ, -R17 ;  /* 0x000000ffff197224 */ /* 0x002fe200078e0a11 */
[-C--:B------:R-:W-:Y:S01]  /*0700*/  LOP3.LUT R16, R7, R15.reuse, RZ, 0x3c, !PT ;  /* 0x0000000f07107212 */ /* 0x080fe200078e3cff */
[----:B------:R-:W-:Y:S01]  /*0710*/  @!P0 VIADD R24, R24, 0x1 ;  /* 0x0000000118188836 */ /* 0x000fe20000000000 */
[-C--:B------:R-:W-:Y:S01]  /*0720*/  @!P0 IADD3 R20, PT, PT, R20, -R12.reuse, RZ ;  /* 0x8000000c14148210 */ /* 0x080fe20007ffe0ff */
[----:B------:R-:W-:Y:S01]  /*0730*/  @P5 VIADD R11, R11, 0x1 ;  /* 0x000000010b0b5836 */ /* 0x000fe20000000000 */
[----:B------:R-:W-:Y:S01]  /*0740*/  LOP3.LUT R27, R0, R15, RZ, 0x3c, !PT ;  /* 0x0000000f001b7212 */ /* 0x000fe200078e3cff */
[----:B------:R-:W-:Y:S01]  /*0750*/  @!P1 IMAD.IADD R22, R22, 0x1, -R12 ;  /* 0x0000000116169824 */ /* 0x000fe200078e0a0c */
[----:B------:R-:W-:Y:S01]  /*0760*/  ISETP.GE.U32.AND P6, PT, R20, R12, PT ;  /* 0x0000000c1400720c */ /* 0x000fe20003fc6070 */
[----:B------:R-:W-:Y:S01]  /*0770*/  IMAD R25, R25, R9, RZ ;  /* 0x0000000919197224 */ /* 0x000fe200078e02ff */
[----:B------:R-:W-:Y:S01]  /*0780*/  ISETP.GE.AND P5, PT, R16, RZ, PT ;  /* 0x000000ff1000720c */ /* 0x000fe20003fa6270 */
[----:B------:R-:W-:Y:S01]  /*0790*/  IMAD.MOV.U32 R16, RZ, RZ, RZ ;  /* 0x000000ffff107224 */ /* 0x000fe200078e00ff */
[----:B------:R-:W-:Y:S01]  /*07a0*/  IADD3 R20, PT, PT, RZ, -R13, RZ ;  /* 0x8000000dff147210 */ /* 0x000fe20007ffe0ff */
[----:B------:R-:W-:Y:S01]  /*07b0*/  @P3 VIADD R18, R18, 0x1 ;  /* 0x0000000112123836 */ /* 0x000fe20000000000 */
[----:B------:R-:W-:-:S02]  /*07c0*/  ISETP.GE.AND P4, PT, R27, RZ, PT ;  /* 0x000000ff1b00720c */ /* 0x000fc40003f86270 */
[----:B------:R-:W-:Y:S02]  /*07d0*/  ISETP.GE.U32.AND P3, PT, R22, R12, PT ;  /* 0x0000000c1600720c */ /* 0x000fe40003f66070 */
[----:B------:R-:W-:Y:S01]  /*07e0*/  MOV R27, R20 ;  /* 0x00000014001b7202 */ /* 0x000fe20000000f00 */
[----:B------:R-:W-:Y:S01]  /*07f0*/  IMAD.HI.U32 R20, R17, R25, R16 ;  /* 0x0000001911147227 */ /* 0x000fe200078e0010 */
[-C--:B------:R-:W-:Y:S02]  /*0800*/  LOP3.LUT R12, R5, R15.reuse, RZ, 0x3c, !PT ;  /* 0x0000000f050c7212 */ /* 0x080fe400078e3cff */
[----:B------:R-:W-:Y:S01]  /*0810*/  @!P1 IADD3 R19, PT, PT, R19, 0x1, RZ ;  /* 0x0000000113139810 */ /* 0x000fe20007ffe0ff */
[----:B------:R-:W-:Y:S01]  /*0820*/  IMAD.MOV.U32 R16, RZ, RZ, R11 ;  /* 0x000000ffff107224 */ /* 0x000fe200078e000b */
[----:B------:R-:W-:Y:S01]  /*0830*/  ISETP.GE.AND P1, PT, R12, RZ, PT ;  /* 0x000000ff0c00720c */ /* 0x000fe20003f26270 */
[----:B------:R-:W-:Y:S01]  /*0840*/  IMAD R17, R27, R14, RZ ;  /* 0x0000000e1b117224 */ /* 0x000fe200078e02ff */
[----:B------:R-:W-:Y:S01]  /*0850*/  ISETP.NE.AND P0, PT, R15, RZ, PT ;  /* 0x000000ff0f00720c */ /* 0x000fe20003f05270 */
[----:B------:R-:W-:Y:S01]  /*0860*/  @!P2 IMAD.MOV R16, RZ, RZ, -R16 ;  /* 0x000000ffff10a224 */ /* 0x000fe200078e0a10 */
[----:B------:R-:W-:Y:S01]  /*0870*/  LOP3.LUT R25, RZ, R15, RZ, 0x33, !PT ;  /* 0x0000000fff197212 */ /* 0x000fe200078e33ff */
[----:B------:R-:W-:-:S02]  /*0880*/  IMAD.MOV.U32 R12, RZ, RZ, RZ ;  /* 0x000000ffff0c7224 */ /* 0x000fc400078e00ff */
[----:B------:R-:W-:-:S04]  /*0890*/  IMAD.HI.U32 R11, R20, R21, RZ ;  /* 0x00000015140b7227 */ /* 0x000fc800078e00ff */
[----:B------:R-:W-:Y:S01]  /*08a0*/  IMAD.HI.U32 R12, R13, R17, R12 ;  /* 0x000000110d0c7227 */ /* 0x000fe200078e000c */
[----:B------:R-:W-:Y:S02]  /*08b0*/  SEL R13, R25, R16, !P0 ;  /* 0x00000010190d7207 */ /* 0x000fe40004000000 */
[----:B------:R-:W-:Y:S01]  /*08c0*/  IADD3 R22, PT, PT, -R11, RZ, RZ ;  /* 0x000000ff0b167210 */ /* 0x000fe20007ffe1ff */
[----:B------:R-:W-:Y:S01]  /*08d0*/  @P6 VIADD R24, R24, 0x1 ;  /* 0x0000000118186836 */ /* 0x000fe20000000000 */
[----:B------:R-:W-:Y:S01]  /*08e0*/  IADD3 R16, PT, PT, -R13, RZ, RZ ;  /* 0x000000ff0d107210 */ /* 0x000fe20007ffe1ff */
[----:B------:R-:W-:Y:S02]  /*08f0*/  @!P4 IMAD.MOV R18, RZ, RZ, -R18 ;  /* 0x000000ffff12c224 */ /* 0x000fe400078e0a12 */
[----:B------:R-:W-:Y:S02]  /*0900*/  @P3 VIADD R19, R19, 0x1 ;  /* 0x0000000113133836 */ /* 0x000fe40000000000 */
[----:B------:R-:W-:Y:S01]  /*0910*/  IMAD R16, R15, R16, R26 ;  /* 0x000000100f107224 */ /* 0x000fe200078e021a */
[----:B------:R-:W-:Y:S01]  /*0920*/  SEL R18, R25, R18, !P0 ;  /* 0x0000001219127207 */ /* 0x000fe20004000000 */
[----:B------:R-:W-:Y:S01]  /*0930*/  @!P5 IMAD.MOV R24, RZ, RZ, -R24 ;  /* 0x000000ffff18d224 */ /* 0x000fe200078e0a18 */
[----:B------:R-:W-:Y:S01]  /*0940*/  @!P1 IADD3 R19, PT, PT, -R19, RZ, RZ ;  /* 0x000000ff13139210 */ /* 0x000fe20007ffe1ff */
[----:B------:R-:W-:-:S02]  /*0950*/  IMAD R27, R16, UR12, RZ ;  /* 0x0000000c101b7c24 */ /* 0x000fc4000f8e02ff */
[----:B------:R-:W-:Y:S01]  /*0960*/  IMAD R21, R9, R22, R21 ;  /* 0x0000001609157224 */ /* 0x000fe200078e0215 */
[C---:B------:R-:W-:Y:S01]  /*0970*/  SEL R16, R25.reuse, R24, !P0 ;  /* 0x0000001819107207 */ /* 0x040fe20004000000 */
[----:B------:R-:W-:Y:S01]  /*0980*/  IMAD.HI.U32 R17, R20, R23, RZ ;  /* 0x0000001714117227 */ /* 0x000fe200078e00ff */
[----:B------:R-:W-:Y:S02]  /*0990*/  SEL R24, R25, R19, !P0 ;  /* 0x0000001319187207 */ /* 0x000fe40004000000 */
[----:B------:R-:W-:Y:S01]  /*09a0*/  ISETP.GT.U32.AND P5, PT, R9, R21, PT ;  /* 0x000000150900720c */ /* 0x000fe20003fa4070 */
[----:B------:R-:W-:Y:S02]  /*09b0*/  IMAD.MOV R29, RZ, RZ, -R18 ;  /* 0x000000ffff1d7224 */ /* 0x000fe400078e0a12 */
[----:B0-----:R-:W-:Y:S01]  /*09c0*/  IMAD R19, R13, UR13, R27 ;  /* 0x0000000d0d137c24 */ /* 0x001fe2000f8e021b */
[----:B------:R-:W-:Y:S01]  /*09d0*/  IADD3 R27, PT, PT, -R24, RZ, RZ ;  /* 0x000000ff181b7210 */ /* 0x000fe20007ffe1ff */
[----:B------:R-:W-:-:S04]  /*09e0*/  IMAD.HI.U32 R13, R20, R3, RZ ;  /* 0x00000003140d7227 */ /* 0x000fc800078e00ff */
[----:B------:R-:W-:Y:S01]  /*09f0*/  IMAD.MOV R25, RZ, RZ, -R17 ;  /* 0x000000ffff197224 */ /* 0x000fe200078e0a11 */
[----:B------:R-:W-:Y:S01]  /*0a00*/  IADD3 R22, PT, PT, -R13, RZ, RZ ;  /* 0x000000ff0d167210 */ /* 0x000fe20007ffe1ff */
[----:B------:R-:W-:-:S04]  /*0a10*/  IMAD.HI.U32 R12, R12, R10, RZ ;  /* 0x0000000a0c0c7227 */ /* 0x000fc800078e00ff */
[----:B------:R-:W-:Y:S02]  /*0a20*/  IMAD R29, R15, R29, R0 ;  /* 0x0000001d0f1d7224 */ /* 0x000fe400078e0200 */
[----:B------:R-:W-:Y:S02]  /*0a30*/  IMAD R23, R9, R25, R23 ;  /* 0x0000001909177224 */ /* 0x000fe400078e0217 */
[----:B------:R-:W-:Y:S02]  /*0a40*/  IMAD.MOV R25, RZ, RZ, -R12 ;  /* 0x000000ffff197224 */ /* 0x000fe400078e0a0c */
[----:B------:R-:W-:Y:S01]  /*0a50*/  IMAD R29, R29, UR12, RZ ;  /* 0x0000000c1d1d7c24 */ /* 0x000fe2000f8e02ff */
[----:B------:R-:W-:Y:S01]  /*0a60*/  ISETP.GT.U32.AND P6, PT, R9, R23, PT ;  /* 0x000000170900720c */ /* 0x000fe20003fc4070 */
[----:B------:R-:W-:Y:S02]  /*0a70*/  IMAD R27, R15, R27, R5 ;  /* 0x0000001b0f1b7224 */ /* 0x000fe400078e0205 */
[----:B------:R-:W-:-:S02]  /*0a80*/  IMAD.MOV R28, RZ, RZ, -R16 ;  /* 0x000000ffff1c7224 */ /* 0x000fc400078e0a10 */
[----:B------:R-:W-:Y:S02]  /*0a90*/  IMAD R25, R14, R25, R10 ;  /* 0x000000190e197224 */ /* 0x000fe400078e020a */
[C---:B------:R-:W-:Y:S02]  /*0aa0*/  IMAD R22, R9.reuse, R22, R3 ;  /* 0x0000001609167224 */ /* 0x040fe400078e0203 */
[----:B------:R-:W-:Y:S01]  /*0ab0*/  IMAD R18, R18, UR13, R29 ;  /* 0x0000000d12127c24 */ /* 0x000fe2000f8e021d */
[----:B------:R-:W-:Y:S01]  /*0ac0*/  ISETP.GT.U32.AND P0, PT, R14, R25, PT ;  /* 0x000000190e00720c */ /* 0x000fe20003f04070 */
[----:B------:R-:W-:Y:S01]  /*0ad0*/  IMAD.HI.U32 R20, R20, R8, RZ ;  /* 0x0000000814147227 */ /* 0x000fe200078e00ff */
[----:B------:R-:W-:Y:S02]  /*0ae0*/  ISETP.GT.U32.AND P2, PT, R9, R22, PT ;  /* 0x000000160900720c */ /* 0x000fe40003f44070 */
[----:B------:R-:W-:Y:S01]  /*0af0*/  @!P6 IADD3 R17, PT, PT, R17, 0x1, RZ ;  /* 0x000000011111e810 */ /* 0x000fe20007ffe0ff */
[----:B------:R-:W-:Y:S01]  /*0b00*/  IMAD R29, R27, UR12, RZ ;  /* 0x0000000c1b1d7c24 */ /* 0x000fe2000f8e02ff */
[----:B------:R-:W-:Y:S01]  /*0b10*/  LOP3.LUT R27, R26, R6, RZ, 0x3c, !PT ;  /* 0x000000061a1b7212 */ /* 0x000fe200078e3cff */
[----:B------:R-:W-:-:S02]  /*0b20*/  IMAD R28, R15, R28, R7 ;  /* 0x0000001c0f1c7224 */ /* 0x000fc400078e0207 */
[----:B------:R-:W-:Y:S01]  /*0b30*/  @!P5 IMAD.IADD R21, R21, 0x1, -R9 ;  /* 0x000000011515d824 */ /* 0x000fe200078e0a09 */
[----:B------:R-:W-:Y:S01]  /*0b40*/  ISETP.GE.AND P1, PT, R27, RZ, PT ;  /* 0x000000ff1b00720c */ /* 0x000fe20003f26270 */
[----:B------:R-:W-:Y:S02]  /*0b50*/  IMAD.MOV R15, RZ, RZ, -R20 ;  /* 0x000000ffff0f7224 */ /* 0x000fe400078e0a14 */
[----:B------:R-:W-:Y:S01]  /*0b60*/  IMAD R10, R24, UR13, R29 ;  /* 0x0000000d180a7c24 */ /* 0x000fe2000f8e021d */
[----:B------:R-:W-:Y:S01]  /*0b70*/  ISETP.GE.U32.AND P3, PT, R21, R9, PT ;  /* 0x000000091500720c */ /* 0x000fe20003f66070 */
[----:B------:R-:W0:Y:S01]  /*0b80*/  LDC R29, c[0x0][0x6ec] ;  /* 0x0001bb00ff1d7b82 */ /* 0x000e220000000800 */
[----:B------:R-:W-:Y:S01]  /*0b90*/  IMAD R8, R9, R15, R8 ;  /* 0x0000000f09087224 */ /* 0x000fe200078e0208 */
[-C--:B------:R-:W-:Y:S01]  /*0ba0*/  @!P2 IADD3 R22, PT, PT, R22, -R9.reuse, RZ ;  /* 0x800000091616a210 */ /* 0x080fe20007ffe0ff */
[----:B------:R-:W-:Y:S01]  /*0bb0*/  @!P5 VIADD R11, R11, 0x1 ;  /* 0x000000010b0bd836 */ /* 0x000fe20000000000 */
[----:B------:R-:W-:Y:S01]  /*0bc0*/  LOP3.LUT R15, R0, R6, RZ, 0x3c, !PT ;  /* 0x00000006000f7212 */ /* 0x000fe200078e3cff */
[----:B------:R-:W-:Y:S01]  /*0bd0*/  @!P6 IMAD.IADD R23, R23, 0x1, -R9 ;  /* 0x000000011717e824 */ /* 0x000fe200078e0a09 */
[----:B------:R-:W-:Y:S01]  /*0be0*/  ISETP.GT.U32.AND P5, PT, R9, R8, PT ;  /* 0x000000080900720c */ /* 0x000fe20003fa4070 */
[----:B------:R-:W-:Y:S01]  /*0bf0*/  @!P0 IMAD.IADD R25, R25, 0x1, -R14 ;  /* 0x0000000119198824 */ /* 0x000fe200078e0a0e */
[-C--:B------:R-:W-:Y:S01]  /*0c00*/  ISETP.GE.U32.AND P4, PT, R22, R9.reuse, PT ;  /* 0x000000091600720c */ /* 0x080fe20003f86070 */
[----:B------:R-:W-:Y:S01]  /*0c10*/  @!P2 VIADD R13, R13, 0x1 ;  /* 0x000000010d0da836 */ /* 0x000fe20000000000 */
[----:B------:R-:W-:Y:S01]  /*0c20*/  ISETP.GE.U32.AND P6, PT, R23, R9, PT ;  /* 0x000000091700720c */ /* 0x000fe20003fc6070 */
[----:B------:R-:W-:Y:S01]  /*0c30*/  @!P0 VIADD R12, R12, 0x1 ;  /* 0x000000010c0c8836 */ /* 0x000fe20000000000 */
[----:B------:R-:W-:Y:S01]  /*0c40*/  @P3 IADD3 R11, PT, PT, R11, 0x1, RZ ;  /* 0x000000010b0b3810 */ /* 0x000fe20007ffe0ff */
[----:B------:R-:W-:Y:S01]  /*0c50*/  IMAD R28, R28, UR12, RZ ;  /* 0x0000000c1c1c7c24 */ /* 0x000fe2000f8e02ff */
[----:B------:R-:W-:-:S02]  /*0c60*/  ISETP.GE.U32.AND P3, PT, R25, R14, PT ;  /* 0x0000000e1900720c */ /* 0x000fc40003f66070 */
[----:B------:R-:W-:Y:S01]  /*0c70*/  ISETP.GE.AND P2, PT, R15, RZ, PT ;  /* 0x000000ff0f00720c */ /* 0x000fe20003f46270 */
[----:B------:R-:W-:Y:S01]  /*0c80*/  IMAD R16, R16, UR13, R28 ;  /* 0x0000000d10107c24 */ /* 0x000fe2000f8e021c */
[-C--:B------:R-:W-:Y:S01]  /*0c90*/  LOP3.LUT R14, R5, R6.reuse, RZ, 0x3c, !PT ;  /* 0x00000006050e7212 */ /* 0x080fe200078e3cff */
[----:B------:R-:W-:Y:S01]  /*0ca0*/  @!P5 VIADD R20, R20, 0x1 ;  /* 0x000000011414d836 */ /* 0x000fe20000000000 */
[-C--:B------:R-:W-:Y:S01]  /*0cb0*/  @!P5 IADD3 R8, PT, PT, R8, -R9.reuse, RZ ;  /* 0x800000090808d210 */ /* 0x080fe20007ffe0ff */
[----:B------:R-:W-:Y:S01]  /*0cc0*/  @P4 VIADD R13, R13, 0x1 ;  /* 0x000000010d0d4836 */ /* 0x000fe20000000000 */
[----:B------:R-:W-:Y:S01]  /*0cd0*/  LOP3.LUT R21, R7, R6, RZ, 0x3c, !PT ;  /* 0x0000000607157212 */ /* 0x000fe200078e3cff */
[----:B------:R-:W-:Y:S01]  /*0ce0*/  @P6 VIADD R17, R17, 0x1 ;  /* 0x0000000111116836 */ /* 0x000fe20000000000 */
[----:B------:R-:W-:Y:S01]  /*0cf0*/  ISETP.GE.U32.AND P0, PT, R8, R9, PT ;  /* 0x000000090800720c */ /* 0x000fe20003f06070 */
[----:B------:R-:W-:Y:S01]  /*0d00*/  @!P1 IMAD.MOV R13, RZ, RZ, -R13 ;  /* 0x000000ffff0d9224 */ /* 0x000fe200078e0a0d */
[----:B0-----:R-:W-:Y:S01]  /*0d10*/  LOP3.LUT R15, R2, R29, RZ, 0x3c, !PT ;  /* 0x0000001d020f7212 */ /* 0x001fe200078e3cff */
[----:B------:R-:W0:Y:S01]  /*0d20*/  LDC.64 R8, c[0x0][0x458] ;  /* 0x00011600ff087b82 */ /* 0x000e220000000a00 */
[----:B------:R-:W-:Y:S01]  /*0d30*/  ISETP.GE.AND P6, PT, R14, RZ, PT ;  /* 0x000000ff0e00720c */ /* 0x000fe20003fc6270 */
[----:B------:R-:W-:Y:S01]  /*0d40*/  @!P2 IMAD.MOV R11, RZ, RZ, -R11 ;  /* 0x000000ffff0ba224 */ /* 0x000fe200078e0a0b */
[----:B------:R-:W-:-:S02]  /*0d50*/  ISETP.GE.AND P5, PT, R15, RZ, PT ;  /* 0x000000ff0f00720c */ /* 0x000fc40003fa6270 */
[----:B------:R-:W-:Y:S02]  /*0d60*/  @P3 IADD3 R12, PT, PT, R12, 0x1, RZ ;  /* 0x000000010c0c3810 */ /* 0x000fe40007ffe0ff */
[----:B------:R-:W-:Y:S01]  /*0d70*/  ISETP.GE.AND P4, PT, R21, RZ, PT ;  /* 0x000000ff1500720c */ /* 0x000fe20003f86270 */
[----:B------:R-:W1:Y:S01]  /*0d80*/  LDC.64 R14, c[0x0][0x380] ;  /* 0x0000e000ff0e7b82 */ /* 0x000e620000000a00 */
[----:B------:R-:W-:Y:S01]  /*0d90*/  ISETP.NE.AND P3, PT, R29, RZ, PT ;  /* 0x000000ff1d00720c */ /* 0x000fe20003f65270 */
[----:B------:R-:W-:Y:S01]  /*0da0*/  IMAD.MOV.U32 R21, RZ, RZ, R12 ;  /* 0x000000ffff157224 */ /* 0x000fe200078e000c */
[----:B------:R-:W-:Y:S01]  /*0db0*/  ISETP.NE.AND P1, PT, R6, RZ, PT ;  /* 0x000000ff0600720c */ /* 0x000fe20003f25270 */
[----:B------:R-:W-:Y:S01]  /*0dc0*/  @P0 VIADD R20, R20, 0x1 ;  /* 0x0000000114140836 */ /* 0x000fe20000000000 */
[----:B------:R-:W-:-:S03]  /*0dd0*/  LOP3.LUT R12, RZ, R6, RZ, 0x33, !PT ;  /* 0x00000006ff0c7212 */ /* 0x000fc600078e33ff */
[----:B------:R-:W-:Y:S02]  /*0de0*/  @!P5 IADD3 R21, PT, PT, -R21, RZ, RZ ;  /* 0x000000ff1515d210 */ /* 0x000fe40007ffe1ff */
[----:B------:R-:W-:Y:S02]  /*0df0*/  @!P6 IADD3 R20, PT, PT, -R20, RZ, RZ ;  /* 0x000000ff1414e210 */ /* 0x000fe40007ffe1ff */
[----:B------:R-:W-:Y:S02]  /*0e00*/  @!P4 IADD3 R17, PT, PT, -R17, RZ, RZ ;  /* 0x000000ff1111c210 */ /* 0x000fe40007ffe1ff */
[----:B------:R-:W-:Y:S02]  /*0e10*/  @!P3 LOP3.LUT R21, RZ, R29, RZ, 0x33, !PT ;  /* 0x0000001dff15b212 */ /* 0x000fe400078e33ff */
[C---:B------:R-:W-:Y:S02]  /*0e20*/  SEL R28, R12.reuse, R11, !P1 ;  /* 0x0000000b0c1c7207 */ /* 0x040fe40004800000 */
[----:B------:R-:W-:-:S02]  /*0e30*/  SEL R11, R12, R20, !P1 ;  /* 0x000000140c0b7207 */ /* 0x000fc40004800000 */
[C---:B------:R-:W-:Y:S02]  /*0e40*/  SEL R23, R12.reuse, R13, !P1 ;  /* 0x0000000d0c177207 */ /* 0x040fe40004800000 */
[----:B------:R-:W-:Y:S01]  /*0e50*/  SEL R22, R12, R17, !P1 ;  /* 0x000000110c167207 */ /* 0x000fe20004800000 */
[----:B------:R-:W-:Y:S01]  /*0e60*/  IMAD.MOV R17, RZ, RZ, -R28 ;  /* 0x000000ffff117224 */ /* 0x000fe200078e0a1c */
[----:B------:R-:W-:Y:S01]  /*0e70*/  IADD3 R24, PT, PT, -R11, RZ, RZ ;  /* 0x000000ff0b187210 */ /* 0x000fe20007ffe1ff */
[----:B------:R-:W-:Y:S01]  /*0e80*/  IMAD.MOV R12, RZ, RZ, -R21 ;  /* 0x000000ffff0c7224 */ /* 0x000fe200078e0a15 */
[----:B------:R-:W-:Y:S01]  /*0e90*/  IADD3 R20, PT, PT, -R22, RZ, RZ ;  /* 0x000000ff16147210 */ /* 0x000fe20007ffe1ff */
[C---:B------:R-:W-:Y:S02]  /*0ea0*/  IMAD R25, R6.reuse, R17, R0 ;  /* 0x0000001106197224 */ /* 0x040fe400078e0200 */
[----:B------:R-:W-:Y:S02]  /*0eb0*/  IMAD R12, R29, R12, R2 ;  /* 0x0000000c1d0c7224 */ /* 0x000fe400078e0202 */
[----:B------:R-:W-:-:S02]  /*0ec0*/  IMAD R24, R6, R24, R5 ;  /* 0x0000001806187224 */ /* 0x000fc400078e0205 */
[----:B------:R-:W-:Y:S02]  /*0ed0*/  IMAD R25, R25, UR14, RZ ;  /* 0x0000000e19197c24 */ /* 0x000fe4000f8e02ff */
[----:B------:R-:W-:Y:S02]  /*0ee0*/  IMAD R5, R12, UR16, RZ ;  /* 0x000000100c057c24 */ /* 0x000fe4000f8e02ff */
[----:B------:R-:W-:Y:S02]  /*0ef0*/  IMAD R28, R28, UR15, R25 ;  /* 0x0000000f1c1c7c24 */ /* 0x000fe4000f8e0219 */
[----:B------:R-:W-:Y:S02]  /*0f00*/  IMAD R21, R21, UR17, R5 ;  /* 0x0000001115157c24 */ /* 0x000fe4000f8e0205 */
[----:B------:R-:W-:Y:S02]  /*0f10*/  IMAD R5, R24, UR14, RZ ;  /* 0x0000000e18057c24 */ /* 0x000fe4000f8e02ff */
[----:B------:R-:W2:Y:S01]  /*0f20*/  LDC.64 R24, c[0x0][0x6e0] ;  /* 0x0001b800ff187b82 */ /* 0x000ea20000000a00 */
[----:B------:R-:W-:-:S02]  /*0f30*/  IMAD R17, R6, R20, R7 ;  /* 0x0000001406117224 */ /* 0x000fc400078e0207 */
[----:B------:R-:W-:Y:S02]  /*0f40*/  IMAD.MOV R13, RZ, RZ, -R23 ;  /* 0x000000ffff0d7224 */ /* 0x000fe400078e0a17 */
[----:B------:R-:W-:Y:S02]  /*0f50*/  IMAD R17, R17, UR14, RZ ;  /* 0x0000000e11117c24 */ /* 0x000fe4000f8e02ff */
[----:B------:R-:W-:Y:S02]  /*0f60*/  IMAD R13, R6, R13, R26 ;  /* 0x0000000d060d7224 */ /* 0x000fe400078e021a */
[----:B------:R-:W-:Y:S02]  /*0f70*/  IMAD R22, R22, UR15, R17 ;  /* 0x0000000f16167c24 */ /* 0x000fe4000f8e0211 */
[----:B------:R-:W-:Y:S02]  /*0f80*/  IMAD R13, R13, UR14, RZ ;  /* 0x0000000e0d0d7c24 */ /* 0x000fe4000f8e02ff */
[----:B-1----:R-:W-:-:S04]  /*0f90*/  IMAD.WIDE R6, R19, 0x8, R14 ;  /* 0x0000000813067825 */ /* 0x002fc800078e020e */
[----:B------:R-:W-:Y:S02]  /*0fa0*/  IMAD R5, R11, UR15, R5 ;  /* 0x0000000f0b057c24 */ /* 0x000fe4000f8e0205 */
[----:B------:R-:W-:Y:S01]  /*0fb0*/  IMAD.WIDE R18, R18, 0x8, R14 ;  /* 0x0000000812127825 */ /* 0x000fe200078e020e */
[----:B------:R-:W3:Y:S03]  /*0fc0*/  LDG.E.64 R6, desc[UR4][R6.64] ;  /* 0x0000000406067981 */ /* 0x000ee6000c1e1b00 */
[----:B--2---:R-:W-:-:S04]  /*0fd0*/  IMAD.WIDE R20, R21, 0x8, R24 ;  /* 0x0000000815147825 */ /* 0x004fc800078e0218 */
[----:B------:R-:W-:-:S04]  /*0fe0*/  IMAD.WIDE R16, R16, 0x8, R14 ;  /* 0x0000000810107825 */ /* 0x000fc800078e020e */
[----:B------:R-:W-:-:S04]  /*0ff0*/  IMAD.WIDE R10, R10, 0x8, R14 ;  /* 0x000000080a0a7825 */ /* 0x000fc800078e020e */
[----:B------:R-:W-:Y:S02]  /*1000*/  IMAD R13, R23, UR15, R13 ;  /* 0x0000000f170d7c24 */ /* 0x000fe4000f8e020d */
[--C-:B0-----:R-:W-:Y:S02]  /*1010*/  IMAD.WIDE R14, R22, 0x8, R8.reuse ;  /* 0x00000008160e7825 */ /* 0x101fe400078e0208 */
[----:B------:R-:W2:Y:S02]  /*1020*/  LDG.E.64 R22, desc[UR4][R20.64] ;  /* 0x0000000414167981 */ /* 0x000ea4000c1e1b00 */
[--C-:B------:R-:W-:Y:S02]  /*1030*/  IMAD.WIDE R12, R13, 0x8, R8.reuse ;  /* 0x000000080d0c7825 */ /* 0x100fe400078e0208 */
[----:B------:R-:W4:Y:S02]  /*1040*/  LDG.E.64 R24, desc[UR4][R14.64] ;  /* 0x000000040e187981 */ /* 0x000f24000c1e1b00 */
[----:B------:R-:W-:-:S02]  /*1050*/  IMAD.WIDE R28, R28, 0x8, R8 ;  /* 0x000000081c1c7825 */ /* 0x000fc400078e0208 */
[----:B------:R-:W3:Y:S04]  /*1060*/  LDG.E.64 R12, desc[UR4][R12.64] ;  /* 0x000000040c0c7981 */ /* 0x000ee8000c1e1b00 */
[----:B------:R-:W4:Y:S01]  /*1070*/  LDG.E.64 R20, desc[UR4][R18.64] ;  /* 0x0000000412147981 */ /* 0x000f22000c1e1b00 */
[----:B------:R-:W-:Y:S02]  /*1080*/  IMAD.WIDE R8, R5, 0x8, R8 ;  /* 0x0000000805087825 */ /* 0x000fe400078e0208 */
[----:B------:R-:W0:Y:S01]  /*1090*/  LDC R5, c[0x0][0x974] ;  /* 0x00025d00ff057b82 */ /* 0x000e220000000800 */
[----:B------:R-:W5:Y:S04]  /*10a0*/  LDG.E.64 R28, desc[UR4][R28.64] ;  /* 0x000000041c1c7981 */ /* 0x000f68000c1e1b00 */
[----:B------:R-:W3:Y:S04]  /*10b0*/  LDG.E.64 R18, desc[UR4][R16.64] ;  /* 0x0000000410127981 */ /* 0x000ee8000c1e1b00 */
[----:B------:R1:W3:Y:S01]  /*10c0*/  LDG.E.64 R16, desc[UR4][R10.64] ;  /* 0x000000040a107981 */ /* 0x0002e2000c1e1b00 */
[----:B0-----:R-:W-:-:S03]  /*10d0*/  IABS R5, R5 ;  /* 0x0000000500057213 */ /* 0x001fc60000000000 */
[----:B--2---:R0:W-:Y:S04]  /*10e0*/  STL.64 [R1+0x18], R22 ;  /* 0x0000181601007387 */ /* 0x0041e80000100a00 */
[----:B0-----:R0:W2:Y:S01]  /*10f0*/  LDG.E.64 R22, desc[UR4][R8.64] ;  /* 0x0000000408167981 */ /* 0x0010a2000c1e1b00 */
[----:B-1----:R-:W-:-:S04]  /*1100*/  IMAD.MOV.U32 R10, RZ, RZ, R5 ;  /* 0x000000ffff0a7224 */ /* 0x002fc800078e0005 */
[----:B------:R-:W1:Y:S08]  /*1110*/  I2F.RP R5, R10 ;  /* 0x0000000a00057306 */ /* 0x000e700000209400 */
[----:B-1----:R-:W1:Y:S01]  /*1120*/  MUFU.RCP R5, R5 ;  /* 0x0000000500057308 */ /* 0x002e620000001000 */
[----:B----4-:R1:W-:Y:S04]  /*1130*/  STL.64 [R1], R20 ;  /* 0x0000001401007387 */ /* 0x0103e80000100a00 */
[----:B---3--:R3:W-:Y:S04]  /*1140*/  STL.64 [R1+0x10], R18 ;  /* 0x0000101201007387 */ /* 0x0087e80000100a00 */
[----:B------:R4:W-:Y:S01]  /*1150*/  STL.64 [R1+0x8], R24 ;  /* 0x0000081801007387 */ /* 0x0009e20000100a00 */
[----:B-1----:R-:W-:-:S03]  /*1160*/  IADD3 R20, PT, PT, R5, 0xffffffe, RZ ;  /* 0x0ffffffe05147810 */ /* 0x002fc60007ffe0ff */
[----:B------:R1:W-:Y:S01]  /*1170*/  STL.64 [R1+0x28], R16 ;  /* 0x0000281001007387 */ /* 0x0003e20000100a00 */
[----:B0-----:R-:W0:Y:S01]  /*1180*/  F2I.FTZ.U32.TRUNC.NTZ R9, R20 ;  /* 0x0000001400097305 */ /* 0x001e22000021f000 */
[----:B------:R-:W-:Y:S01]  /*1190*/  UISETP.NE.U32.AND UP0, UPT, UR6, URZ, UPT ;  /* 0x000000ff0600728c */ /* 0x000fe2000bf05070 */
[----:B------:R-:W-:-:S03]  /*11a0*/  HFMA2 R8, -RZ, RZ, 0, 0 ;  /* 0x00000000ff087431 */ /* 0x000fc600000001ff */
[----:B------:R-:W-:Y:S01]  /*11b0*/  UISETP.NE.AND.EX UP0, UPT, UR7, URZ, UPT, UP0 ;  /* 0x000000ff0700728c */ /* 0x000fe2000bf05300 */
[----:B------:R-:W-:Y:S01]  /*11c0*/  DADD R12, R6, R12 ;  /* 0x00000000060c7229 */ /* 0x000fe2000000000c */
[----:B0-----:R-:W-:-:S04]  /*11d0*/  IMAD.MOV R27, RZ, RZ, -R9 ;  /* 0x000000ffff1b7224 */ /* 0x001fc800078e0a09 */
[----:B------:R-:W-:Y:S01]  /*11e0*/  IMAD R27, R27, R10, RZ ;  /* 0x0000000a1b1b7224 */ /* 0x000fe200078e02ff */
[----:B------:R-:W-:Y:S02]  /*11f0*/  CS2R R10, SRZ ;  /* 0x00000000000a7805 */ /* 0x000fe4000001ff00 */
[----:B---3--:R-:W-:Y:S02]  /*1200*/  CS2R R18, SRZ ;  /* 0x0000000000127805 */ /* 0x008fe4000001ff00 */
[----:B------:R-:W-:Y:S01]  /*1210*/  CS2R R14, SRZ ;  /* 0x00000000000e7805 */ /* 0x000fe2000001ff00 */
[----:B------:R-:W-:Y:S01]  /*1220*/  IMAD.HI.U32 R27, R9, R27, R8 ;  /* 0x0000001b091b7227 */ /* 0x000fe200078e0008 */
[----:B----4-:R-:W-:Y:S02]  /*1230*/  CS2R R24, SRZ ;  /* 0x0000000000187805 */ /* 0x010fe4000001ff00 */
[----:B------:R-:W-:Y:S02]  /*1240*/  CS2R R8, SRZ ;  /* 0x0000000000087805 */ /* 0x000fe4000001ff00 */
[----:B------:R-:W-:-:S02]  /*1250*/  CS2R R20, SRZ ;  /* 0x0000000000147805 */ /* 0x000fc4000001ff00 */
[----:B-1----:R-:W-:Y:S02]  /*1260*/  CS2R R16, SRZ ;  /* 0x0000000000107805 */ /* 0x002fe4000001ff00 */
[----:B------:R-:W-:Y:S01]  /*1270*/  CS2R R6, SRZ ;  /* 0x0000000000067805 */ /* 0x000fe2000001ff00 */
[----:B--2---:R0:W-:Y:S01]  /*1280*/  STL.64 [R1+0x20], R22 ;  /* 0x0000201601007387 */ /* 0x0041e20000100a00 */
[----:B------:R-:W-:Y:S05]  /*1290*/  BRA.U !UP0, `(.L_x_1271) ;  /* 0x0000000108787547 */ /* 0x000fea000b800000 */
[----:B------:R-:W1:Y:S01]  /*12a0*/  LDC R5, c[0x0][0xa40] ;  /* 0x00029000ff057b82 */ /* 0x000e620000000800 */
[----:B------:R-:W-:-:S07]  /*12b0*/  IMAD R10, R4, UR18, RZ ;  /* 0x00000012040a7c24 */ /* 0x000fce000f8e02ff */
[----:B------:R-:W2:Y:S08]  /*12c0*/  LDC.64 R8, c[0x0][0x530] ;  /* 0x00014c00ff087b82 */ /* 0x000eb00000000a00 */
[----:B0-----:R-:W0:Y:S01]  /*12d0*/  LDC.64 R22, c[0x0][0x608] ;  /* 0x00018200ff167b82 */ /* 0x001e220000000a00 */
[----:B-1----:R-:W-:-:S04]  /*12e0*/  IMAD.IADD R20, R4, 0x1, R5 ;  /* 0x0000000104147824 */ /* 0x002fc800078e0205 */
[C---:B------:R-:W-:Y:S01]  /*12f0*/  IMAD R18, R20.reuse, UR18, RZ ;  /* 0x0000001214127c24 */ /* 0x040fe2000f8e02ff */
[C---:B------:R-:W-:Y:S01]  /*1300*/  IADD3 R16, PT, PT, R20.reuse, R5, RZ ;  /* 0x0000000514107210 */ /* 0x040fe20007ffe0ff */
[----:B------:R-:W-:Y:S02]  /*1310*/  IMAD R20, R20, UR19, RZ ;  /* 0x0000001314147c24 */ /* 0x000fe4000f8e02ff */
[----:B--2---:R-:W-:-:S04]  /*1320*/  IMAD.WIDE R10, R10, 0x8, R8 ;  /* 0x000000080a0a7825 */ /* 0x004fc800078e0208 */
[C---:B------:R-:W-:Y:S02]  /*1330*/  IMAD.IADD R6, R16.reuse, 0x1, R5 ;  /* 0x0000000110067824 */ /* 0x040fe400078e0205 */
[----:B------:R-:W-:Y:S01]  /*1340*/  IMAD R14, R16, UR18, RZ ;  /* 0x00000012100e7c24 */ /* 0x000fe2000f8e02ff */
[----:B------:R-:W5:Y:S01]  /*1350*/  LDG.E.64 R10, desc[UR4][R10.64] ;  /* 0x000000040a0a7981 */ /* 0x000f62000c1e1b00 */
[----:B------:R-:W-:Y:S02]  /*1360*/  IMAD R24, R6, UR18, RZ ;  /* 0x0000001206187c24 */ /* 0x000fe4000f8e02ff */
[----:B------:R-:W-:-:S04]  /*1370*/  IMAD.WIDE R18, R18, 0x8, R8 ;  /* 0x0000000812127825 */ /* 0x000fc800078e0208 */
[--C-:B------:R-:W-:Y:S02]  /*1380*/  IMAD.WIDE R14, R14, 0x8, R8.reuse ;  /* 0x000000080e0e7825 */ /* 0x100fe400078e0208 */
[----:B------:R-:W5:Y:S02]  /*1390*/  LDG.E.64 R18, desc[UR4][R18.64] ;  /* 0x0000000412127981 */ /* 0x000f64000c1e1b00 */
[----:B------:R-:W-:Y:S02]  /*13a0*/  IMAD.WIDE R24, R24, 0x8, R8 ;  /* 0x0000000818187825 */ /* 0x000fe400078e0208 */
[----:B------:R-:W5:Y:S02]  /*13b0*/  LDG.E.64 R14, desc[UR4][R14.64] ;  /* 0x000000040e0e7981 */ /* 0x000f64000c1e1b00 */
[----:B------:R-:W-:Y:S02]  /*13c0*/  IMAD R8, R4, UR19, RZ ;  /* 0x0000001304087c24 */ /* 0x000fe4000f8e02ff */
[----:B------:R-:W-:Y:S01]  /*13d0*/  IMAD R16, R16, UR19, RZ ;  /* 0x0000001310107c24 */ /* 0x000fe2000f8e02ff */
[----:B------:R-:W5:Y:S01]  /*13e0*/  LDG.E.64 R24, desc[UR4][R24.64] ;  /* 0x0000000418187981 */ /* 0x000f62000c1e1b00 */
[----:B------:R-:W-:-:S02]  /*13f0*/  IMAD R6, R6, UR19, RZ ;  /* 0x0000001306067c24 */ /* 0x000fc4000f8e02ff */
[----:B0-----:R-:W-:-:S04]  /*1400*/  IMAD.WIDE R8, R8, 0x8, R22 ;  /* 0x0000000808087825 */ /* 0x001fc800078e0216 */
[--C-:B------:R-:W-:Y:S02]  /*1410*/  IMAD.WIDE R20, R20, 0x8, R22.reuse ;  /* 0x0000000814147825 */ /* 0x100fe400078e0216 */
[----:B------:R-:W5:Y:S02]  /*1420*/  LDG.E.64 R8, desc[UR4][R8.64] ;  /* 0x0000000408087981 */ /* 0x000f64000c1e1b00 */
[--C-:B------:R-:W-:Y:S02]  /*1430*/  IMAD.WIDE R16, R16, 0x8, R22.reuse ;  /* 0x0000000810107825 */ /* 0x100fe400078e0216 */
[----:B------:R-:W5:Y:S02]  /*1440*/  LDG.E.64 R20, desc[UR4][R20.64] ;  /* 0x0000000414147981 */ /* 0x000f64000c1e1b00 */
[----:B------:R-:W-:Y:S02]  /*1450*/  IMAD.WIDE R6, R6, 0x8, R22 ;  /* 0x0000000806067825 */ /* 0x000fe400078e0216 */
[----:B------:R-:W5:Y:S04]  /*1460*/  LDG.E.64 R16, desc[UR4][R16.64] ;  /* 0x0000000410107981 */ /* 0x000f68000c1e1b00 */
[----:B------:R-:W5:Y:S02]  /*1470*/  LDG.E.64 R6, desc[UR4][R6.64] ;  /* 0x0000000406067981 */ /* 0x000f64000c1e1b00 */
.L_x_1271:
[----:B-----5:R-:W-:Y:S01]  /*1480*/  DADD R4, R12, R10 ;  /* 0x000000000c047229 */ /* 0x020fe2000000000a */
[----:B------:R-:W-:Y:S01]  /*1490*/  UMOV UR24, 0xfefa39ef ;  /* 0xfefa39ef00187882 */ /* 0x000fe20000000000 */
[----:B------:R-:W-:Y:S01]  /*14a0*/  UMOV UR25, 0x3fe62e42 ;  /* 0x3fe62e4200197882 */ /* 0x000fe20000000000 */
[----:B------:R-:W-:Y:S01]  /*14b0*/  IMAD.HI.U32 R27, R27, R3, RZ ;  /* 0x000000031b1b7227 */ /* 0x000fe200078e00ff */
[----:B------:R-:W-:Y:S04]  /*14c0*/  BSSY.RECONVERGENT B1, `(.L_x_1272) ;  /* 0x000003f000017945 */ /* 0x000fe80003800200 */
        /* <DEDUP_REMOVED lines=42> */
[----:B------:R-:W-:Y:S01]  /*1770*/  DFMA R12, R10, R12, 1 ;  /* 0x3ff000000a0c742b */ /* 0x000fe2000000000c */
[----:B------:R-:W0:Y:S01]  /*1780*/  LDC R11, c[0x0][0x974] ;  /* 0x00025d00ff0b7b82 */ /* 0x000e220000000800 */
[----:B------:R-:W-:Y:S01]  /*1790*/  IMAD.MOV R10, RZ, RZ, -R27 ;  /* 0x000000ffff0a7224 */ /* 0x000fe200078e0a1b */
[----:B0-----:R-:W-:-:S07]  /*17a0*/  IABS R23, R11 ;  /* 0x0000000b00177213 */ /* 0x001fce0000000000 */
[----:B------:R-:W-:Y:S01]  /*17b0*/  LEA R11, R8, R13, 0x14 ;  /* 0x0000000d080b7211 */ /* 0x000fe200078ea0ff */
[----:B------:R-:W-:Y:S02]  /*17c0*/  IMAD R3, R23, R10, R3 ;  /* 0x0000000a17037224 */ /* 0x000fe400078e0203 */
        /* <DEDUP_REMOVED lines=10> */
[----:B------:R-:W-:Y:S01]  /*1870*/  @!P1 IMAD.IADD R9, R8, 0x1, -R9 ;  /* 0x0000000108099824 */ /* 0x000fe200078e0a09 */
[----:B------:R-:W-:-:S04]  /*1880*/  @!P1 MOV R4, RZ ;  /* 0x000000ff00049202 */ /* 0x000fc80000000f00 */
[----:B------:R-:W-:-:S06]  /*1890*/  @!P1 LEA R5, R9, 0x3ff00000, 0x14 ;  /* 0x3ff0000009059811 */ /* 0x000fcc00078ea0ff */
[----:B------:R-:W-:-:S11]  /*18a0*/  @!P1 DMUL R10, R12, R4 ;  /* 0x000000040c0a9228 */ /* 0x000fd60000000000 */
.L_x_1273:
[----:B------:R-:W-:Y:S05]  /*18b0*/  BSYNC.RECONVERGENT B1 ;  /* 0x0000000000017941 */ /* 0x000fea0003800200 */
.L_x_1272:
[----:B------:R-:W0:Y:S01]  /*18c0*/  LDC R22, c[0x0][0x974] ;  /* 0x00025d00ff167b82 */ /* 0x000e220000000800 */
[----:B------:R-:W-:Y:S01]  /*18d0*/  DADD R10, R10, 1 ;  /* 0x3ff000000a0a7429 */ /* 0x000fe20000000000 */
[----:B------:R-:W-:Y:S01]  /*18e0*/  ISETP.GT.U32.AND P1, PT, R23, R3, PT ;  /* 0x000000031700720c */ /* 0x000fe20003f24070 */
[----:B------:R-:W-:Y:S04]  /*18f0*/  BSSY.RECONVERGENT B1, `(.L_x_1274) ;  /* 0x000001f000017945 */ /* 0x000fe80003800200 */
[----:B------:R-:W1:Y:S04]  /*1900*/  MUFU.RCP64H R5, R11 ;  /* 0x0000000b00057308 */ /* 0x000e680000001800 */
[----:B------:R-:W-:-:S04]  /*1910*/  IADD3 R4, PT, PT, R11, 0x300402, RZ ;  /* 0x003004020b047810 */ /* 0x000fc80007ffe0ff */
[----:B------:R-:W-:Y:S02]  /*1920*/  @!P1 IMAD.IADD R3, R3, 0x1, -R23 ;  /* 0x0000000103039824 */ /* 0x000fe400078e0a17 */
[----:B------:R-:W-:-:S03]  /*1930*/  @!P1 VIADD R27, R27, 0x1 ;  /* 0x000000011b1b9836 */ /* 0x000fc60000000000 */
[----:B------:R-:W-:Y:S02]  /*1940*/  ISETP.GE.U32.AND P0, PT, R3, R23, PT ;  /* 0x000000170300720c */ /* 0x000fe40003f06070 */
[----:B0-----:R-:W-:Y:S01]  /*1950*/  LOP3.LUT R3, R26, R22, RZ, 0x3c, !PT ;  /* 0x000000161a037212 */ /* 0x001fe200078e3cff */
[----:B-1----:R-:W-:Y:S01]  /*1960*/  DFMA R8, -R10, R4, 1 ;  /* 0x3ff000000a08742b */ /* 0x002fe20000000104 */
[----:B------:R-:W-:Y:S02]  /*1970*/  ISETP.NE.AND P1, PT, R22, RZ, PT ;  /* 0x000000ff1600720c */ /* 0x000fe40003f25270 */
[----:B------:R-:W-:-:S05]  /*1980*/  ISETP.GE.AND P2, PT, R3, RZ, PT ;  /* 0x000000ff0300720c */ /* 0x000fca0003f46270 */
[----:B------:R-:W-:Y:S02]  /*1990*/  DFMA R8, R8, R8, R8 ;  /* 0x000000080808722b */ /* 0x000fe40000000008 */
[----:B------:R-:W-:Y:S02]  /*19a0*/  @P0 IADD3 R27, PT, PT, R27, 0x1, RZ ;  /* 0x000000011b1b0810 */ /* 0x000fe40007ffe0ff */
[----:B------:R-:W-:-:S04]  /*19b0*/  FSETP.GEU.AND P0, PT, |R4|, 5.8789094863358348022e-39, PT ;  /* 0x004004020400780b */ /* 0x000fc80003f0e200 */
[----:B------:R-:W-:Y:S01]  /*19c0*/  @!P2 IMAD.MOV R27, RZ, RZ, -R27 ;  /* 0x000000ffff1ba224 */ /* 0x000fe200078e0a1b */
[----:B------:R-:W-:Y:S01]  /*19d0*/  DFMA R8, R4, R8, R4 ;  /* 0x000000080408722b */ /* 0x000fe20000000004 */
[----:B------:R-:W-:-:S04]  /*19e0*/  @!P1 LOP3.LUT R27, RZ, R22, RZ, 0x33, !PT ;  /* 0x00000016ff1b9212 */ /* 0x000fc800078e33ff */
[----:B------:R-:W-:-:S03]  /*19f0*/  IADD3 R3, PT, PT, -R27, RZ, RZ ;  /* 0x000000ff1b037210 */ /* 0x000fc60007ffe1ff */
[----:B------:R-:W-:Y:S02]  /*1a00*/  DFMA R12, -R10, R8, 1 ;  /* 0x3ff000000a0c742b */ /* 0x000fe40000000108 */
[----:B------:R-:W-:-:S04]  /*1a10*/  IMAD R26, R22, R3, R26 ;  /* 0x00000003161a7224 */ /* 0x000fc800078e021a */
[----:B------:R-:W-:Y:S02]  /*1a20*/  IMAD R26, R26, UR9, RZ ;  /* 0x000000091a1a7c24 */ /* 0x000fe4000f8e02ff */
[----:B------:R-:W-:Y:S02]  /*1a30*/  DFMA R4, R8, R12, R8 ;  /* 0x0000000c0804722b */ /* 0x000fe40000000008 */
[----:B------:R-:W-:Y:S01]  /*1a40*/  IMAD R27, R27, UR10, R26 ;  /* 0x0000000a1b1b7c24 */ /* 0x000fe2000f8e021a */
[----:B------:R-:W-:Y:S08]  /*1a50*/  @P0 BRA `(.L_x_1275) ;  /* 0x0000000000200947 */ /* 0x000ff00003800000 */
[----:B------:R-:W-:Y:S01]  /*1a60*/  LOP3.LUT R12, R11, 0x7fffffff, RZ, 0xc0, !PT ;  /* 0x7fffffff0b0c7812 */ /* 0x000fe200078ec0ff */
[----:B------:R-:W-:Y:S01]  /*1a70*/  IMAD.MOV.U32 R8, RZ, RZ, R10 ;  /* 0x000000ffff087224 */ /* 0x000fe200078e000a */
[----:B------:R-:W-:Y:S02]  /*1a80*/  MOV R3, R11 ;  /* 0x0000000b00037202 */ /* 0x000fe40000000f00 */
[----:B------:R-:W-:Y:S01]  /*1a90*/  MOV R26, 0x1ac0 ;  /* 0x00001ac0001a7802 */ /* 0x000fe20000000f00 */
[----:B------:R-:W-:-:S07]  /*1aa0*/  VIADD R12, R12, 0xfff00000 ;  /* 0xfff000000c0c7836 */ /* 0x000fce0000000000 */
[----:B------:R-:W-:Y:S05]  /*1ab0*/  CALL.REL.NOINC `($__internal_41_$__cuda_sm20_dblrcp_rn_slowpath_v3) ;  /* 0x0000002000607944 */ /* 0x000fea0003c00000 */
[----:B------:R-:W-:Y:S01]  /*1ac0*/  MOV R4, R3 ;  /* 0x0000000300047202 */ /* 0x000fe20000000f00 */
[----:B------:R-:W-:-:S07]  /*1ad0*/  IMAD.MOV.U32 R5, RZ, RZ, R10 ;  /* 0x000000ffff057224 */ /* 0x000fce00078e000a */
.L_x_1275:
[----:B------:R-:W-:Y:S05]  /*1ae0*/  BSYNC.RECONVERGENT B1 ;  /* 0x0000000000017941 */ /* 0x000fea0003800200 */
.L_x_1274:
[----:B------:R-:W2:Y:S01]  /*1af0*/  LDL.LU.64 R8, [R1] ;  /* 0x0000000001087983 */ /* 0x000ea20000300a00 */
[----:B------:R-:W-:Y:S01]  /*1b00*/  UMOV UR24, 0xfefa39ef ;  /* 0xfefa39ef00187882 */ /* 0x000fe20000000000 */
[----:B------:R-:W-:Y:S01]  /*1b10*/  UMOV UR25, 0x3fe62e42 ;  /* 0x3fe62e4200197882 */ /* 0x000fe20000000000 */
[----:B------:R-:W-:Y:S01]  /*1b20*/  BSSY.RECONVERGENT B1, `(.L_x_1276) ;  /* 0x000003d000017945 */ /* 0x000fe20003800200 */
[----:B--2---:R-:W-:Y:S01]  /*1b30*/  DADD R28, R8, R28 ;  /* 0x00000000081c7229 */ /* 0x004fe2000000001c */
[----:B------:R-:W-:Y:S01]  /*1b40*/  MOV R8, 0x652b82fe ;  /* 0x652b82fe00087802 */ /* 0x000fe20000000f00 */
[----:B------:R-:W-:-:S06]  /*1b50*/  IMAD.MOV.U32 R9, RZ, RZ, 0x3ff71547 ;  /* 0x3ff71547ff097424 */ /* 0x000fcc00078e00ff */
[----:B------:R-:W-:-:S08]  /*1b60*/  DADD R18, R28, R18 ;  /* 0x000000001c127229 */ /* 0x000fd00000000012 */
[----:B------:R-:W-:-:S08]  /*1b70*/  DADD R20, R18, R20 ;  /* 0x0000000012147229 */ /* 0x000fd00000000014 */
        /* <DEDUP_REMOVED lines=55> */
.L_x_1277:
[----:B------:R-:W-:Y:S05]  /*1ef0*/  BSYNC.RECONVERGENT B1 ;  /* 0x0000000000017941 */ /* 0x000fea0003800200 */
.L_x_1276:
        /* <DEDUP_REMOVED lines=19> */
.L_x_1279:
[----:B------:R-:W-:Y:S05]  /*2030*/  BSYNC.RECONVERGENT B1 ;  /* 0x0000000000017941 */ /* 0x000fea0003800200 */
.L_x_1278:
[----:B------:R-:W2:Y:S04]  /*2040*/  LDL.LU.64 R12, [R1+0x8] ;  /* 0x00000800010c7983 */ /* 0x000ea80000300a00 */
[----:B------:R-:W2:Y:S01]  /*2050*/  LDL.LU.64 R8, [R1+0x10] ;  /* 0x0000100001087983 */ /* 0x000ea20000300a00 */
[----:B------:R-:W-:Y:S01]  /*2060*/  MOV R20, 0x24dd2f1a ;  /* 0x24dd2f1a00147802 */ /* 0x000fe20000000f00 */
[----:B------:R-:W-:Y:S01]  /*2070*/  IMAD.MOV.U32 R21, RZ, RZ, 0x3fe4f922 ;  /* 0x3fe4f922ff157424 */ /* 0x000fe200078e00ff */
[----:B------:R-:W-:Y:S01]  /*2080*/  BSSY.RECONVERGENT B1, `(.L_x_1280) ;  /* 0x000006a000017945 */ /* 0x000fe20003800200 */
[----:B--2---:R-:W-:-:S08]  /*2090*/  DADD R8, R8, R12 ;  /* 0x0000000008087229 */ /* 0x004fd0000000000c */
[----:B------:R-:W-:-:S08]  /*20a0*/  DADD R8, R8, R14 ;  /* 0x0000000008087229 */ /* 0x000fd0000000000e */
[----:B------:R-:W-:-:S10]  /*20b0*/  DADD R16, R8, R16 ;  /* 0x0000000008107229 */ /* 0x000fd40000000010 */
[----:B------:R-:W-:Y:S02]  /*20c0*/  LOP3.LUT R11, R17, 0x7fffffff, RZ, 0xc0, !PT ;  /* 0x7fffffff110b7812 */ /* 0x000fe400078ec0ff */
[----:B------:R-:W-:-:S06]  /*20d0*/  MOV R10, R16 ;  /* 0x00000010000a7202 */ /* 0x000fcc0000000f00 */
[----:B------:R-:W-:-:S14]  /*20e0*/  DSETP.GE.AND P0, PT, R10, R20, PT ;  /* 0x000000140a00722a */ /* 0x000fdc0003f06000 */
        /* <DEDUP_REMOVED lines=64> */
.L_x_1281:
        /* <DEDUP_REMOVED lines=35> */
.L_x_1282:
[----:B------:R-:W-:Y:S05]  /*2720*/  BSYNC.RECONVERGENT B1 ;  /* 0x0000000000017941 */ /* 0x000fea0003800200 */
.L_x_1280:
[----:B------:R-:W2:Y:S04]  /*2730*/  LDL.LU.64 R10, [R1+0x20] ;  /* 0x00002000010a7983 */ /* 0x000ea80000300a00 */
[----:B------:R-:W2:Y:S04]  /*2740*/  LDL.LU.64 R8, [R1+0x28] ;  /* 0x0000280001087983 */ /* 0x000ea80000300a00 */
[----:B------:R-:W3:Y:S01]  /*2750*/  LDL.LU.64 R28, [R1+0x18] ;  /* 0x00001800011c7983 */ /* 0x000ee20000300a00 */
[----:B------:R-:W-:Y:S01]  /*2760*/  MOV R12, 0x652b82fe ;  /* 0x652b82fe000c7802 */ /* 0x000fe20000000f00 */
[----:B------:R-:W-:Y:S01]  /*2770*/  IMAD.MOV.U32 R13, RZ, RZ, 0x3ff71547 ;  /* 0x3ff71547ff0d7424 */ /* 0x000fe200078e00ff */
[----:B------:R-:W-:Y:S01]  /*2780*/  UMOV UR24, 0x3b39803f ;  /* 0x3b39803f00187882 */ /* 0x000fe20000000000 */
[----:B------:R-:W-:Y:S01]  /*2790*/  UMOV UR25, 0x3c7abc9e ;  /* 0x3c7abc9e00197882 */ /* 0x000fe20000000000 */
[----:B------:R-:W-:Y:S01]  /*27a0*/  BSSY.RECONVERGENT B1, `(.L_x_1283) ;  /* 0x000003e000017945 */ /* 0x000fe20003800200 */
[----:B--2---:R-:W-:-:S08]  /*27b0*/  DADD R8, R8, R10 ;  /* 0x0000000008087229 */ /* 0x004fd0000000000a */
[----:B------:R-:W-:-:S08]  /*27c0*/  DADD R8, R8, R24 ;  /* 0x0000000008087229 */ /* 0x000fd00000000018 */
[----:B------:R-:W-:-:S08]  /*27d0*/  DADD R10, R8, R6 ;  /* 0x00000000080a7229 */ /* 0x000fd00000000006 */
[----:B------:R-:W-:Y:S01]  /*27e0*/  DFMA R12, R10, -R12, 6.75539944105574400000e+15 ;  /* 0x433800000a0c742b */ /* 0x000fe2000000080c */
[----:B------:R-:W-:Y:S01]  /*27f0*/  MOV R8, 0xfefa39ef ;  /* 0xfefa39ef00087802 */ /* 0x000fe20000000f00 */
[----:B------:R-:W-:-:S06]  /*2800*/  IMAD.MOV.U32 R9, RZ, RZ, 0x3fe62e42 ;  /* 0x3fe62e42ff097424 */ /* 0x000fcc00078e00ff */
[----:B------:R-:W-:-:S08]  /*2810*/  DADD R16, R12, -6.75539944105574400000e+15 ;  /* 0xc33800000c107429 */ /* 0x000fd00000000000 */
[----:B------:R-:W-:-:S08]  /*2820*/  DFMA R6, R16, -R8, -R10 ;  /* 0x800000081006722b */ /* 0x000fd0000000080a */
[----:B------:R-:W-:Y:S01]  /*2830*/  DFMA R16, R16, -UR24, R6 ;  /* 0x8000001810107c2b */ /* 0x000fe20008000006 */
[----:B------:R-:W-:Y:S01]  /*2840*/  MOV R6, 0xfca213ea ;  /* 0xfca213ea00067802 */ /* 0x000fe20000000f00 */
[----:B------:R-:W-:Y:S01]  /*2850*/  IMAD.MOV.U32 R7, RZ, RZ, 0x3e928af3 ;  /* 0x3e928af3ff077424 */ /* 0x000fe200078e00ff */
[----:B------:R-:W-:Y:S01]  /*2860*/  UMOV UR24, 0x69ce2bdf ;  /* 0x69ce2bdf00187882 */ /* 0x000fe20000000000 */
[----:B------:R-:W-:-:S04]  /*2870*/  UMOV UR25, 0x3e5ade15 ;  /* 0x3e5ade1500197882 */ /* 0x000fc80000000000 */
        /* <DEDUP_REMOVED lines=24> */
[----:B------:R-:W-:Y:S02]  /*2a00*/  DFMA R6, R16, R6, UR24 ;  /* 0x0000001810067e2b */ /* 0x000fe40008000006 */
[----:B------:R-:W-:-:S06]  /*2a10*/  DADD R22, -RZ, -R10 ;  /* 0x00000000ff167229 */ /* 0x000fcc000000090a */
[----:B------:R-:W-:-:S04]  /*2a20*/  DFMA R6, R16, R6, 1 ;  /* 0x3ff000001006742b */ /* 0x000fc80000000006 */
[----:B------:R-:W-:-:S04]  /*2a30*/  MOV R24, R23 ;  /* 0x0000001700187202 */ /* 0x000fc80000000f00 */
[----:B------:R-:W-:Y:S02]  /*2a40*/  DFMA R16, R16, R6, 1 ;  /* 0x3ff000001010742b */ /* 0x000fe40000000006 */
[----:B------:R-:W-:Y:S01]  /*2a50*/  DMUL R6, R14, R4 ;  /* 0x000000040e067228 */ /* 0x000fe20000000000 */
[----:B------:R-:W-:-:S07]  /*2a60*/  FSETP.GEU.FTZ.AND P0, PT, |R24|, 4.1917929649353027344, PT ;  /* 0x4086232b1800780b */ /* 0x000fce0003f1e200 */
[----:B---3--:R-:W-:Y:S01]  /*2a70*/  DFMA R6, R28, R18, R6 ;  /* 0x000000121c06722b */ /* 0x008fe20000000006 */
[----:B------:R-:W-:Y:S01]  /*2a80*/  IMAD R23, R12, 0x100000, R17 ;  /* 0x001000000c177824 */ /* 0x000fe200078e0211 */
[----:B------:R-:W-:-:S08]  /*2a90*/  MOV R22, R16 ;  /* 0x0000001000167202 */ /* 0x000fd00000000f00 */
[----:B------:R-:W-:Y:S01]  /*2aa0*/  LOP3.LUT R3, R7, 0x7fffffff, RZ, 0xc0, !PT ;  /* 0x7fffffff07037812 */ /* 0x000fe200078ec0ff */
[----:B------:R-:W-:Y:S06]  /*2ab0*/  @!P0 BRA `(.L_x_1284) ;  /* 0x0000000000308947 */ /* 0x000fec0003800000 */
[----:B------:R-:W-:Y:S01]  /*2ac0*/  FSETP.GEU.FTZ.AND P1, PT, |R24|, 4.2275390625, PT ;  /* 0x408748001800780b */ /* 0x000fe20003f3e200 */
[C---:B------:R-:W-:Y:S02]  /*2ad0*/  DADD R22, -R10.reuse, +INF ;  /* 0x7ff000000a167429 */ /* 0x040fe40000000100 */
[----:B------:R-:W-:-:S08]  /*2ae0*/  DSETP.GT.AND P0, PT, R10, RZ, PT ;  /* 0x000000ff0a00722a */ /* 0x000fd00003f04000 */
[----:B------:R-:W-:Y:S02]  /*2af0*/  FSEL R22, R22, RZ, !P0 ;  /* 0x000000ff16167208 */ /* 0x000fe40004000000 */
[----:B------:R-:W-:Y:S02]  /*2b00*/  @!P1 LEA.HI R13, R12, R12, RZ, 0x1 ;  /* 0x0000000c0c0d9211 */ /* 0x000fe400078f08ff */
[----:B------:R-:W-:Y:S02]  /*2b10*/  FSEL R23, R23, RZ, !P0 ;  /* 0x000000ff17177208 */ /* 0x000fe40004000000 */
[----:B------:R-:W-:-:S04]  /*2b20*/  @!P1 SHF.R.S32.HI R13, RZ, 0x1, R13 ;  /* 0x00000001ff0d9819 */ /* 0x000fc8000001140d */
[----:B------:R-:W-:Y:S01]  /*2b30*/  @!P1 LEA R17, R13, R17, 0x14 ;  /* 0x000000110d119211 */ /* 0x000fe200078ea0ff */
[----:B------:R-:W-:-:S05]  /*2b40*/  @!P1 IMAD.IADD R10, R12, 0x1, -R13 ;  /* 0x000000010c0a9824 */ /* 0x000fca00078e0a0d */
[----:B------:R-:W-:Y:S01]  /*2b50*/  @!P1 LEA R11, R10, 0x3ff00000, 0x14 ;  /* 0x3ff000000a0b9811 */ /* 0x000fe200078ea0ff */
[----:B------:R-:W-:-:S06]  /*2b60*/  @!P1 IMAD.MOV.U32 R10, RZ, RZ, RZ ;  /* 0x000000ffff0a9224 */ /* 0x000fcc00078e00ff */
[----:B------:R-:W-:-:S11]  /*2b70*/  @!P1 DMUL R22, R16, R10 ;  /* 0x0000000a10169228 */ /* 0x000fd60000000000 */
.L_x_1284:
[----:B------:R-:W-:Y:S05]  /*2b80*/  BSYNC.RECONVERGENT B1 ;  /* 0x0000000000017941 */ /* 0x000fea0003800200 */
.L_x_1283:
[----:B------:R-:W-:Y:S01]  /*2b90*/  MOV R12, R6 ;  /* 0x00000006000c7202 */ /* 0x000fe20000000f00 */
[----:B------:R-:W-:Y:S01]  /*2ba0*/  IMAD.MOV.U32 R13, RZ, RZ, R3 ;  /* 0x000000ffff0d7224 */ /* 0x000fe200078e0003 */
[----:B------:R-:W-:Y:S01]  /*2bb0*/  BSSY.RECONVERGENT B1, `(.L_x_1285) ;  /* 0x0000064000017945 */ /* 0x000fe20003800200 */
[----:B------:R-:W-:-:S04]  /*2bc0*/  DADD R10, R22, 1 ;  /* 0x3ff00000160a7429 */ /* 0x000fc80000000000 */
        /* <DEDUP_REMOVED lines=63> */
.L_x_1286:
        /* <DEDUP_REMOVED lines=35> */
.L_x_1287:
[----:B------:R-:W-:Y:S05]  /*31f0*/  BSYNC.RECONVERGENT B1 ;  /* 0x0000000000017941 */ /* 0x000fea0003800200 */
.L_x_1285:
        /* <DEDUP_REMOVED lines=15> */
[----:B------:R-:W-:Y:S05]  /*32f0*/  CALL.REL.NOINC `($__internal_41_$__cuda_sm20_dblrcp_rn_slowpath_v3) ;  /* 0x0000000800507944 */ /* 0x000fea0003c00000 */
[----:B------:R-:W-:Y:S01]  /*3300*/  IMAD.MOV.U32 R8, RZ, RZ, R3 ;  /* 0x000000ffff087224 */ /* 0x000fe200078e0003 */
[----:B------:R-:W-:-:S07]  /*3310*/  MOV R9, R10 ;  /* 0x0000000a00097202 */ /* 0x000fce0000000f00 */
.L_x_1289:
[----:B------:R-:W-:Y:S05]  /*3320*/  BSYNC.RECONVERGENT B1 ;  /* 0x0000000000017941 */ /* 0x000fea0003800200 */
.L_x_1288:
[----:B------:R-:W0:Y:S01]  /*3330*/  LDC R23, c[0x0][0x7c4] ;  /* 0x0001f100ff177b82 */ /* 0x000e220000000800 */
[----:B------:R-:W-:Y:S01]  /*3340*/  DMUL R16, R8, R16 ;  /* 0x0000001008107228 */ /* 0x000fe20000000000 */
[----:B------:R-:W1:Y:S06]  /*3350*/  LDCU UR24, c[0x0][0x370] ;  /* 0x00006e00ff1877ac */ /* 0x000e6c0008000800 */
[----:B------:R-:W2:Y:S08]  /*3360*/  LDC R3, c[0x0][0x89c] ;  /* 0x00022700ff037b82 */ /* 0x000eb00000000800 */
[----:B------:R-:W3:Y:S01]  /*3370*/  LDC R13, c[0x0][0x974] ;  /* 0x00025d00ff0d7b82 */ /* 0x000ee20000000800 */
[----:B0-----:R-:W-:-:S04]  /*3380*/  IABS R24, R23 ;  /* 0x0000001700187213 */ /* 0x001fc80000000000 */
[----:B------:R-:W0:Y:S01]  /*3390*/  I2F.RP R12, R24 ;  /* 0x00000018000c7306 */ /* 0x000e220000209400 */
[----:B--2---:R-:W-:-:S07]  /*33a0*/  IABS R22, R3 ;  /* 0x0000000300167213 */ /* 0x004fce0000000000 */
[----:B------:R-:W2:Y:S08]  /*33b0*/  I2F.RP R25, R22 ;  /* 0x0000001600197306 */ /* 0x000eb00000209400 */
[----:B0-----:R-:W0:Y:S08]  /*33c0*/  MUFU.RCP R12, R12 ;  /* 0x0000000c000c7308 */ /* 0x001e300000001000 */
[----:B--2---:R-:W2:Y:S01]  /*33d0*/  MUFU.RCP R25, R25 ;  /* 0x0000001900197308 */ /* 0x004ea20000001000 */
[----:B0-----:R-:W-:-:S07]  /*33e0*/  VIADD R10, R12, 0xffffffe ;  /* 0x0ffffffe0c0a7836 */ /* 0x001fce0000000000 */
[----:B------:R0:W4:Y:S01]  /*33f0*/  F2I.FTZ.U32.TRUNC.NTZ R11, R10 ;  /* 0x0000000a000b7305 */ /* 0x000122000021f000 */
[----:B--2---:R-:W-:-:S07]  /*3400*/  IADD3 R20, PT, PT, R25, 0xffffffe, RZ ;  /* 0x0ffffffe19147810 */ /* 0x004fce0007ffe0ff */
[----:B------:R2:W5:Y:S01]  /*3410*/  F2I.FTZ.U32.TRUNC.NTZ R21, R20 ;  /* 0x0000001400157305 */ /* 0x000562000021f000 */
[----:B0-----:R-:W-:Y:S02]  /*3420*/  HFMA2 R10, -RZ, RZ, 0, 0 ;  /* 0x00000000ff0a7431 */ /* 0x001fe400000001ff */
[----:B----4-:R-:W-:Y:S01]  /*3430*/  IMAD.MOV R29, RZ, RZ, -R11 ;  /* 0x000000ffff1d7224 */ /* 0x010fe200078e0a0b */
[----:B--2---:R-:W-:-:S03]  /*3440*/  MOV R20, RZ ;  /* 0x000000ff00147202 */ /* 0x004fc60000000f00 */
[----:B------:R-:W-:-:S04]  /*3450*/  IMAD R29, R29, R24, RZ ;  /* 0x000000181d1d7224 */ /* 0x000fc800078e02ff */
[----:B------:R-:W-:Y:S01]  /*3460*/  IMAD.HI.U32 R12, R11, R29, R10 ;  /* 0x0000001d0b0c7227 */ /* 0x000fe200078e000a */
[----:B------:R-:W-:-:S03]  /*3470*/  IABS R11, R2 ;  /* 0x00000002000b7213 */ /* 0x000fc60000000000 */
[----:B-----5:R-:W-:Y:S02]  /*3480*/  IMAD.MOV R25, RZ, RZ, -R21 ;  /* 0x000000ffff197224 */ /* 0x020fe400078e0a15 */
[----:B------:R-:W-:Y:S01]  /*3490*/  IMAD.HI.U32 R10, R12, R11, RZ ;  /* 0x0000000b0c0a7227 */ /* 0x000fe200078e00ff */
[----:B---3--:R-:W-:-:S03]  /*34a0*/  IABS R12, R13 ;  /* 0x0000000d000c7213 */ /* 0x008fc60000000000 */
[----:B------:R-:W-:-:S04]  /*34b0*/  IMAD R25, R25, R22, RZ ;  /* 0x0000001619197224 */ /* 0x000fc800078e02ff */
[----:B------:R-:W-:Y:S02]  /*34c0*/  IMAD.HI.U32 R20, R21, R25, R20 ;  /* 0x0000001915147227 */ /* 0x000fe400078e0014 */
[----:B------:R-:W0:Y:S02]  /*34d0*/  I2F.RP R25, R12 ;  /* 0x0000000c00197306 */ /* 0x000e240000209400 */
[----:B------:R-:W-:-:S04]  /*34e0*/  IMAD.MOV R21, RZ, RZ, -R10 ;  /* 0x000000ffff157224 */ /* 0x000fc800078e0a0a */
[----:B------:R-:W-:-:S05]  /*34f0*/  IMAD R21, R24, R21, R11 ;  /* 0x0000001518157224 */ /* 0x000fca00078e020b */
[----:B------:R-:W-:Y:S01]  /*3500*/  ISETP.GT.U32.AND P1, PT, R24, R21, PT ;  /* 0x000000151800720c */ /* 0x000fe20003f24070 */
[----:B0-----:R-:W0:-:S12]  /*3510*/  MUFU.RCP R25, R25 ;  /* 0x0000001900197308 */ /* 0x001e180000001000 */
[-C--:B------:R-:W-:Y:S02]  /*3520*/  @!P1 IADD3 R21, PT, PT, R21, -R24.reuse, RZ ;  /* 0x8000001815159210 */ /* 0x080fe40007ffe0ff */
[----:B------:R-:W-:Y:S02]  /*3530*/  @!P1 IADD3 R10, PT, PT, R10, 0x1, RZ ;  /* 0x000000010a0a9810 */ /* 0x000fe40007ffe0ff */
[----:B------:R-:W-:Y:S01]  /*3540*/  ISETP.GE.U32.AND P0, PT, R21, R24, PT ;  /* 0x000000181500720c */ /* 0x000fe20003f06070 */
[----:B------:R-:W-:Y:S01]  /*3550*/  IMAD.HI.U32 R24, R20, R11, RZ ;  /* 0x0000000b14187227 */ /* 0x000fe200078e00ff */
[----:B------:R-:W-:Y:S02]  /*3560*/  LOP3.LUT R20, R2, R23, RZ, 0x3c, !PT ;  /* 0x0000001702147212 */ /* 0x000fe400078e3cff */
[----:B------:R-:W-:Y:S02]  /*3570*/  ISETP.NE.AND P1, PT, R23, RZ, PT ;  /* 0x000000ff1700720c */ /* 0x000fe40003f25270 */
[----:B------:R-:W-:Y:S01]  /*3580*/  ISETP.GE.AND P2, PT, R20, RZ, PT ;  /* 0x000000ff1400720c */ /* 0x000fe20003f46270 */
[----:B------:R-:W-:Y:S01]  /*3590*/  IMAD.MOV R20, RZ, RZ, -R24 ;  /* 0x000000ffff147224 */ /* 0x000fe200078e0a18 */
[----:B0-----:R-:W-:-:S03]  /*35a0*/  IADD3 R21, PT, PT, R25, 0xffffffe, RZ ;  /* 0x0ffffffe19157810 */ /* 0x001fc60007ffe0ff */
[----:B------:R-:W-:Y:S02]  /*35b0*/  IMAD R11, R22, R20, R11 ;  /* 0x00000014160b7224 */ /* 0x000fe400078e020b */
[----:B------:R-:W-:Y:S01]  /*35c0*/  @P0 VIADD R10, R10, 0x1 ;  /* 0x000000010a0a0836 */ /* 0x000fe20000000000 */
[----:B------:R-:W0:Y:S02]  /*35d0*/  F2I.FTZ.U32.TRUNC.NTZ R21, R21 ;  /* 0x0000001500157305 */ /* 0x000e24000021f000 */
[----:B------:R-:W-:Y:S01]  /*35e0*/  ISETP.GT.U32.AND P3, PT, R22, R11, PT ;  /* 0x0000000b1600720c */ /* 0x000fe20003f64070 */
[----:B------:R-:W-:-:S05]  /*35f0*/  IMAD.MOV.U32 R20, RZ, RZ, R10 ;  /* 0x000000ffff147224 */ /* 0x000fca00078e000a */
[----:B------:R-:W-:Y:S02]  /*3600*/  @!P2 IADD3 R20, PT, PT, -R20, RZ, RZ ;  /* 0x000000ff1414a210 */ /* 0x000fe40007ffe1ff */
[----:B------:R-:W-:Y:S02]  /*3610*/  @!P1 LOP3.LUT R20, RZ, R23, RZ, 0x33, !PT ;  /* 0x00000017ff149212 */ /* 0x000fe400078e33ff */
[----:B------:R-:W-:-:S03]  /*3620*/  ISETP.NE.AND P1, PT, R3, RZ, PT ;  /* 0x000000ff0300720c */ /* 0x000fc60003f25270 */
[----:B------:R-:W-:Y:S01]  /*3630*/  IMAD.MOV R10, RZ, RZ, -R20 ;  /* 0x000000ffff0a7224 */ /* 0x000fe200078e0a14 */
[----:B------:R-:W-:Y:S01]  /*3640*/  @!P3 IADD3 R11, PT, PT, R11, -R22, RZ ;  /* 0x800000160b0bb210 */ /* 0x000fe20007ffe0ff */
[----:B0-----:R-:W-:Y:S02]  /*3650*/  IMAD.MOV R29, RZ, RZ, -R21 ;  /* 0x000000ffff1d7224 */ /* 0x001fe400078e0a15 */
[----:B------:R-:W-:Y:S01]  /*3660*/  IMAD R23, R23, R10, R2 ;  /* 0x0000000a17177224 */ /* 0x000fe200078e0202 */
[----:B------:R-:W-:Y:S01]  /*3670*/  ISETP.GE.U32.AND P0, PT, R11, R22, PT ;  /* 0x000000160b00720c */ /* 0x000fe20003f06070 */
[----:B------:R-:W-:Y:S01]  /*3680*/  @!P3 VIADD R24, R24, 0x1 ;  /* 0x000000011818b836 */ /* 0x000fe20000000000 */
[----:B------:R-:W0:Y:S01]  /*3690*/  LDC.64 R10, c[0x0][0x7b8] ;  /* 0x0001ee00ff0a7b82 */ /* 0x000e220000000a00 */
[----:B------:R-:W-:-:S04]  /*36a0*/  IMAD R23, R23, UR20, RZ ;  /* 0x0000001417177c24 */ /* 0x000fc8000f8e02ff */
[----:B------:R-:W-:Y:S01]  /*36b0*/  IMAD R25, R20, UR21, R23 ;  /* 0x0000001514197c24 */ /* 0x000fe2000f8e0217 */
[----:B------:R-:W-:Y:S01]  /*36c0*/  LOP3.LUT R20, R2, R3, RZ, 0x3c, !PT ;  /* 0x0000000302147212 */ /* 0x000fe200078e3cff */
[----:B------:R-:W-:-:S03]  /*36d0*/  IMAD R23, R29, R12, RZ ;  /* 0x0000000c1d177224 */ /* 0x000fc600078e02ff */
[----:B------:R-:W-:Y:S01]  /*36e0*/  ISETP.GE.AND P2, PT, R20, RZ, PT ;  /* 0x000000ff1400720c */ /* 0x000fe20003f46270 */
[----:B------:R-:W-:Y:S01]  /*36f0*/  HFMA2 R20, -RZ, RZ, 0, 0 ;  /* 0x00000000ff147431 */ /* 0x000fe200000001ff */
[----:B------:R-:W-:-:S04]  /*3700*/  @P0 IADD3 R24, PT, PT, R24, 0x1, RZ ;  /* 0x0000000118180810 */ /* 0x000fc80007ffe0ff */
[----:B------:R-:W-:Y:S01]  /*3710*/  IMAD.HI.U32 R22, R21, R23, R20 ;  /* 0x0000001715167227 */ /* 0x000fe200078e0014 */
[----:B------:R-:W-:-:S03]  /*3720*/  IABS R23, R0 ;  /* 0x0000000000177213 */ /* 0x000fc60000000000 */
[----:B------:R-:W-:Y:S01]  /*3730*/  IMAD.MOV.U32 R21, RZ, RZ, R24 ;  /* 0x000000ffff157224 */ /* 0x000fe200078e0018 */
[----:B------:R-:W-:Y:S01]  /*3740*/  IADD3 R24, PT, PT, R0, UR8, RZ ;  /* 0x0000000800187c10 */ /* 0x000fe2000fffe0ff */
[----:B------:R-:W-:-:S03]  /*3750*/  IMAD.HI.U32 R20, R22, R23, RZ ;  /* 0x0000001716147227 */ /* 0x000fc600078e00ff */
[----:B------:R-:W-:Y:S01]  /*3760*/  @!P2 IADD3 R21, PT, PT, -R21, RZ, RZ ;  /* 0x000000ff1515a210 */ /* 0x000fe20007ffe1ff */
[----:B------:R-:W-:Y:S01]  /*3770*/  IMAD.MOV R26, RZ, RZ, -R20 ;  /* 0x000000ffff1a7224 */ /* 0x000fe200078e0a14 */
[----:B------:R-:W-:Y:S01]  /*3780*/  @!P1 LOP3.LUT R21, RZ, R3, RZ, 0x33, !PT ;  /* 0x00000003ff159212 */ /* 0x000fe200078e33ff */
[----:B0-----:R-:W-:Y:S01]  /*3790*/  IMAD.WIDE R10, R25, 0x8, R10 ;  /* 0x00000008190a7825 */ /* 0x001fe200078e020a */
[----:B------:R-:W-:-:S03]  /*37a0*/  IABS R29, R24 ;  /* 0x00000018001d7213 */ /* 0x000fc60000000000 */
[----:B------:R-:W-:Y:S01]  /*37b0*/  IMAD.MOV R25, RZ, RZ, -R21 ;  /* 0x000000ffff197224 */ /* 0x000fe200078e0a15 */
[----:B------:R0:W-:Y:S01]  /*37c0*/  STG.E.64 desc[UR4][R10.64], R16 ;  /* 0x000000100a007986 */ /* 0x0001e2000c101b04 */
[----:B------:R-:W-:Y:S01]  /*37d0*/  IMAD R23, R12, R26, R23 ;  /* 0x0000001a0c177224 */ /* 0x000fe200078e0217 */
[----:B------:R-:W-:Y:S01]  /*37e0*/  IADD3 R26, PT, PT, R24, UR8, RZ ;  /* 0x00000008181a7c10 */ /* 0x000fe2000fffe0ff */
[----:B------:R-:W-:-:S03]  /*37f0*/  IMAD R3, R3, R25, R2 ;  /* 0x0000001903037224 */ /* 0x000fc600078e0202 */
[----:B------:R-:W-:Y:S02]  /*3800*/  IABS R25, R26 ;  /* 0x0000001a00197213 */ /* 0x000fe40000000000 */
[----:B------:R-:W-:Y:S01]  /*3810*/  ISETP.GT.U32.AND P1, PT, R12, R23, PT ;  /* 0x000000170c00720c */ /* 0x000fe20003f24070 */
[----:B0-----:R-:W-:Y:S02]  /*3820*/  IMAD R10, R3, UR22, RZ ;  /* 0x00000016030a7c24 */ /* 0x001fe4000f8e02ff */
[----:B------:R-:W-:-:S04]  /*3830*/  IMAD.HI.U32 R3, R22, R29, RZ ;  /* 0x0000001d16037227 */ /* 0x000fc800078e00ff */
[----:B------:R-:W-:-:S06]  /*3840*/  IMAD.HI.U32 R22, R22, R25, RZ ;  /* 0x0000001916167227 */ /* 0x000fcc00078e00ff */
[-C--:B------:R-:W-:Y:S02]  /*3850*/  @!P1 IADD3 R23, PT, PT, R23, -R12.reuse, RZ ;  /* 0x8000000c17179210 */ /* 0x080fe40007ffe0ff */
[----:B------:R-:W-:Y:S01]  /*3860*/  @!P1 IADD3 R20, PT, PT, R20, 0x1, RZ ;  /* 0x0000000114149810 */ /* 0x000fe20007ffe0ff */
[----:B------:R-:W-:Y:S01]  /*3870*/  IMAD.MOV R16, RZ, RZ, -R22 ;  /* 0x000000ffff107224 */ /* 0x000fe200078e0a16 */
[----:B------:R-:W-:Y:S01]  /*3880*/  ISETP.GE.U32.AND P4, PT, R23, R12, PT ;  /* 0x0000000c1700720c */ /* 0x000fe20003f86070 */
[----:B------:R-:W-:Y:S02]  /*3890*/  IMAD.MOV R17, RZ, RZ, -R3 ;  /* 0x000000ffff117224 */ /* 0x000fe400078e0a03 */
[----:B------:R-:W-:Y:S01]  /*38a0*/  IMAD R25, R12, R16, R25 ;  /* 0x000000100c197224 */ /* 0x000fe200078e0219 */
[----:B------:R-:W-:Y:S01]  /*38b0*/  LOP3.LUT R16, R0, R13, RZ, 0x3c, !PT ;  /* 0x0000000d00107212 */ /* 0x000fe200078e3cff */
[C---:B------:R-:W-:Y:S02]  /*38c0*/  IMAD R17, R12.reuse, R17, R29 ;  /* 0x000000110c117224 */ /* 0x040fe400078e021d */
[----:B------:R-:W-:Y:S01]  /*38d0*/  IMAD R21, R21, UR23, R10 ;  /* 0x0000001715157c24 */ /* 0x000fe2000f8e020a */
[C---:B------:R-:W-:Y:S01]  /*38e0*/  ISETP.GT.U32.AND P5, PT, R12.reuse, R25, PT ;  /* 0x000000190c00720c */ /* 0x040fe20003fa4070 */
[----:B------:R-:W0:Y:S01]  /*38f0*/  LDC.64 R10, c[0x0][0x890] ;  /* 0x00022400ff0a7b82 */ /* 0x000e220000000a00 */
[----:B------:R-:W-:-:S02]  /*3900*/  ISETP.GT.U32.AND P6, PT, R12, R17, PT ;  /* 0x000000110c00720c */ /* 0x000fc40003fc4070 */
[----:B------:R-:W-:Y:S01]  /*3910*/  ISETP.GE.AND P2, PT, R16, RZ, PT ;  /* 0x000000ff1000720c */ /* 0x000fe20003f46270 */
[----:B------:R-:W-:Y:S01]  /*3920*/  @P4 VIADD R20, R20, 0x1 ;  /* 0x0000000114144836 */ /* 0x000fe20000000000 */
[----:B------:R-:W-:-:S07]  /*3930*/  LOP3.LUT R16, R26, R13, RZ, 0x3c, !PT ;  /* 0x0000000d1a107212 */ /* 0x000fce00078e3cff */
[----:B------:R-:W-:Y:S01]  /*3940*/  @!P5 IMAD.IADD R25, R25, 0x1, -R12 ;  /* 0x000000011919d824 */ /* 0x000fe200078e0a0c */
[----:B------:R-:W-:Y:S01]  /*3950*/  @!P5 IADD3 R22, PT, PT, R22, 0x1, RZ ;  /* 0x000000011616d810 */ /* 0x000fe20007ffe0ff */
[----:B------:R-:W-:Y:S01]  /*3960*/  @!P6 VIADD R3, R3, 0x1 ;  /* 0x000000010303e836 */ /* 0x000fe20000000000 */
[-C--:B------:R-:W-:Y:S02]  /*3970*/  @!P6 IADD3 R17, PT, PT, R17, -R12.reuse, RZ ;  /* 0x8000000c1111e210 */ /* 0x080fe40007ffe0ff */
[-C--:B------:R-:W-:Y:S02]  /*3980*/  ISETP.GE.U32.AND P0, PT, R25, R12.reuse, PT ;  /* 0x0000000c1900720c */ /* 0x080fe40003f06070 */
[----:B------:R-:W-:Y:S02]  /*3990*/  ISETP.GE.U32.AND P3, PT, R17, R12, PT ;  /* 0x0000000c1100720c */ /* 0x000fe40003f66070 */
[----:B------:R-:W-:Y:S02]  /*39a0*/  LOP3.LUT R12, R24, R13, RZ, 0x3c, !PT ;  /* 0x0000000d180c7212 */ /* 0x000fe400078e3cff */
[----:B------:R-:W-:Y:S01]  /*39b0*/  ISETP.GE.AND P6, PT, R16, RZ, PT ;  /* 0x000000ff1000720c */ /* 0x000fe20003fc6270 */
[----:B0-----:R-:W-:Y:S01]  /*39c0*/  IMAD.WIDE R10, R21, 0x8, R10 ;  /* 0x00000008150a7825 */ /* 0x001fe200078e020a */
[----:B------:R-:W-:-:S02]  /*39d0*/  ISETP.GE.AND P1, PT, R12, RZ, PT ;  /* 0x000000ff0c00720c */ /* 0x000fc40003f26270 */
[----:B------:R-:W-:Y:S02]  /*39e0*/  LOP3.LUT R17, RZ, R13, RZ, 0x33, !PT ;  /* 0x0000000dff117212 */ /* 0x000fe400078e33ff */
[----:B------:R-:W-:Y:S01]  /*39f0*/  @!P2 IADD3 R20, PT, PT, -R20, RZ, RZ ;  /* 0x000000ff1414a210 */ /* 0x000fe20007ffe1ff */
[----:B------:R-:W-:Y:S01]  /*3a00*/  @P0 VIADD R22, R22, 0x1 ;  /* 0x0000000116160836 */ /* 0x000fe20000000000 */
[----:B------:R0:W-:Y:S01]  /*3a10*/  STG.E.64 desc[UR4][R10.64], R6 ;  /* 0x000000060a007986 */ /* 0x0001e2000c101b04 */
[----:B------:R-:W-:Y:S02]  /*3a20*/  @P3 IADD3 R3, PT, PT, R3, 0x1, RZ ;  /* 0x0000000103033810 */ /* 0x000fe40007ffe0ff */
[----:B------:R-:W-:Y:S02]  /*3a30*/  ISETP.NE.AND P3, PT, R13, RZ, PT ;  /* 0x000000ff0d00720c */ /* 0x000fe40003f65270 */
[----:B------:R-:W-:Y:S02]  /*3a40*/  @!P6 IADD3 R22, PT, PT, -R22, RZ, RZ ;  /* 0x000000ff1616e210 */ /* 0x000fe40007ffe1ff */
[----:B------:R-:W-:Y:S01]  /*3a50*/  @!P1 IMAD.MOV R3, RZ, RZ, -R3 ;  /* 0x000000ffff039224 */ /* 0x000fe200078e0a03 */
[C---:B------:R-:W-:Y:S01]  /*3a60*/  SEL R12, R17.reuse, R20, !P3 ;  /* 0x00000014110c7207 */ /* 0x040fe20005800000 */
[----:B0-----:R-:W0:Y:S03]  /*3a70*/  LDC.64 R6, c[0x0][0x968] ;  /* 0x00025a00ff067b82 */ /* 0x001e260000000a00 */
[C---:B------:R-:W-:Y:S01]  /*3a80*/  SEL R11, R17.reuse, R3, !P3 ;  /* 0x00000003110b7207 */ /* 0x040fe20005800000 */
[----:B------:R-:W-:Y:S01]  /*3a90*/  IMAD.MOV R3, RZ, RZ, -R12 ;  /* 0x000000ffff037224 */ /* 0x000fe200078e0a0c */
[----:B------:R-:W-:-:S02]  /*3aa0*/  SEL R10, R17, R22, !P3 ;  /* 0x00000016110a7207 */ /* 0x000fc40005800000 */
[----:B------:R-:W-:Y:S01]  /*3ab0*/  IADD3 R16, PT, PT, -R11, RZ, RZ ;  /* 0x000000ff0b107210 */ /* 0x000fe20007ffe1ff */
[C---:B------:R-:W-:Y:S02]  /*3ac0*/  IMAD R0, R13.reuse, R3, R0 ;  /* 0x000000030d007224 */ /* 0x040fe400078e0200 */
[----:B------:R-:W1:Y:S01]  /*3ad0*/  LDC R3, c[0x0][0x360] ;  /* 0x0000d800ff037b82 */ /* 0x000e620000000800 */
[----:B------:R-:W-:Y:S02]  /*3ae0*/  IMAD.MOV R17, RZ, RZ, -R10 ;  /* 0x000000ffff117224 */ /* 0x000fe400078e0a0a */
[C---:B------:R-:W-:Y:S02]  /*3af0*/  IMAD R24, R13.reuse, R16, R24 ;  /* 0x000000100d187224 */ /* 0x040fe400078e0218 */
[----:B------:R-:W-:Y:S02]  /*3b00*/  IMAD R26, R13, R17, R26 ;  /* 0x000000110d1a7224 */ /* 0x000fe400078e021a */
[----:B------:R-:W-:-:S02]  /*3b10*/  IMAD R13, R0, UR9, RZ ;  /* 0x00000009000d7c24 */ /* 0x000fc4000f8e02ff */
[----:B------:R-:W-:Y:S02]  /*3b20*/  IMAD R24, R24, UR9, RZ ;  /* 0x0000000918187c24 */ /* 0x000fe4000f8e02ff */
[----:B------:R-:W-:Y:S02]  /*3b30*/  IMAD R21, R26, UR9, RZ ;  /* 0x000000091a157c24 */ /* 0x000fe4000f8e02ff */
[----:B------:R-:W-:Y:S02]  /*3b40*/  IMAD R13, R12, UR10, R13 ;  /* 0x0000000a0c0d7c24 */ /* 0x000fe4000f8e020d */
[----:B------:R-:W-:Y:S02]  /*3b50*/  IMAD R17, R11, UR10, R24 ;  /* 0x0000000a0b117c24 */ /* 0x000fe4000f8e0218 */
[----:B------:R-:W-:Y:S02]  /*3b60*/  IMAD R21, R10, UR10, R21 ;  /* 0x0000000a0a157c24 */ /* 0x000fe4000f8e0215 */
[----:B0-----:R-:W-:-:S04]  /*3b70*/  IMAD.WIDE R10, R27, 0x8, R6 ;  /* 0x000000081b0a7825 */ /* 0x001fc800078e0206 */
        /* <DEDUP_REMOVED lines=11> */
.L_x_1270:
[----:B------:R-:W-:Y:S05]  /*3c30*/  EXIT ;  /* 0x000000000000794d */ /* 0x000fea0003800000 */
        .weak           $__internal_41_$__cuda_sm20_dblrcp_rn_slowpath_v3
        .type           $__internal_41_$__cuda_sm20_dblrcp_rn_slowpath_v3,@function
        .size           $__internal_41_$__cuda_sm20_dblrcp_rn_slowpath_v3,(.L_x_1425 - $__internal_41_$__cuda_sm20_dblrcp_rn_slowpath_v3)
$__internal_41_$__cuda_sm20_dblrcp_rn_slowpath_v3:
        /* <DEDUP_REMOVED lines=25> */
.L_x_1294:
        /* <DEDUP_REMOVED lines=10> */
.L_x_1292:
[----:B------:R-:W-:Y:S02]  /*3e70*/  LOP3.LUT R11, R9, 0x80000, RZ, 0xfc, !PT ;  /* 0x00080000090b7812 */ /* 0x000fe400078efcff */
[----:B------:R-:W-:-:S07]  /*3e80*/  MOV R10, R8 ;  /* 0x00000008000a7202 */ /* 0x000fce0000000f00 */
.L_x_1293:
[----:B------:R-:W-:Y:S05]  /*3e90*/  BSYNC.RECONVERGENT B2 ;  /* 0x0000000000027941 */ /* 0x000fea0003800200 */
.L_x_1291:
[----:B------:R-:W-:Y:S02]  /*3ea0*/  HFMA2 R9, -RZ, RZ, 0, 0 ;  /* 0x00000000ff097431 */ /* 0x000fe400000001ff */
[----:B------:R-:W-:Y:S02]  /*3eb0*/  IMAD.MOV.U32 R8, RZ, RZ, R26 ;  /* 0x000000ffff087224 */ /* 0x000fe400078e001a */
[----:B------:R-:W-:Y:S01]  /*3ec0*/  IMAD.MOV.U32 R3, RZ, RZ, R10 ;  /* 0x000000ffff037224 */ /* 0x000fe200078e000a */
[----:B------:R-:W-:Y:S01]  /*3ed0*/  MOV R10, R11 ;  /* 0x0000000b000a7202 */ /* 0x000fe20000000f00 */
[----:B------:R-:W-:Y:S06]  /*3ee0*/  RET.REL.NODEC R8 `(_ZN2at6native38_GLOBAL__N__9a469cfd_6_RNN_cu_eca79a6d6kernel17lstm_cell_forwardIddiLi2EEEvNS_4cuda6detail10TensorInfoIT_T1_EES9_S9_S9_S9_S9_S9_S9_S8_S8_) ;  /* 0xffffffc008447950 */ /* 0x000fec0003c3ffff */
.L_x_1295:
        /* <DEDUP_REMOVED lines=9> */
.L_x_1425:


//--------------------- .text._ZN2at6native38_GLOBAL__N__9a469cfd_6_RNN_cu_eca79a6d6kernel17lstm_cell_forwardIddiLi1EEEvNS_4cuda6detail10TensorInfoIT_T1_EES9_S9_S9_S9_S9_S9_S9_S8_S8_ --------------------------
	.section	.text._ZN2at6native38_GLOBAL__N__9a469cfd_6_RNN_cu_eca79a6d6kernel17lstm_cell_forwardIddiLi1EEEvNS_4cuda6detail10TensorInfoIT_T1_EES9_S9_S9_S9_S9_S9_S9_S8_S8_,"ax",@progbits
	.align	128
.text._ZN2at6native38_GLOBAL__N__9a469cfd_6_RNN_cu_eca79a6d6kernel17lstm_cell_forwardIddiLi1EEEvNS_4cuda6detail10TensorInfoIT_T1_EES9_S9_S9_S9_S9_S9_S9_S8_S8_:
        .type           _ZN2at6native38_GLOBAL__N__9a469cfd_6_RNN_cu_eca79a6d6kernel17lstm_cell_forwardIddiLi1EEEvNS_4cuda6detail10TensorInfoIT_T1_EES9_S9_S9_S9_S9_S9_S9_S8_S8_,@function
        .size           _ZN2at6native38_GLOBAL__N__9a469cfd_6_RNN_cu_eca79a6d6kernel17lstm_cell_forwardIddiLi1EEEvNS_4cuda6detail10TensorInfoIT_T1_EES9_S9_S9_S9_S9_S9_S9_S8_S8_,(.L_x_1427 - _ZN2at6native38_GLOBAL__N__9a469cfd_6_RNN_cu_eca79a6d6kernel17lstm_cell_forwardIddiLi1EEEvNS_4cuda6detail10TensorInfoIT_T1_EES9_S9_S9_S9_S9_S9_S9_S8_S8_)
        .other          _ZN2at6native38_GLOBAL__N__9a469cfd_6_RNN_cu_eca79a6d6kernel17lstm_cell_forwardIddiLi1EEEvNS_4cuda6detail10TensorInfoIT_T1_EES9_S9_S9_S9_S9_S9_S9_S8_S8_,@"STO_CUDA_ENTRY STV_DEFAULT"
_ZN2at6native38_GLOBAL__N__9a469cfd_6_RNN_cu_eca79a6d6kernel17lstm_cell_forwardIddiLi1EEEvNS_4cuda6detail10TensorInfoIT_T1_EES9_S9_S9_S9_S9_S9_S9_S8_S8_:
        /* <DEDUP_REMOVED lines=19> */
[----:B------:R-:W0:Y:S01]  /*0130*/  LDCU.64 UR6, c[0x0][0x530] ;  /* 0x0000a600ff0677ac */ /* 0x000e220008000a00 */
[----:B------:R-:W0:Y:S02]  /*0140*/  LDCU.64 UR8, c[0x0][0xa40] ;  /* 0x00014800ff0877ac */ /* 0x000e240008000a00 */
.L_x_1316:
[----:B------:R-:W1:Y:S08]  /*0150*/  LDC R5, c[0x0][0xa40] ;  /* 0x00029000ff057b82 */ /* 0x000e700000000800 */
[----:B------:R-:W2:Y:S08]  /*0160*/  LDC.64 R14, c[0x0][0x6e0] ;  /* 0x0001b800ff0e7b82 */ /* 0x000eb00000000a00 */
[----:B------:R-:W3:Y:S01]  /*0170*/  LDC.64 R16, c[0x0][0x380] ;  /* 0x0000e000ff107b82 */ /* 0x000ee20000000a00 */
[----:B-1----:R-:W-:-:S07]  /*0180*/  IABS R3, R5 ;  /* 0x0000000500037213 */ /* 0x002fce0000000000 */
[----:B------:R-:W1:Y:S01]  /*0190*/  LDC.64 R22, c[0x0][0x458] ;  /* 0x00011600ff167b82 */ /* 0x000e620000000a00 */
[----:B------:R-:W4:Y:S08]  /*01a0*/  I2F.RP R0, R3 ;  /* 0x0000000300007306 */ /* 0x000f300000209400 */
[----:B----4-:R-:W4:Y:S02]  /*01b0*/  MUFU.RCP R0, R0 ;  /* 0x0000000000007308 */ /* 0x010f240000001000 */
[----:B----4-:R-:W-:-:S06]  /*01c0*/  IADD3 R6, PT, PT, R0, 0xffffffe, RZ ;  /* 0x0ffffffe00067810 */ /* 0x010fcc0007ffe0ff */
[----:B------:R4:W0:Y:S02]  /*01d0*/  F2I.FTZ.U32.TRUNC.NTZ R7, R6 ;  /* 0x0000000600077305 */ /* 0x000824000021f000 */
[----:B----4-:R-:W-:Y:S02]  /*01e0*/  HFMA2 R6, -RZ, RZ, 0, 0 ;  /* 0x00000000ff067431 */ /* 0x010fe400000001ff */
[----:B0-----:R-:W-:-:S04]  /*01f0*/  IMAD.MOV R4, RZ, RZ, -R7 ;  /* 0x000000ffff047224 */ /* 0x001fc800078e0a07 */
[----:B------:R-:W-:Y:S01]  /*0200*/  IMAD R9, R4, R3, RZ ;  /* 0x0000000304097224 */ /* 0x000fe200078e02ff */
[----:B------:R-:W-:-:S03]  /*0210*/  IABS R4, R2 ;  /* 0x0000000200047213 */ /* 0x000fc60000000000 */
        /* <DEDUP_REMOVED lines=11> */
[----:B------:R-:W-:-:S06]  /*02d0*/  @P0 IADD3 R7, PT, PT, R7, 0x1, RZ ;  /* 0x0000000107070810 */ /* 0x000fcc0007ffe0ff */
[----:B------:R-:W-:Y:S01]  /*02e0*/  @!P1 IMAD.MOV R7, RZ, RZ, -R7 ;  /* 0x000000ffff079224 */ /* 0x000fe200078e0a07 */
[----:B------:R-:W-:-:S05]  /*02f0*/  @!P2 LOP3.LUT R7, RZ, R5, RZ, 0x33, !PT ;  /* 0x00000005ff07a212 */ /* 0x000fca00078e33ff */
[----:B------:R-:W-:Y:S02]  /*0300*/  IMAD R3, R7, R5, RZ ;  /* 0x0000000507037224 */ /* 0x000fe400078e02ff */
[----:B------:R-:W-:-:S03]  /*0310*/  IMAD R7, R2, UR13, RZ ;  /* 0x0000000d02077c24 */ /* 0x000fc6000f8e02ff */
[----:B------:R-:W-:Y:S01]  /*0320*/  IADD3 R4, PT, PT, -R3, R2, RZ ;  /* 0x0000000203047210 */ /* 0x000fe20007ffe1ff */
[----:B--2---:R-:W-:-:S04]  /*0330*/  IMAD.WIDE R14, R7, 0x8, R14 ;  /* 0x00000008070e7825 */ /* 0x004fc800078e020e */
[----:B------:R-:W-:Y:S02]  /*0340*/  IMAD R3, R3, 0x4, R4 ;  /* 0x0000000403037824 */ /* 0x000fe400078e0204 */
[----:B------:R-:W2:Y:S02]  /*0350*/  LDG.E.64 R14, desc[UR4][R14.64] ;  /* 0x000000040e0e7981 */ /* 0x000ea4000c1e1b00 */
[C---:B---3--:R-:W-:Y:S01]  /*0360*/  IMAD R13, R3.reuse, UR12, RZ ;  /* 0x0000000c030d7c24 */ /* 0x048fe2000f8e02ff */
[C---:B------:R-:W-:Y:S01]  /*0370*/  IADD3 R0, PT, PT, R3.reuse, R5, RZ ;  /* 0x0000000503007210 */ /* 0x040fe20007ffe0ff */
[----:B------:R-:W-:Y:S02]  /*0380*/  IMAD R7, R3, UR11, RZ ;  /* 0x0000000b03077c24 */ /* 0x000fe4000f8e02ff */
[----:B-1----:R-:W-:-:S04]  /*0390*/  IMAD.WIDE R12, R13, 0x8, R22 ;  /* 0x000000080d0c7825 */ /* 0x002fc800078e0216 */
[C---:B------:R-:W-:Y:S02]  /*03a0*/  IMAD.IADD R8, R0.reuse, 0x1, R5 ;  /* 0x0000000100087824 */ /* 0x040fe400078e0205 */
[----:B------:R-:W-:Y:S01]  /*03b0*/  IMAD R25, R0, UR11, RZ ;  /* 0x0000000b00197c24 */ /* 0x000fe2000f8e02ff */
[----:B------:R-:W3:Y:S01]  /*03c0*/  LDG.E.64 R12, desc[UR4][R12.64] ;  /* 0x000000040c0c7981 */ /* 0x000ee2000c1e1b00 */
[C---:B------:R-:W-:Y:S01]  /*03d0*/  IMAD R9, R8.reuse, UR11, RZ ;  /* 0x0000000b08097c24 */ /* 0x040fe2000f8e02ff */
[----:B------:R-:W-:Y:S01]  /*03e0*/  IADD3 R11, PT, PT, R8, R5, RZ ;  /* 0x00000005080b7210 */ /* 0x000fe20007ffe0ff */
[----:B------:R-:W-:Y:S02]  /*03f0*/  IMAD R29, R0, UR12, RZ ;  /* 0x0000000c001d7c24 */ /* 0x000fe4000f8e02ff */
[----:B------:R-:W-:Y:S02]  /*0400*/  IMAD R21, R8, UR12, RZ ;  /* 0x0000000c08157c24 */ /* 0x000fe4000f8e02ff */
[----:B------:R-:W-:-:S02]  /*0410*/  IMAD R19, R11, UR11, RZ ;  /* 0x0000000b0b137c24 */ /* 0x000fc4000f8e02ff */
[----:B------:R-:W-:Y:S02]  /*0420*/  IMAD R11, R11, UR12, RZ ;  /* 0x0000000c0b0b7c24 */ /* 0x000fe4000f8e02ff */
[----:B------:R-:W-:-:S04]  /*0430*/  IMAD.WIDE R24, R25, 0x8, R16 ;  /* 0x0000000819187825 */ /* 0x000fc800078e0210 */
[----:B------:R-:W-:Y:S02]  /*0440*/  IMAD.WIDE R8, R9, 0x8, R16 ;  /* 0x0000000809087825 */ /* 0x000fe400078e0210 */
[----:B------:R-:W4:Y:S02]  /*0450*/  LDG.E.64 R24, desc[UR4][R24.64] ;  /* 0x0000000418187981 */ /* 0x000f24000c1e1b00 */
[--C-:B------:R-:W-:Y:S02]  /*0460*/  IMAD.WIDE R28, R29, 0x8, R22.reuse ;  /* 0x000000081d1c7825 */ /* 0x100fe400078e0216 */
[----:B------:R-:W3:Y:S02]  /*0470*/  LDG.E.64 R8, desc[UR4][R8.64] ;  /* 0x0000000408087981 */ /* 0x000ee4000c1e1b00 */
[--C-:B------:R-:W-:Y:S02]  /*0480*/  IMAD.WIDE R20, R21, 0x8, R22.reuse ;  /* 0x0000000815147825 */ /* 0x100fe400078e0216 */
[----:B------:R-:W5:Y:S02]  /*0490*/  LDG.E.64 R28, desc[UR4][R28.64] ;  /* 0x000000041c1c7981 */ /* 0x000f64000c1e1b00 */
[----:B------:R-:W-:-:S02]  /*04a0*/  IMAD.WIDE R22, R11, 0x8, R22 ;  /* 0x000000080b167825 */ /* 0x000fc400078e0216 */
[----:B------:R-:W3:Y:S02]  /*04b0*/  LDG.E.64 R20, desc[UR4][R20.64] ;  /* 0x0000000414147981 */ /* 0x000ee4000c1e1b00 */
[--C-:B------:R-:W-:Y:S02]  /*04c0*/  IMAD.WIDE R6, R7, 0x8, R16.reuse ;  /* 0x0000000807067825 */ /* 0x100fe400078e0210 */
[----:B------:R-:W3:Y:S02]  /*04d0*/  LDG.E.64 R22, desc[UR4][R22.64] ;  /* 0x0000000416167981 */ /* 0x000ee4000c1e1b00 */
[----:B------:R-:W-:Y:S02]  /*04e0*/  IMAD.WIDE R16, R19, 0x8, R16 ;  /* 0x0000000813107825 */ /* 0x000fe400078e0210 */
[----:B------:R-:W3:Y:S04]  /*04f0*/  LDG.E.64 R6, desc[UR4][R6.64] ;  /* 0x0000000406067981 */ /* 0x000ee8000c1e1b00 */
[----:B------:R0:W3:Y:S01]  /*0500*/  LDG.E.64 R26, desc[UR4][R16.64] ;  /* 0x00000004101a7981 */ /* 0x0000e2000c1e1b00 */
[----:B------:R-:W-:-:S04]  /*0510*/  UISETP.NE.U32.AND UP0, UPT, UR6, URZ, UPT ;  /* 0x000000ff0600728c */ /* 0x000fc8000bf05070 */
[----:B------:R-:W-:Y:S01]  /*0520*/  UISETP.NE.AND.EX UP0, UPT, UR7, URZ, UPT, UP0 ;  /* 0x000000ff0700728c */ /* 0x000fe2000bf05300 */
[----:B------:R-:W-:Y:S02]  /*0530*/  CS2R R10, SRZ ;  /* 0x00000000000a7805 */ /* 0x000fe4000001ff00 */
[----:B------:R-:W-:Y:S02]  /*0540*/  CS2R R18, SRZ ;  /* 0x0000000000127805 */ /* 0x000fe4000001ff00 */
[----:B0-----:R-:W-:Y:S01]  /*0550*/  CS2R R16, SRZ ;  /* 0x0000000000107805 */ /* 0x001fe2000001ff00 */
[----:B--2---:R0:W-:Y:S04]  /*0560*/  STL.64 [R1+0x18], R14 ;  /* 0x0000180e01007387 */ /* 0x0041e80000100a00 */
[----:B----4-:R1:W-:Y:S04]  /*0570*/  STL.64 [R1], R24 ;  /* 0x0000001801007387 */ /* 0x0103e80000100a00 */
[----:B---3--:R2:W-:Y:S04]  /*0580*/  STL.64 [R1+0x10], R8 ;  /* 0x0000100801007387 */ /* 0x0085e80000100a00 */
[----:B------:R3:W-:Y:S04]  /*0590*/  STL.64 [R1+0x8], R20 ;  /* 0x0000081401007387 */ /* 0x0007e80000100a00 */
[----:B------:R4:W-:Y:S04]  /*05a0*/  STL.64 [R1+0x20], R22 ;  /* 0x0000201601007387 */ /* 0x0009e80000100a00 */
[----:B------:R4:W-:Y:S01]  /*05b0*/  STL.64 [R1+0x28], R26 ;  /* 0x0000281a01007387 */ /* 0x0009e20000100a00 */
[----:B------:R-:W-:Y:S01]  /*05c0*/  DADD R12, R6, R12 ;  /* 0x00000000060c7229 */ /* 0x000fe2000000000c */
[----:B0-----:R-:W-:-:S02]  /*05d0*/  CS2R R14, SRZ ;  /* 0x00000000000e7805 */ /* 0x001fc4000001ff00 */
[----:B-1----:R-:W-:Y:S02]  /*05e0*/  CS2R R24, SRZ ;  /* 0x0000000000187805 */ /* 0x002fe4000001ff00 */
[----:B--2---:R-:W-:Y:S02]  /*05f0*/  CS2R R8, SRZ ;  /* 0x0000000000087805 */ /* 0x004fe4000001ff00 */
[----:B---3--:R-:W-:Y:S02]  /*0600*/  CS2R R20, SRZ ;  /* 0x0000000000147805 */ /* 0x008fe4000001ff00 */
[----:B------:R-:W-:Y:S01]  /*0610*/  CS2R R6, SRZ ;  /* 0x0000000000067805 */ /* 0x000fe2000001ff00 */
[----:B------:R-:W-:Y:S06]  /*0620*/  BRA.U !UP0, `(.L_x_1297) ;  /* 0x0000000108747547 */ /* 0x000fec000b800000 */
[----:B------:R-:W0:Y:S01]  /*0630*/  LDC.64 R8, c[0x0][0x530] ;  /* 0x00014c00ff087b82 */ /* 0x000e220000000a00 */
[C-C-:B------:R-:W-:Y:S02]  /*0640*/  IMAD.IADD R20, R4.reuse, 0x1, R5.reuse ;  /* 0x0000000104147824 */ /* 0x140fe400078e0205 */
[----:B------:R-:W-:Y:S02]  /*0650*/  IMAD R10, R4, UR14, RZ ;  /* 0x0000000e040a7c24 */ /* 0x000fe4000f8e02ff */
[C---:B------:R-:W-:Y:S01]  /*0660*/  IMAD R18, R20.reuse, UR14, RZ ;  /* 0x0000000e14127c24 */ /* 0x040fe2000f8e02ff */
[C---:B------:R-:W-:Y:S01]  /*0670*/  IADD3 R16, PT, PT, R20.reuse, R5, RZ ;  /* 0x0000000514107210 */ /* 0x040fe20007ffe0ff */
[----:B------:R-:W-:Y:S01]  /*0680*/  IMAD R20, R20, UR15, RZ ;  /* 0x0000000f14147c24 */ /* 0x000fe2000f8e02ff */
[----:B----4-:R-:W1:Y:S03]  /*0690*/  LDC.64 R22, c[0x0][0x608] ;  /* 0x00018200ff167b82 */ /* 0x010e660000000a00 */
[----:B------:R-:W-:-:S02]  /*06a0*/  IMAD.IADD R6, R16, 0x1, R5 ;  /* 0x0000000110067824 */ /* 0x000fc400078e0205 */
[----:B------:R-:W-:Y:S02]  /*06b0*/  IMAD R14, R16, UR14, RZ ;  /* 0x0000000e100e7c24 */ /* 0x000fe4000f8e02ff */
[----:B------:R-:W-:Y:S02]  /*06c0*/  IMAD R24, R6, UR14, RZ ;  /* 0x0000000e06187c24 */ /* 0x000fe4000f8e02ff */
[----:B------:R-:W-:Y:S02]  /*06d0*/  IMAD R16, R16, UR15, RZ ;  /* 0x0000000f10107c24 */ /* 0x000fe4000f8e02ff */
[----:B------:R-:W-:Y:S02]  /*06e0*/  IMAD R6, R6, UR15, RZ ;  /* 0x0000000f06067c24 */ /* 0x000fe4000f8e02ff */
[----:B0-----:R-:W-:-:S04]  /*06f0*/  IMAD.WIDE R10, R10, 0x8, R8 ;  /* 0x000000080a0a7825 */ /* 0x001fc800078e0208 */
[--C-:B------:R-:W-:Y:S02]  /*0700*/  IMAD.WIDE R18, R18, 0x8, R8.reuse ;  /* 0x0000000812127825 */ /* 0x100fe400078e0208 */
[----:B------:R-:W5:Y:S02]  /*0710*/  LDG.E.64 R10, desc[UR4][R10.64] ;  /* 0x000000040a0a7981 */ /* 0x000f64000c1e1b00 */
[--C-:B------:R-:W-:Y:S02]  /*0720*/  IMAD.WIDE R14, R14, 0x8, R8.reuse ;  /* 0x000000080e0e7825 */ /* 0x100fe400078e0208 */
[----:B------:R-:W5:Y:S02]  /*0730*/  LDG.E.64 R18, desc[UR4][R18.64] ;  /* 0x0000000412127981 */ /* 0x000f64000c1e1b00 */
[----:B------:R-:W-:Y:S02]  /*0740*/  IMAD.WIDE R24, R24, 0x8, R8 ;  /* 0x0000000818187825 */ /* 0x000fe400078e0208 */
[----:B------:R-:W5:Y:S02]  /*0750*/  LDG.E.64 R14, desc[UR4][R14.64] ;  /* 0x000000040e0e7981 */ /* 0x000f64000c1e1b00 */
[----:B------:R-:W-:-:S02]  /*0760*/  IMAD R8, R4, UR15, RZ ;  /* 0x0000000f04087c24 */ /* 0x000fc4000f8e02ff */
[--C-:B-1----:R-:W-:Y:S01]  /*0770*/  IMAD.WIDE R20, R20, 0x8, R22.reuse ;  /* 0x0000000814147825 */ /* 0x102fe200078e0216 */
[----:B------:R-:W5:Y:S03]  /*0780*/  LDG.E.64 R24, desc[UR4][R24.64] ;  /* 0x0000000418187981 */ /* 0x000f66000c1e1b00 */
[--C-:B------:R-:W-:Y:S02]  /*0790*/  IMAD.WIDE R8, R8, 0x8, R22.reuse ;  /* 0x0000000808087825 */ /* 0x100fe400078e0216 */
[----:B------:R-:W5:Y:S02]  /*07a0*/  LDG.E.64 R20, desc[UR4][R20.64] ;  /* 0x0000000414147981 */ /* 0x000f64000c1e1b00 */
[--C-:B------:R-:W-:Y:S02]  /*07b0*/  IMAD.WIDE R16, R16, 0x8, R22.reuse ;  /* 0x0000000810107825 */ /* 0x100fe400078e0216 */
[----:B------:R-:W5:Y:S02]  /*07c0*/  LDG.E.64 R8, desc[UR4][R8.64] ;  /* 0x0000000408087981 */ /* 0x000f64000c1e1b00 */
[----:B------:R-:W-:-:S02]  /*07d0*/  IMAD.WIDE R6, R6, 0x8, R22 ;  /* 0x0000000806067825 */ /* 0x000fc400078e0216 */
[----:B------:R-:W5:Y:S04]  /*07e0*/  LDG.E.64 R16, desc[UR4][R16.64] ;  /* 0x0000000410107981 */ /* 0x000f68000c1e1b00 */
[----:B------:R-:W5:Y:S02]  /*07f0*/  LDG.E.64 R6, desc[UR4][R6.64] ;  /* 0x0000000406067981 */ /* 0x000f64000c1e1b00 */
.L_x_1297:
[----:B-----5:R-:W-:Y:S01]  /*0800*/  DADD R4, R12, R10 ;  /* 0x000000000c047229 */ /* 0x020fe2000000000a */
[----:B------:R-:W-:Y:S01]  /*0810*/  UMOV UR18, 0xfefa39ef ;  /* 0xfefa39ef00127882 */ /* 0x000fe20000000000 */
[----:B------:R-:W-:Y:S01]  /*0820*/  UMOV UR19, 0x3fe62e42 ;  /* 0x3fe62e4200137882 */ /* 0x000fe20000000000 */
[----:B------:R-:W-:Y:S05]  /*0830*/  BSSY.RECONVERGENT B1, `(.L_x_1298) ;  /* 0x000003b000017945 */ /* 0x000fea0003800200 */
[----:B------:R-:W-:Y:S01]  /*0840*/  DADD R4, R4, R8 ;  /* 0x0000000004047229 */ /* 0x000fe20000000008 */
[----:B------:R-:W-:Y:S01]  /*0850*/  MOV R8, 0x652b82fe ;  /* 0x652b82fe00087802 */ /* 0x000fe20000000f00 */
[----:B------:R-:W-:-:S06]  /*0860*/  IMAD.MOV.U32 R9, RZ, RZ, 0x3ff71547 ;  /* 0x3ff71547ff097424 */ /* 0x000fcc00078e00ff */
[----:B----4-:R-:W-:Y:S02]  /*0870*/  DADD R22, -RZ, -R4 ;  /* 0x00000000ff167229 */ /* 0x010fe40000000904 */
        /* <DEDUP_REMOVED lines=54> */
.L_x_1299:
[----:B------:R-:W-:Y:S05]  /*0be0*/  BSYNC.RECONVERGENT B1 ;  /* 0x0000000000017941 */ /* 0x000fea0003800200 */
.L_x_1298:
[----:B------:R-:W-:Y:S01]  /*0bf0*/  DADD R10, R10, 1 ;  /* 0x3ff000000a0a7429 */ /* 0x000fe20000000000 */
[----:B------:R-:W-:Y:S01]  /*0c00*/  BSSY.RECONVERGENT B1, `(.L_x_1300) ;  /* 0x0000013000017945 */ /* 0x000fe20003800200 */
[----:B------:R-:W-:-:S04]  /*0c10*/  IMAD R27, R3, UR10, RZ ;  /* 0x0000000a031b7c24 */ /* 0x000fc8000f8e02ff */
        /* <DEDUP_REMOVED lines=14> */
[----:B------:R-:W-:Y:S05]  /*0d00*/  CALL.REL.NOINC `($__internal_42_$__cuda_sm20_dblrcp_rn_slowpath_v3) ;  /* 0x0000001800947944 */ /* 0x000fea0003c00000 */
[----:B------:R-:W-:Y:S01]  /*0d10*/  MOV R4, R3 ;  /* 0x0000000300047202 */ /* 0x000fe20000000f00 */
[----:B------:R-:W-:-:S07]  /*0d20*/  IMAD.MOV.U32 R5, RZ, RZ, R10 ;  /* 0x000000ffff057224 */ /* 0x000fce00078e000a */
.L_x_1301:
[----:B------:R-:W-:Y:S05]  /*0d30*/  BSYNC.RECONVERGENT B1 ;  /* 0x0000000000017941 */ /* 0x000fea0003800200 */
.L_x_1300:
        /* <DEDUP_REMOVED lines=64> */
.L_x_1303:
[----:B------:R-:W-:Y:S05]  /*1140*/  BSYNC.RECONVERGENT B1 ;  /* 0x0000000000017941 */ /* 0x000fea0003800200 */
.L_x_1302:
        /* <DEDUP_REMOVED lines=19> */
.L_x_1305:
[----:B------:R-:W-:Y:S05]  /*1280*/  BSYNC.RECONVERGENT B1 ;  /* 0x0000000000017941 */ /* 0x000fea0003800200 */
.L_x_1304:
        /* <DEDUP_REMOVED lines=75> */
.L_x_1307:
        /* <DEDUP_REMOVED lines=35> */
.L_x_1308:
[----:B------:R-:W-:Y:S05]  /*1970*/  BSYNC.RECONVERGENT B1 ;  /* 0x0000000000017941 */ /* 0x000fea0003800200 */
.L_x_1306:
        /* <DEDUP_REMOVED lines=69> */
.L_x_1310:
[----:B------:R-:W-:Y:S05]  /*1dd0*/  BSYNC.RECONVERGENT B1 ;  /* 0x0000000000017941 */ /* 0x000fea0003800200 */
.L_x_1309:
        /* <DEDUP_REMOVED lines=67> */
.L_x_1312:
        /* <DEDUP_REMOVED lines=35> */
.L_x_1313:
[----:B------:R-:W-:Y:S05]  /*2440*/  BSYNC.RECONVERGENT B1 ;  /* 0x0000000000017941 */ /* 0x000fea0003800200 */
.L_x_1311:
        /* <DEDUP_REMOVED lines=15> */
[----:B------:R-:W-:Y:S05]  /*2540*/  CALL.REL.NOINC `($__internal_42_$__cuda_sm20_dblrcp_rn_slowpath_v3) ;  /* 0x0000000000847944 */ /* 0x000fea0003c00000 */
[----:B------:R-:W-:Y:S01]  /*2550*/  IMAD.MOV.U32 R8, RZ, RZ, R3 ;  /* 0x000000ffff087224 */ /* 0x000fe200078e0003 */
[----:B------:R-:W-:-:S07]  /*2560*/  MOV R9, R10 ;  /* 0x0000000a00097202 */ /* 0x000fce0000000f00 */
.L_x_1315:
[----:B------:R-:W-:Y:S05]  /*2570*/  BSYNC.RECONVERGENT B1 ;  /* 0x0000000000017941 */ /* 0x000fea0003800200 */
.L_x_1314:
[----:B------:R-:W0:Y:S01]  /*2580*/  LDC.64 R24, c[0x0][0x7b8] ;  /* 0x0001ee00ff187b82 */ /* 0x000e220000000a00 */
[----:B------:R-:W-:Y:S01]  /*2590*/  IMAD R3, R2, UR16, RZ ;  /* 0x0000001002037c24 */ /* 0x000fe2000f8e02ff */
[----:B------:R-:W1:Y:S01]  /*25a0*/  LDCU UR18, c[0x0][0x370] ;  /* 0x00006e00ff1277ac */ /* 0x000e620008000800 */
[----:B------:R-:W-:Y:S01]  /*25b0*/  VIADD R29, R0, UR8 ;  /* 0x00000008001d7c36 */ /* 0x000fe20008000000 */
[----:B------:R-:W-:Y:S01]  /*25c0*/  DMUL R16, R8, R16 ;  /* 0x0000001008107228 */ /* 0x000fe20000000000 */
[----:B------:R-:W-:Y:S02]  /*25d0*/  IMAD R21, R2, UR17, RZ ;  /* 0x0000001102157c24 */ /* 0x000fe4000f8e02ff */
[----:B------:R-:W-:Y:S01]  /*25e0*/  IMAD R23, R0, UR10, RZ ;  /* 0x0000000a00177c24 */ /* 0x000fe2000f8e02ff */
[----:B------:R-:W2:Y:S01]  /*25f0*/  LDC.64 R12, c[0x0][0x890] ;  /* 0x00022400ff0c7b82 */ /* 0x000ea20000000a00 */
[C---:B------:R-:W-:Y:S01]  /*2600*/  IADD3 R20, PT, PT, R29.reuse, UR8, RZ ;  /* 0x000000081d147c10 */ /* 0x040fe2000fffe0ff */
[----:B------:R-:W-:-:S04]  /*2610*/  IMAD R29, R29, UR10, RZ ;  /* 0x0000000a1d1d7c24 */ /* 0x000fc8000f8e02ff */
[----:B------:R-:W-:Y:S02]  /*2620*/  IMAD R0, R20, UR10, RZ ;  /* 0x0000000a14007c24 */ /* 0x000fe4000f8e02ff */
[----:B------:R-:W3:Y:S01]  /*2630*/  LDC.64 R10, c[0x0][0x968] ;  /* 0x00025a00ff0a7b82 */ /* 0x000ee20000000a00 */
[----:B0-----:R-:W-:-:S07]  /*2640*/  IMAD.WIDE R24, R3, 0x8, R24 ;  /* 0x0000000803187825 */ /* 0x001fce00078e0218 */
[----:B------:R-:W1:Y:S01]  /*2650*/  LDC R3, c[0x0][0x360] ;  /* 0x0000d800ff037b82 */ /* 0x000e620000000800 */
[----:B------:R0:W-:Y:S01]  /*2660*/  STG.E.64 desc[UR4][R24.64], R16 ;  /* 0x0000001018007986 */ /* 0x0001e2000c101b04 */
[----:B--2---:R-:W-:-:S05]  /*2670*/  IMAD.WIDE R12, R21, 0x8, R12 ;  /* 0x00000008150c7825 */ /* 0x004fca00078e020c */
[----:B------:R0:W-:Y:S01]  /*2680*/  STG.E.64 desc[UR4][R12.64], R6 ;  /* 0x000000060c007986 */ /* 0x0001e2000c101b04 */
[----:B---3--:R-:W-:-:S04]  /*2690*/  IMAD.WIDE R20, R27, 0x8, R10 ;  /* 0x000000081b147825 */ /* 0x008fc800078e020a */
        /* <DEDUP_REMOVED lines=11> */
.L_x_1296:
[----:B------:R-:W-:Y:S05]  /*2750*/  EXIT ;  /* 0x000000000000794d */ /* 0x000fea0003800000 */
        .weak           $__internal_42_$__cuda_sm20_dblrcp_rn_slowpath_v3
        .type           $__internal_42_$__cuda_sm20_dblrcp_rn_slowpath_v3,@function
        .size           $__internal_42_$__cuda_sm20_dblrcp_rn_slowpath_v3,(.L_x_1427 - $__internal_42_$__cuda_sm20_dblrcp_rn_slowpath_v3)
$__internal_42_$__cuda_sm20_dblrcp_rn_slowpath_v3:
[----:B------:R-:W-:Y:S01]  /*2760*/  IMAD.MOV.U32 R9, RZ, RZ, R3 ;  /* 0x000000ffff097224 */ /* 0x000fe200078e0003 */
        /* <DEDUP_REMOVED lines=12> */
[----:B------:R-:W-:-:S03]  /*2830*/  IMAD.MOV.U32 R10, RZ, RZ, R8 ;  /* 0x000000ffff0a7224 */ /* 0x000fc600078e0008 */
        /* <DEDUP_REMOVED lines=11> */
.L_x_1320:
        /* <DEDUP_REMOVED lines=10> */
.L_x_1318:
[----:B------:R-:W-:Y:S01]  /*2990*/  LOP3.LUT R11, R9, 0x80000, RZ, 0xfc, !PT ;  /* 0x00080000090b7812 */ /* 0x000fe200078efcff */
[----:B------:R-:W-:-:S07]  /*29a0*/  IMAD.MOV.U32 R10, RZ, RZ, R8 ;  /* 0x000000ffff0a7224 */ /* 0x000fce00078e0008 */
.L_x_1319:
[----:B------:R-:W-:Y:S05]  /*29b0*/  BSYNC.RECONVERGENT B2 ;  /* 0x0000000000027941 */ /* 0x000fea0003800200 */
.L_x_1317:
[----:B------:R-:W-:Y:S01]  /*29c0*/  MOV R8, R26 ;  /* 0x0000001a00087202 */ /* 0x000fe20000000f00 */
[----:B------:R-:W-:Y:S01]  /*29d0*/  IMAD.MOV.U32 R9, RZ, RZ, 0x0 ;  /* 0x00000000ff097424 */ /* 0x000fe200078e00ff */
[----:B------:R-:W-:Y:S01]  /*29e0*/  MOV R3, R10 ;  /* 0x0000000a00037202 */ /* 0x000fe20000000f00 */
[----:B------:R-:W-:Y:S02]  /*29f0*/  IMAD.MOV.U32 R10, RZ, RZ, R11 ;  /* 0x000000ffff0a7224 */ /* 0x000fe400078e000b */
[----:B------:R-:W-:Y:S05]  /*2a00*/  RET.REL.NODEC R8 `(_ZN2at6native38_GLOBAL__N__9a469cfd_6_RNN_cu_eca79a6d6kernel17lstm_cell_forwardIddiLi1EEEvNS_4cuda6detail10TensorInfoIT_T1_EES9_S9_S9_S9_S9_S9_S9_S8_S8_) ;  /* 0xffffffd4087c7950 */ /* 0x000fea0003c3ffff */
.L_x_1321:
        /* <DEDUP_REMOVED lines=15> */
.L_x_1427:


//--------------------- .nv.shared.reserved.0     --------------------------
	.section	.nv.shared.reserved.0,"aw",@nobits
	.weak		__nv_reservedSMEM_offset_0_alias
	.size		__nv_reservedSMEM_offset_0_alias, 0, 64
	.other		__nv_reservedSMEM_offset_0_alias,@"STO_CUDA_RESERVED_SHARED STV_DEFAULT"
__nv_reservedSMEM_offset_0_alias:
	.zero		0
	.zero		64


//--------------------- .nv.global                --------------------------
	.section	.nv.global,"aw",@nobits
.nv.global:
	.type		_ZN36_INTERNAL_9a469cfd_6_RNN_cu_eca79a6d4cuda3std3__48in_placeE,@object
	.size		_ZN36_INTERNAL_9a469cfd_6_RNN_cu_eca79a6d4cuda3std3__48in_placeE,(_ZN36_INTERNAL_9a469cfd_6_RNN_cu_eca79a6d4cuda3std6ranges3__45__cpo8distanceE - _ZN36_INTERNAL_9a469cfd_6_RNN_cu_eca79a6d4cuda3std3__48in_placeE)
_ZN36_INTERNAL_9a469cfd_6_RNN_cu_eca79a6d4cuda3std3__48in_placeE:
	.zero		1
	.type		_ZN36_INTERNAL_9a469cfd_6_RNN_cu_eca79a6d4cuda3std6ranges3__45__cpo8distanceE,@object
	.size		_ZN36_INTERNAL_9a469cfd_6_RNN_cu_eca79a6d4cuda3std6ranges3__45__cpo8distanceE,(_ZN36_INTERNAL_9a469cfd_6_RNN_cu_eca79a6d4cuda3std3__45__cpo6cbeginE - _ZN36_INTERNAL_9a469cfd_6_RNN_cu_eca79a6d4cuda3std6ranges3__45__cpo8distanceE)
_ZN36_INTERNAL_9a469cfd_6_RNN_cu_eca79a6d4cuda3std6ranges3__45__cpo8distanceE:
	.zero		1
	.type		_ZN36_INTERNAL_9a469cfd_6_RNN_cu_eca79a6d4cuda3std3__45__cpo6cbeginE,@object
	.size		_ZN36_INTERNAL_9a469cfd_6_RNN_cu_eca79a6d4cuda3std3__45__cpo6cbeginE,(_ZN36_INTERNAL_9a469cfd_6_RNN_cu_eca79a6d4cuda3std6ranges3__45__cpo7advanceE - _ZN36_INTERNAL_9a469cfd_6_RNN_cu_eca79a6d4cuda3std3__45__cpo6cbeginE)
_ZN36_INTERNAL_9a469cfd_6_RNN_cu_eca79a6d4cuda3std3__45__cpo6cbeginE:
	.zero		1
	.type		_ZN36_INTERNAL_9a469cfd_6_RNN_cu_eca79a6d4cuda3std6ranges3__45__cpo7advanceE,@object
	.size		_ZN36_INTERNAL_9a469cfd_6_RNN_cu_eca79a6d4cuda3std6ranges3__45__cpo7advanceE,(_ZN36_INTERNAL_9a469cfd_6_RNN_cu_eca79a6d4cuda3std3__45__cpo7crbeginE - _ZN36_INTERNAL_9a469cfd_6_RNN_cu_eca79a6d4cuda3std6ranges3__45__cpo7advanceE)
_ZN36_INTERNAL_9a469cfd_6_RNN_cu_eca79a6d4cuda3std6ranges3__45__cpo7advanceE:
	.zero		1
	.type		_ZN36_INTERNAL_9a469cfd_6_RNN_cu_eca79a6d4cuda3std3__45__cpo7crbeginE,@object
	.size		_ZN36_INTERNAL_9a469cfd_6_RNN_cu_eca79a6d4cuda3std3__45__cpo7crbeginE,(_ZN36_INTERNAL_9a469cfd_6_RNN_cu_eca79a6d4cuda3std6ranges3__45__cpo4dataE - _ZN36_INTERNAL_9a469cfd_6_RNN_cu_eca79a6d4cuda3std3__45__cpo7crbeginE)
_ZN36_INTERNAL_9a469cfd_6_RNN_cu_eca79a6d4cuda3std3__45__cpo7crbeginE:
	.zero		1
	.type		_ZN36_INTERNAL_9a469cfd_6_RNN_cu_eca79a6d4cuda3std6ranges3__45__cpo4dataE,@object
	.size		_ZN36_INTERNAL_9a469cfd_6_RNN_cu_eca79a6d4cuda3std6ranges3__45__cpo4dataE,(_ZN36_INTERNAL_9a469cfd_6_RNN_cu_eca79a6d4cuda3std6ranges3__45__cpo5beginE - _ZN36_INTERNAL_9a469cfd_6_RNN_cu_eca79a6d4cuda3std6ranges3__45__cpo4dataE)
_ZN36_INTERNAL_9a469cfd_6_RNN_cu_eca79a6d4cuda3std6ranges3__45__cpo4dataE:
	.zero		1
	.type		_ZN36_INTERNAL_9a469cfd_6_RNN_cu_eca79a6d4cuda3std6ranges3__45__cpo5beginE,@object
	.size		_ZN36_INTERNAL_9a469cfd_6_RNN_cu_eca79a6d4cuda3std6ranges3__45__cpo5beginE,(_ZN36_INTERNAL_9a469cfd_6_RNN_cu_eca79a6d4cuda3std3__438_GLOBAL__N__9a469cfd_6_RNN_cu_eca79a6d6ignoreE - _ZN36_INTERNAL_9a469cfd_6_RNN_cu_eca79a6d4cuda3std6ranges3__45__cpo5beginE)
_ZN36_INTERNAL_9a469cfd_6_RNN_cu_eca79a6d4cuda3std6ranges3__45__cpo5beginE:
	.zero		1
	.type		_ZN36_INTERNAL_9a469cfd_6_RNN_cu_eca79a6d4cuda3std3__438_GLOBAL__N__9a469cfd_6_RNN_cu_eca79a6d6ignoreE,@object
	.size		_ZN36_INTERNAL_9a469cfd_6_RNN_cu_eca79a6d4cuda3std3__438_GLOBAL__N__9a469cfd_6_RNN_cu_eca79a6d6ignoreE,(_ZN36_INTERNAL_9a469cfd_6_RNN_cu_eca79a6d4cuda3std6ranges3__45__cpo4sizeE - _ZN36_INTERNAL_9a469cfd_6_RNN_cu_eca79a6d4cuda3std3__438_GLOBAL__N__9a469cfd_6_RNN_cu_eca79a6d6ignoreE)
_ZN36_INTERNAL_9a469cfd_6_RNN_cu_eca79a6d4cuda3std3__438_GLOBAL__N__9a469cfd_6_RNN_cu_eca79a6d6ignoreE:
	.zero		1
	.type		_ZN36_INTERNAL_9a469cfd_6_RNN_cu_eca79a6d4cuda3std6ranges3__45__cpo4sizeE,@object
	.size		_ZN36_INTERNAL_9a469cfd_6_RNN_cu_eca79a6d4cuda3std6ranges3__45__cpo4sizeE,(_ZN36_INTERNAL_9a469cfd_6_RNN_cu_eca79a6d4cuda3std3__45__cpo5beginE - _ZN36_INTERNAL_9a469cfd_6_RNN_cu_eca79a6d4cuda3std6ranges3__45__cpo4sizeE)
_ZN36_INTERNAL_9a469cfd_6_RNN_cu_eca79a6d4cuda3std6ranges3__45__cpo4sizeE:
	.zero		1
	.type		_ZN36_INTERNAL_9a469cfd_6_RNN_cu_eca79a6d4cuda3std3__45__cpo5beginE,@object
	.size		_ZN36_INTERNAL_9a469cfd_6_RNN_cu_eca79a6d4cuda3std3__45__cpo5beginE,(_ZN36_INTERNAL_9a469cfd_6_RNN_cu_eca79a6d4cuda3std6ranges3__45__cpo6cbeginE - _ZN36_INTERNAL_9a469cfd_6_RNN_cu_eca79a6d4cuda3std3__45__cpo5beginE)
_ZN36_INTERNAL_9a469cfd_6_RNN_cu_eca79a6d4cuda3std3__45__cpo5beginE:
	.zero		1
	.type		_ZN36_INTERNAL_9a469cfd_6_RNN_cu_eca79a6d4cuda3std6ranges3__45__cpo6cbeginE,@object
	.size		_ZN36_INTERNAL_9a469cfd_6_RNN_cu_eca79a6d4cuda3std6ranges3__45__cpo6cbeginE,(_ZN36_INTERNAL_9a469cfd_6_RNN_cu_eca79a6d4cuda3std3__45__cpo6rbeginE - _ZN36_INTERNAL_9a469cfd_6_RNN_cu_eca79a6d4cuda3std6ranges3__45__cpo6cbeginE)
_ZN36_INTERNAL_9a469cfd_6_RNN_cu_eca79a6d4cuda3std6ranges3__45__cpo6cbeginE:
	.zero		1
	.type		_ZN36_INTERNAL_9a469cfd_6_RNN_cu_eca79a6d4cuda3std3__45__cpo6rbeginE,@object
	.size		_ZN36_INTERNAL_9a469cfd_6_RNN_cu_eca79a6d4cuda3std3__45__cpo6rbeginE,(_ZN36_INTERNAL_9a469cfd_6_RNN_cu_eca79a6d4cuda3std6ranges3__45__cpo4nextE - _ZN36_INTERNAL_9a469cfd_6_RNN_cu_eca79a6d4cuda3std3__45__cpo6rbeginE)
_ZN36_INTERNAL_9a469cfd_6_RNN_cu_eca79a6d4cuda3std3__45__cpo6rbeginE:
	.zero		1
	.type		_ZN36_INTERNAL_9a469cfd_6_RNN_cu_eca79a6d4cuda3std6ranges3__45__cpo4nextE,@object
	.size		_ZN36_INTERNAL_9a469cfd_6_RNN_cu_eca79a6d4cuda3std6ranges3__45__cpo4nextE,(_ZN36_INTERNAL_9a469cfd_6_RNN_cu_eca79a6d4cuda3std6ranges3__45__cpo4swapE - _ZN36_INTERNAL_9a469cfd_6_RNN_cu_eca79a6d4cuda3std6ranges3__45__cpo4nextE)
_ZN36_INTERNAL_9a469cfd_6_RNN_cu_eca79a6d4cuda3std6ranges3__45__cpo4nextE:
	.zero		1
	.type		_ZN36_INTERNAL_9a469cfd_6_RNN_cu_eca79a6d4cuda3std6ranges3__45__cpo4swapE,@object
	.size		_ZN36_INTERNAL_9a469cfd_6_RNN_cu_eca79a6d4cuda3std6ranges3__45__cpo4swapE,(_ZN36_INTERNAL_9a469cfd_6_RNN_cu_eca79a6d4cuda3std3__420unreachable_sentinelE - _ZN36_INTERNAL_9a469cfd_6_RNN_cu_eca79a6d4cuda3std6ranges3__45__cpo4swapE)
_ZN36_INTERNAL_9a469cfd_6_RNN_cu_eca79a6d4cuda3std6ranges3__45__cpo4swapE:
	.zero		1
	.type		_ZN36_INTERNAL_9a469cfd_6_RNN_cu_eca79a6d4cuda3std3__420unreachable_sentinelE,@object
	.size		_ZN36_INTERNAL_9a469cfd_6_RNN_cu_eca79a6d4cuda3std3__420unreachable_sentinelE,(_ZN36_INTERNAL_9a469cfd_6_RNN_cu_eca79a6d6thrust24THRUST_300001_SM_1000_NS6system6detail10sequential3seqE - _ZN36_INTERNAL_9a469cfd_6_RNN_cu_eca79a6d4cuda3std3__420unreachable_sentinelE)
_ZN36_INTERNAL_9a469cfd_6_RNN_cu_eca79a6d4cuda3std3__420unreachable_sentinelE:
	.zero		1
	.type		_ZN36_INTERNAL_9a469cfd_6_RNN_cu_eca79a6d6thrust24THRUST_300001_SM_1000_NS6system6detail10sequential3seqE,@object
	.size		_ZN36_INTERNAL_9a469cfd_6_RNN_cu_eca79a6d6thrust24THRUST_300001_SM_1000_NS6system6detail10sequential3seqE,(_ZN36_INTERNAL_9a469cfd_6_RNN_cu_eca79a6d4cuda3std3__45__cpo4cendE - _ZN36_INTERNAL_9a469cfd_6_RNN_cu_eca79a6d6thrust24THRUST_300001_SM_1000_NS6system6detail10sequential3seqE)
_ZN36_INTERNAL_9a469cfd_6_RNN_cu_eca79a6d6thrust24THRUST_300001_SM_1000_NS6system6detail10sequential3seqE:
	.zero		1
	.type		_ZN36_INTERNAL_9a469cfd_6_RNN_cu_eca79a6d4cuda3std3__45__cpo4cendE,@object
	.size		_ZN36_INTERNAL_9a469cfd_6_RNN_cu_eca79a6d4cuda3std3__45__cpo4cendE,(_ZN36_INTERNAL_9a469cfd_6_RNN_cu_eca79a6d4cuda3std6ranges3__45__cpo9iter_swapE - _ZN36_INTERNAL_9a469cfd_6_RNN_cu_eca79a6d4cuda3std3__45__cpo4cendE)
_ZN36_INTERNAL_9a469cfd_6_RNN_cu_eca79a6d4cuda3std3__45__cpo4cendE:
	.zero		1
	.type		_ZN36_INTERNAL_9a469cfd_6_RNN_cu_eca79a6d4cuda3std6ranges3__45__cpo9iter_swapE,@object
	.size		_ZN36_INTERNAL_9a469cfd_6_RNN_cu_eca79a6d4cuda3std6ranges3__45__cpo9iter_swapE,(_ZN36_INTERNAL_9a469cfd_6_RNN_cu_eca79a6d4cuda3std3__45__cpo5crendE - _ZN36_INTERNAL_9a469cfd_6_RNN_cu_eca79a6d4cuda3std6ranges3__45__cpo9iter_swapE)
_ZN36_INTERNAL_9a469cfd_6_RNN_cu_eca79a6d4cuda3std6ranges3__45__cpo9iter_swapE:
	.zero		1
	.type		_ZN36_INTERNAL_9a469cfd_6_RNN_cu_eca79a6d4cuda3std3__45__cpo5crendE,@object
	.size		_ZN36_INTERNAL_9a469cfd_6_RNN_cu_eca79a6d4cuda3std3__45__cpo5crendE,(_ZN36_INTERNAL_9a469cfd_6_RNN_cu_eca79a6d4cuda3std6ranges3__45__cpo5cdataE - _ZN36_INTERNAL_9a469cfd_6_RNN_cu_eca79a6d4cuda3std3__45__cpo5crendE)
_ZN36_INTERNAL_9a469cfd_6_RNN_cu_eca79a6d4cuda3std3__45__cpo5crendE:
	.zero		1
	.type		_ZN36_INTERNAL_9a469cfd_6_RNN_cu_eca79a6d4cuda3std6ranges3__45__cpo5cdataE,@object
	.size		_ZN36_INTERNAL_9a469cfd_6_RNN_cu_eca79a6d4cuda3std6ranges3__45__cpo5cdataE,(_ZN36_INTERNAL_9a469cfd_6_RNN_cu_eca79a6d4cuda3std6ranges3__45__cpo3endE - _ZN36_INTERNAL_9a469cfd_6_RNN_cu_eca79a6d4cuda3std6ranges3__45__cpo5cdataE)
_ZN36_INTERNAL_9a469cfd_6_RNN_cu_eca79a6d4cuda3std6ranges3__45__cpo5cdataE:
	.zero		1
	.type		_ZN36_INTERNAL_9a469cfd_6_RNN_cu_eca79a6d4cuda3std6ranges3__45__cpo3endE,@object
	.size		_ZN36_INTERNAL_9a469cfd_6_RNN_cu_eca79a6d4cuda3std6ranges3__45__cpo3endE,(_ZN36_INTERNAL_9a469cfd_6_RNN_cu_eca79a6d4cuda3std3__419piecewise_constructE - _ZN36_INTERNAL_9a469cfd_6_RNN_cu_eca79a6d4cuda3std6ranges3__45__cpo3endE)
_ZN36_INTERNAL_9a469cfd_6_RNN_cu_eca79a6d4cuda3std6ranges3__45__cpo3endE:
	.zero		1
	.type		_ZN36_INTERNAL_9a469cfd_6_RNN_cu_eca79a6d4cuda3std3__419piecewise_constructE,@object
	.size		_ZN36_INTERNAL_9a469cfd_6_RNN_cu_eca79a6d4cuda3std3__419piecewise_constructE,(_ZN36_INTERNAL_9a469cfd_6_RNN_cu_eca79a6d4cuda3std6ranges3__45__cpo5ssizeE - _ZN36_INTERNAL_9a469cfd_6_RNN_cu_eca79a6d4cuda3std3__419piecewise_constructE)
_ZN36_INTERNAL_9a469cfd_6_RNN_cu_eca79a6d4cuda3std3__419piecewise_constructE:
	.zero		1
	.type		_ZN36_INTERNAL_9a469cfd_6_RNN_cu_eca79a6d4cuda3std6ranges3__45__cpo5ssizeE,@object
	.size		_ZN36_INTERNAL_9a469cfd_6_RNN_cu_eca79a6d4cuda3std6ranges3__45__cpo5ssizeE,(_ZN36_INTERNAL_9a469cfd_6_RNN_cu_eca79a6d4cuda3std3__45__cpo3endE - _ZN36_INTERNAL_9a469cfd_6_RNN_cu_eca79a6d4cuda3std6ranges3__45__cpo5ssizeE)
_ZN36_INTERNAL_9a469cfd_6_RNN_cu_eca79a6d4cuda3std6ranges3__45__cpo5ssizeE:
	.zero		1
	.type		_ZN36_INTERNAL_9a469cfd_6_RNN_cu_eca79a6d4cuda3std3__45__cpo3endE,@object
	.size		_ZN36_INTERNAL_9a469cfd_6_RNN_cu_eca79a6d4cuda3std3__45__cpo3endE,(_ZN36_INTERNAL_9a469cfd_6_RNN_cu_eca79a6d4cuda3std6ranges3__45__cpo4cendE - _ZN36_INTERNAL_9a469cfd_6_RNN_cu_eca79a6d4cuda3std3__45__cpo3endE)
_ZN36_INTERNAL_9a469cfd_6_RNN_cu_eca79a6d4cuda3std3__45__cpo3endE:
	.zero		1
	.type		_ZN36_INTERNAL_9a469cfd_6_RNN_cu_eca79a6d4cuda3std6ranges3__45__cpo4cendE,@object
	.size		_ZN36_INTERNAL_9a469cfd_6_RNN_cu_eca79a6d4cuda3std6ranges3__45__cpo4cendE,(_ZN36_INTERNAL_9a469cfd_6_RNN_cu_eca79a6d4cuda3std3__45__cpo4rendE - _ZN36_INTERNAL_9a469cfd_6_RNN_cu_eca79a6d4cuda3std6ranges3__45__cpo4cendE)
_ZN36_INTERNAL_9a469cfd_6_RNN_cu_eca79a6d4cuda3std6ranges3__45__cpo4cendE:
	.zero		1
	.type		_ZN36_INTERNAL_9a469cfd_6_RNN_cu_eca79a6d4cuda3std3__45__cpo4rendE,@object
	.size		_ZN36_INTERNAL_9a469cfd_6_RNN_cu_eca79a6d4cuda3std3__45__cpo4rendE,(_ZN36_INTERNAL_9a469cfd_6_RNN_cu_eca79a6d4cuda3std6ranges3__45__cpo4prevE - _ZN36_INTERNAL_9a469cfd_6_RNN_cu_eca79a6d4cuda3std3__45__cpo4rendE)
_ZN36_INTERNAL_9a469cfd_6_RNN_cu_eca79a6d4cuda3std3__45__cpo4rendE:
	.zero		1
	.type		_ZN36_INTERNAL_9a469cfd_6_RNN_cu_eca79a6d4cuda3std6ranges3__45__cpo4prevE,@object
	.size		_ZN36_INTERNAL_9a469cfd_6_RNN_cu_eca79a6d4cuda3std6ranges3__45__cpo4prevE,(_ZN36_INTERNAL_9a469cfd_6_RNN_cu_eca79a6d4cuda3std6ranges3__45__cpo9iter_moveE - _ZN36_INTERNAL_9a469cfd_6_RNN_cu_eca79a6d4cuda3std6ranges3__45__cpo4prevE)
_ZN36_INTERNAL_9a469cfd_6_RNN_cu_eca79a6d4cuda3std6ranges3__45__cpo4prevE:
	.zero		1
	.type		_ZN36_INTERNAL_9a469cfd_6_RNN_cu_eca79a6d4cuda3std6ranges3__45__cpo9iter_moveE,@object
	.size		_ZN36_INTERNAL_9a469cfd_6_RNN_cu_eca79a6d4cuda3std6ranges3__45__cpo9iter_moveE,(.L_13 - _ZN36_INTERNAL_9a469cfd_6_RNN_cu_eca79a6d4cuda3std6ranges3__45__cpo9iter_moveE)
_ZN36_INTERNAL_9a469cfd_6_RNN_cu_eca79a6d4cuda3std6ranges3__45__cpo9iter_moveE:
	.zero		1
.L_13:


//--------------------- .nv.constant0._ZN2at6native38_GLOBAL__N__9a469cfd_6_RNN_cu_eca79a6d6kernel17gru_cell_backwardIN3c108BFloat16EflLi2EEEvNS_4cuda6detail10TensorInfoIT_T1_EESB_SB_SB_SB_SA_SA_ --------------------------
	.section	.nv.constant0._ZN2at6native38_GLOBAL__N__9a469cfd_6_RNN_cu_eca79a6d6kernel17gru_cell_backwardIN3c108BFloat16EflLi2EEEvNS_4cuda6detail10TensorInfoIT_T1_EESB_SB_SB_SB_SA_SA_,"a",@progbits
	.sectionflags	@""
	.align	4
.nv.constant0._ZN2at6native38_GLOBAL__N__9a469cfd_6_RNN_cu_eca79a6d6kernel17gru_cell_backwardIN3c108BFloat16EflLi2EEEvNS_4cuda6detail10TensorInfoIT_T1_EESB_SB_SB_SB_SA_SA_:
	.zero		2992


//--------------------- .nv.constant0._ZN2at6native38_GLOBAL__N__9a469cfd_6_RNN_cu_eca79a6d6kernel17gru_cell_backwardIN3c108BFloat16EflLi1EEEvNS_4cuda6detail10TensorInfoIT_T1_EESB_SB_SB_SB_SA_SA_ --------------------------
	.section	.nv.constant0._ZN2at6native38_GLOBAL__N__9a469cfd_6_RNN_cu_eca79a6d6kernel17gru_cell_backwardIN3c108BFloat16EflLi1EEEvNS_4cuda6detail10TensorInfoIT_T1_EESB_SB_SB_SB_SA_SA_,"a",@progbits
	.sectionflags	@""
	.align	4
.nv.constant0._ZN2at6native38_GLOBAL__N__9a469cfd_6_RNN_cu_eca79a6d6kernel17gru_cell_backwardIN3c108BFloat16EflLi1EEEvNS_4cuda6detail10TensorInfoIT_T1_EESB_SB_SB_SB_SA_SA_:
	.zero		2992


//--------------------- .nv.constant0._ZN2at6native38_GLOBAL__N__9a469cfd_6_RNN_cu_eca79a6d6kernel17gru_cell_backwardIN3c108BFloat16EfiLi2EEEvNS_4cuda6detail10TensorInfoIT_T1_EESB_SB_SB_SB_SA_SA_ --------------------------
	.section	.nv.constant0._ZN2at6native38_GLOBAL__N__9a469cfd_6_RNN_cu_eca79a6d6kernel17gru_cell_backwardIN3c108BFloat16EfiLi2EEEvNS_4cuda6detail10TensorInfoIT_T1_EESB_SB_SB_SB_SA_SA_,"a",@progbits
	.sectionflags	@""
	.align	4
.nv.constant0._ZN2at6native38_GLOBAL__N__9a469cfd_6_RNN_cu_eca79a6d6kernel17gru_cell_backwardIN3c108BFloat16EfiLi2EEEvNS_4cuda6detail10TensorInfoIT_T1_EESB_SB_SB_SB_SA_SA_:
	.zero		1984


//--------------------- .nv.constant0._ZN2at6native38_GLOBAL__N__9a469cfd_6_RNN_cu_eca79a6d6kernel17gru_cell_backwardIN3c108BFloat16EfiLi1EEEvNS_4cuda6detail10TensorInfoIT_T1_EESB_SB_SB_SB_SA_SA_ --------------------------
	.section	.nv.constant0._ZN2at6native38_GLOBAL__N__9a469cfd_6_RNN_cu_eca79a6d6kernel17gru_cell_backwardIN3c108BFloat16EfiLi1EEEvNS_4cuda6detail10TensorInfoIT_T1_EESB_SB_SB_SB_SA_SA_,"a",@progbits
	.sectionflags	@""
	.align	4
.nv.constant0._ZN2at6native38_GLOBAL__N__9a469cfd_6_RNN_cu_eca79a6d6kernel17gru_cell_backwardIN3c108BFloat16EfiLi1EEEvNS_4cuda6detail10TensorInfoIT_T1_EESB_SB_SB_SB_SA_SA_:
	.zero		1984


//--------------------- .nv.constant0._ZN2at6native38_GLOBAL__N__9a469cfd_6_RNN_cu_eca79a6d6kernel17gru_cell_backwardIN3c104HalfEflLi2EEEvNS_4cuda6detail10TensorInfoIT_T1_EESB_SB_SB_SB_SA_SA_ --------------------------
	.section	.nv.constant0._ZN2at6native38_GLOBAL__N__9a469cfd_6_RNN_cu_eca79a6d6kernel17gru_cell_backwardIN3c104HalfEflLi2EEEvNS_4cuda6detail10TensorInfoIT_T1_EESB_SB_SB_SB_SA_SA_,"a",@progbits
	.sectionflags	@""
	.align	4
.nv.constant0._ZN2at6native38_GLOBAL__N__9a469cfd_6_RNN_cu_eca79a6d6kernel17gru_cell_backwardIN3c104HalfEflLi2EEEvNS_4cuda6detail10TensorInfoIT_T1_EESB_SB_SB_SB_SA_SA_:
	.zero		2992


//--------------------- .nv.constant0._ZN2at6native38_GLOBAL__N__9a469cfd_6_RNN_cu_eca79a6d6kernel17gru_cell_backwardIN3c104HalfEflLi1EEEvNS_4cuda6detail10TensorInfoIT_T1_EESB_SB_SB_SB_SA_SA_ --------------------------
	.section	.nv.constant0._ZN2at6native38_GLOBAL__N__9a469cfd_6_RNN_cu_eca79a6d6kernel17gru_cell_backwardIN3c104HalfEflLi1EEEvNS_4cuda6detail10TensorInfoIT_T1_EESB_SB_SB_SB_SA_SA_,"a",@progbits
	.sectionflags	@""
	.align	4
.nv.constant0._ZN2at6native38_GLOBAL__N__9a469cfd_6_RNN_cu_eca79a6d6kernel17gru_cell_backwardIN3c104HalfEflLi1EEEvNS_4cuda6detail10TensorInfoIT_T1_EESB_SB_SB_SB_SA_SA_:
	.zero		2992


//--------------------- .nv.constant0._ZN2at6native38_GLOBAL__N__9a469cfd_6_RNN_cu_eca79a6d6kernel17gru_cell_backwardIN3c104HalfEfiLi2EEEvNS_4cuda6detail10TensorInfoIT_T1_EESB_SB_SB_SB_SA_SA_ --------------------------
	.section	.nv.constant0._ZN2at6native38_GLOBAL__N__9a469cfd_6_RNN_cu_eca79a6d6kernel17gru_cell_backwardIN3c104HalfEfiLi2EEEvNS_4cuda6detail10TensorInfoIT_T1_EESB_SB_SB_SB_SA_SA_,"a",@progbits
	.sectionflags	@""
	.align	4
.nv.constant0._ZN2at6native38_GLOBAL__N__9a469cfd_6_RNN_cu_eca79a6d6kernel17gru_cell_backwardIN3c104HalfEfiLi2EEEvNS_4cuda6detail10TensorInfoIT_T1_EESB_SB_SB_SB_SA_SA_:
	.zero		1984


//--------------------- .nv.constant0._ZN2at6native38_GLOBAL__N__9a469cfd_6_RNN_cu_eca79a6d6kernel17gru_cell_backwardIN3c104HalfEfiLi1EEEvNS_4cuda6detail10TensorInfoIT_T1_EESB_SB_SB_SB_SA_SA_ --------------------------
	.section	.nv.constant0._ZN2at6native38_GLOBAL__N__9a469cfd_6_RNN_cu_eca79a6d6kernel17gru_cell_backwardIN3c104HalfEfiLi1EEEvNS_4cuda6detail10TensorInfoIT_T1_EESB_SB_SB_SB_SA_SA_,"a",@progbits
	.sectionflags	@""
	.align	4
.nv.constant0._ZN2at6native38_GLOBAL__N__9a469cfd_6_RNN_cu_eca79a6d6kernel17gru_cell_backwardIN3c104HalfEfiLi1EEEvNS_4cuda6detail10TensorInfoIT_T1_EESB_SB_SB_SB_SA_SA_:
	.zero		1984


//--------------------- .nv.constant0._ZN2at6native38_GLOBAL__N__9a469cfd_6_RNN_cu_eca79a6d6kernel17gru_cell_backwardIfflLi2EEEvNS_4cuda6detail10TensorInfoIT_T1_EES9_S9_S9_S9_S8_S8_ --------------------------
	.section	.nv.constant0._ZN2at6native38_GLOBAL__N__9a469cfd_6_RNN_cu_eca79a6d6kernel17gru_cell_backwardIfflLi2EEEvNS_4cuda6detail10TensorInfoIT_T1_EES9_S9_S9_S9_S8_S8_,"a",@progbits
	.sectionflags	@""
	.align	4
.nv.constant0._ZN2at6native38_GLOBAL__N__9a469cfd_6_RNN_cu_eca79a6d6kernel17gru_cell_backwardIfflLi2EEEvNS_4cuda6detail10TensorInfoIT_T1_EES9_S9_S9_S9_S8_S8_:
	.zero		2992


//--------------------- .nv.constant0._ZN2at6native38_GLOBAL__N__9a469cfd_6_RNN_cu_eca79a6d6kernel17gru_cell_backwardIfflLi1EEEvNS_4cuda6detail10TensorInfoIT_T1_EES9_S9_S9_S9_S8_S8_ --------------------------
	.section	.nv.constant0._ZN2at6native38_GLOBAL__N__9a469cfd_6_RNN_cu_eca79a6d6kernel17gru_cell_backwardIfflLi1EEEvNS_4cuda6detail10TensorInfoIT_T1_EES9_S9_S9_S9_S8_S8_,"a",@progbits
	.sectionflags	@""
	.align	4
.nv.constant0._ZN2at6native38_GLOBAL__N__9a469cfd_6_RNN_cu_eca79a6d6kernel17gru_cell_backwardIfflLi1EEEvNS_4cuda6detail10TensorInfoIT_T1_EES9_S9_S9_S9_S8_S8_:
	.zero		2992


//--------------------- .nv.constant0._ZN2at6native38_GLOBAL__N__9a469cfd_6_RNN_cu_eca79a6d6kernel17gru_cell_backwardIffiLi2EEEvNS_4cuda6detail10TensorInfoIT_T1_EES9_S9_S9_S9_S8_S8_ --------------------------
	.section	.nv.constant0._ZN2at6native38_GLOBAL__N__9a469cfd_6_RNN_cu_eca79a6d6kernel17gru_cell_backwardIffiLi2EEEvNS_4cuda6detail10TensorInfoIT_T1_EES9_S9_S9_S9_S8_S8_,"a",@progbits
	.sectionflags	@""
	.align	4
.nv.constant0._ZN2at6native38_GLOBAL__N__9a469cfd_6_RNN_cu_eca79a6d6kernel17gru_cell_backwardIffiLi2EEEvNS_4cuda6detail10TensorInfoIT_T1_EES9_S9_S9_S9_S8_S8_:
	.zero		1984


//--------------------- .nv.constant0._ZN2at6native38_GLOBAL__N__9a469cfd_6_RNN_cu_eca79a6d6kernel17gru_cell_backwardIffiLi1EEEvNS_4cuda6detail10TensorInfoIT_T1_EES9_S9_S9_S9_S8_S8_ --------------------------
	.section	.nv.constant0._ZN2at6native38_GLOBAL__N__9a469cfd_6_RNN_cu_eca79a6d6kernel17gru_cell_backwardIffiLi1EEEvNS_4cuda6detail10TensorInfoIT_T1_EES9_S9_S9_S9_S8_S8_,"a",@progbits
	.sectionflags	@""
	.align	4
.nv.constant0._ZN2at6native38_GLOBAL__N__9a469cfd_6_RNN_cu_eca79a6d6kernel17gru_cell_backwardIffiLi1EEEvNS_4cuda6detail10TensorInfoIT_T1_EES9_S9_S9_S9_S8_S8_:
	.zero		1984


//--------------------- .nv.constant0._ZN2at6native38_GLOBAL__N__9a469cfd_6_RNN_cu_eca79a6d6kernel17gru_cell_backwardIddlLi2EEEvNS_4cuda6detail10TensorInfoIT_T1_EES9_S9_S9_S9_S8_S8_ --------------------------
	.section	.nv.constant0._ZN2at6native38_GLOBAL__N__9a469cfd_6_RNN_cu_eca79a6d6kernel17gru_cell_backwardIddlLi2EEEvNS_4cuda6detail10TensorInfoIT_T1_EES9_S9_S9_S9_S8_S8_,"a",@progbits
	.sectionflags	@""
	.align	4
.nv.constant0._ZN2at6native38_GLOBAL__N__9a469cfd_6_RNN_cu_eca79a6d6kernel17gru_cell_backwardIddlLi2EEEvNS_4cuda6detail10TensorInfoIT_T1_EES9_S9_S9_S9_S8_S8_:
	.zero		2992


//--------------------- .nv.constant0._ZN2at6native38_GLOBAL__N__9a469cfd_6_RNN_cu_eca79a6d6kernel17gru_cell_backwardIddlLi1EEEvNS_4cuda6detail10TensorInfoIT_T1_EES9_S9_S9_S9_S8_S8_ --------------------------
	.section	.nv.constant0._ZN2at6native38_GLOBAL__N__9a469cfd_6_RNN_cu_eca79a6d6kernel17gru_cell_backwardIddlLi1EEEvNS_4cuda6detail10TensorInfoIT_T1_EES9_S9_S9_S9_S8_S8_,"a",@progbits
	.sectionflags	@""
	.align	4
.nv.constant0._ZN2at6native38_GLOBAL__N__9a469cfd_6_RNN_cu_eca79a6d6kernel17gru_cell_backwardIddlLi1EEEvNS_4cuda6detail10TensorInfoIT_T1_EES9_S9_S9_S9_S8_S8_:
	.zero		2992


//--------------------- .nv.constant0._ZN2at6native38_GLOBAL__N__9a469cfd_6_RNN_cu_eca79a6d6kernel17gru_cell_backwardIddiLi2EEEvNS_4cuda6detail10TensorInfoIT_T1_EES9_S9_S9_S9_S8_S8_ --------------------------
	.section	.nv.constant0._ZN2at6native38_GLOBAL__N__9a469cfd_6_RNN_cu_eca79a6d6kernel17gru_cell_backwardIddiLi2EEEvNS_4cuda6detail10TensorInfoIT_T1_EES9_S9_S9_S9_S8_S8_,"a",@progbits
	.sectionflags	@""
	.align	4
.nv.constant0._ZN2at6native38_GLOBAL__N__9a469cfd_6_RNN_cu_eca79a6d6kernel17gru_cell_backwardIddiLi2EEEvNS_4cuda6detail10TensorInfoIT_T1_EES9_S9_S9_S9_S8_S8_:
	.zero		1984


//--------------------- .nv.constant0._ZN2at6native38_GLOBAL__N__9a469cfd_6_RNN_cu_eca79a6d6kernel17gru_cell_backwardIddiLi1EEEvNS_4cuda6detail10TensorInfoIT_T1_EES9_S9_S9_S9_S8_S8_ --------------------------
	.section	.nv.constant0._ZN2at6native38_GLOBAL__N__9a469cfd_6_RNN_cu_eca79a6d6kernel17gru_cell_backwardIddiLi1EEEvNS_4cuda6detail10TensorInfoIT_T1_EES9_S9_S9_S9_S8_S8_,"a",@progbits
	.sectionflags	@""
	.align	4
.nv.constant0._ZN2at6native38_GLOBAL__N__9a469cfd_6_RNN_cu_eca79a6d6kernel17gru_cell_backwardIddiLi1EEEvNS_4cuda6detail10TensorInfoIT_T1_EES9_S9_S9_S9_S8_S8_:
	.zero		1984


//--------------------- .nv.constant0._ZN2at6native38_GLOBAL__N__9a469cfd_6_RNN_cu_eca79a6d6kernel16gru_cell_forwardIN3c108BFloat16EflLi2EEEvNS_4cuda6detail10TensorInfoIT_T1_EESB_SB_SB_SB_SB_SB_SA_SA_ --------------------------
	.section	.nv.constant0._ZN2at6native38_GLOBAL__N__9a469cfd_6_RNN_cu_eca79a6d6kernel16gru_cell_forwardIN3c108BFloat16EflLi2EEEvNS_4cuda6detail10TensorInfoIT_T1_EESB_SB_SB_SB_SB_SB_SA_SA_,"a",@progbits
	.sectionflags	@""
	.align	4
.nv.constant0._ZN2at6native38_GLOBAL__N__9a469cfd_6_RNN_cu_eca79a6d6kernel16gru_cell_forwardIN3c108BFloat16EflLi2EEEvNS_4cuda6detail10TensorInfoIT_T1_EESB_SB_SB_SB_SB_SB_SA_SA_:
	.zero		3824


//--------------------- .nv.constant0._ZN2at6native38_GLOBAL__N__9a469cfd_6_RNN_cu_eca79a6d6kernel16gru_cell_forwardIN3c108BFloat16EflLi1EEEvNS_4cuda6detail10TensorInfoIT_T1_EESB_SB_SB_SB_SB_SB_SA_SA_ --------------------------
	.section	.nv.constant0._ZN2at6native38_GLOBAL__N__9a469cfd_6_RNN_cu_eca79a6d6kernel16gru_cell_forwardIN3c108BFloat16EflLi1EEEvNS_4cuda6detail10TensorInfoIT_T1_EESB_SB_SB_SB_SB_SB_SA_SA_,"a",@progbits
	.sectionflags	@""
	.align	4
.nv.constant0._ZN2at6native38_GLOBAL__N__9a469cfd_6_RNN_cu_eca79a6d6kernel16gru_cell_forwardIN3c108BFloat16EflLi1EEEvNS_4cuda6detail10TensorInfoIT_T1_EESB_SB_SB_SB_SB_SB_SA_SA_:
	.zero		3824


//--------------------- .nv.constant0._ZN2at6native38_GLOBAL__N__9a469cfd_6_RNN_cu_eca79a6d6kernel16gru_cell_forwardIN3c108BFloat16EfiLi2EEEvNS_4cuda6detail10TensorInfoIT_T1_EESB_SB_SB_SB_SB_SB_SA_SA_ --------------------------
	.section	.nv.constant0._ZN2at6native38_GLOBAL__N__9a469cfd_6_RNN_cu_eca79a6d6kernel16gru_cell_forwardIN3c108BFloat16EfiLi2EEEvNS_4cuda6detail10TensorInfoIT_T1_EESB_SB_SB_SB_SB_SB_SA_SA_,"a",@progbits
	.sectionflags	@""
	.align	4
.nv.constant0._ZN2at6native38_GLOBAL__N__9a469cfd_6_RNN_cu_eca79a6d6kernel16gru_cell_forwardIN3c108BFloat16EfiLi2EEEvNS_4cuda6detail10TensorInfoIT_T1_EESB_SB_SB_SB_SB_SB_SA_SA_:
	.zero		2416


//--------------------- .nv.constant0._ZN2at6native38_GLOBAL__N__9a469cfd_6_RNN_cu_eca79a6d6kernel16gru_cell_forwardIN3c108BFloat16EfiLi1EEEvNS_4cuda6detail10TensorInfoIT_T1_EESB_SB_SB_SB_SB_SB_SA_SA_ --------------------------
	.section	.nv.constant0._ZN2at6native38_GLOBAL__N__9a469cfd_6_RNN_cu_eca79a6d6kernel16gru_cell_forwardIN3c108BFloat16EfiLi1EEEvNS_4cuda6detail10TensorInfoIT_T1_EESB_SB_SB_SB_SB_SB_SA_SA_,"a",@progbits
	.sectionflags	@""
	.align	4
.nv.constant0._ZN2at6native38_GLOBAL__N__9a469cfd_6_RNN_cu_eca79a6d6kernel16gru_cell_forwardIN3c108BFloat16EfiLi1EEEvNS_4cuda6detail10TensorInfoIT_T1_EESB_SB_SB_SB_SB_SB_SA_SA_:
	.zero		2416


//--------------------- .nv.constant0._ZN2at6native38_GLOBAL__N__9a469cfd_6_RNN_cu_eca79a6d6kernel16gru_cell_forwardIN3c104HalfEflLi2EEEvNS_4cuda6detail10TensorInfoIT_T1_EESB_SB_SB_SB_SB_SB_SA_SA_ --------------------------
	.section	.nv.constant0._ZN2at6native38_GLOBAL__N__9a469cfd_6_RNN_cu_eca79a6d6kernel16gru_cell_forwardIN3c104HalfEflLi2EEEvNS_4cuda6detail10TensorInfoIT_T1_EESB_SB_SB_SB_SB_SB_SA_SA_,"a",@progbits
	.sectionflags	@""
	.align	4
.nv.constant0._ZN2at6native38_GLOBAL__N__9a469cfd_6_RNN_cu_eca79a6d6kernel16gru_cell_forwardIN3c104HalfEflLi2EEEvNS_4cuda6detail10TensorInfoIT_T1_EESB_SB_SB_SB_SB_SB_SA_SA_:
	.zero		3824


//--------------------- .nv.constant0._ZN2at6native38_GLOBAL__N__9a469cfd_6_RNN_cu_eca79a6d6kernel16gru_cell_forwardIN3c104HalfEflLi1EEEvNS_4cuda6detail10TensorInfoIT_T1_EESB_SB_SB_SB_SB_SB_SA_SA_ --------------------------
	.section	.nv.constant0._ZN2at6native38_GLOBAL__N__9a469cfd_6_RNN_cu_eca79a6d6kernel16gru_cell_forwardIN3c104HalfEflLi1EEEvNS_4cuda6detail10TensorInfoIT_T1_EESB_SB_SB_SB_SB_SB_SA_SA_,"a",@progbits
	.sectionflags	@""
	.align	4
.nv.constant0._ZN2at6native38_GLOBAL__N__9a469cfd_6_RNN_cu_eca79a6d6kernel16gru_cell_forwardIN3c104HalfEflLi1EEEvNS_4cuda6detail10TensorInfoIT_T1_EESB_SB_SB_SB_SB_SB_SA_SA_:
	.zero		3824


//--------------------- .nv.constant0._ZN2at6native38_GLOBAL__N__9a469cfd_6_RNN_cu_eca79a6d6kernel16gru_cell_forwardIN3c104HalfEfiLi2EEEvNS_4cuda6detail10TensorInfoIT_T1_EESB_SB_SB_SB_SB_SB_SA_SA_ --------------------------
	.section	.nv.constant0._ZN2at6native38_GLOBAL__N__9a469cfd_6_RNN_cu_eca79a6d6kernel16gru_cell_forwardIN3c104HalfEfiLi2EEEvNS_4cuda6detail10TensorInfoIT_T1_EESB_SB_SB_SB_SB_SB_SA_SA_,"a",@progbits
	.sectionflags	@""
	.align	4
.nv.constant0._ZN2at6native38_GLOBAL__N__9a469cfd_6_RNN_cu_eca79a6d6kernel16gru_cell_forwardIN3c104HalfEfiLi2EEEvNS_4cuda6detail10TensorInfoIT_T1_EESB_SB_SB_SB_SB_SB_SA_SA_:
	.zero		2416


//--------------------- .nv.constant0._ZN2at6native38_GLOBAL__N__9a469cfd_6_RNN_cu_eca79a6d6kernel16gru_cell_forwardIN3c104HalfEfiLi1EEEvNS_4cuda6detail10TensorInfoIT_T1_EESB_SB_SB_SB_SB_SB_SA_SA_ --------------------------
	.section	.nv.constant0._ZN2at6native38_GLOBAL__N__9a469cfd_6_RNN_cu_eca79a6d6kernel16gru_cell_forwardIN3c104HalfEfiLi1EEEvNS_4cuda6detail10TensorInfoIT_T1_EESB_SB_SB_SB_SB_SB_SA_SA_,"a",@progbits
	.sectionflags	@""
	.align	4
.nv.constant0._ZN2at6native38_GLOBAL__N__9a469cfd_6_RNN_cu_eca79a6d6kernel16gru_cell_forwardIN3c104HalfEfiLi1EEEvNS_4cuda6detail10TensorInfoIT_T1_EESB_SB_SB_SB_SB_SB_SA_SA_:
	.zero		2416


//--------------------- .nv.constant0._ZN2at6native38_GLOBAL__N__9a469cfd_6_RNN_cu_eca79a6d6kernel16gru_cell_forwardIfflLi2EEEvNS_4cuda6detail10TensorInfoIT_T1_EES9_S9_S9_S9_S9_S9_S8_S8_ --------------------------
	.section	.nv.constant0._ZN2at6native38_GLOBAL__N__9a469cfd_6_RNN_cu_eca79a6d6kernel16gru_cell_forwardIfflLi2EEEvNS_4cuda6detail10TensorInfoIT_T1_EES9_S9_S9_S9_S9_S9_S8_S8_,"a",@progbits
	.sectionflags	@""
	.align	4
.nv.constant0._ZN2at6native38_GLOBAL__N__9a469cfd_6_RNN_cu_eca79a6d6kernel16gru_cell_forwardIfflLi2EEEvNS_4cuda6detail10TensorInfoIT_T1_EES9_S9_S9_S9_S9_S9_S8_S8_:
	.zero		3824


//--------------------- .nv.constant0._ZN2at6native38_GLOBAL__N__9a469cfd_6_RNN_cu_eca79a6d6kernel16gru_cell_forwardIfflLi1EEEvNS_4cuda6detail10TensorInfoIT_T1_EES9_S9_S9_S9_S9_S9_S8_S8_ --------------------------
	.section	.nv.constant0._ZN2at6native38_GLOBAL__N__9a469cfd_6_RNN_cu_eca79a6d6kernel16gru_cell_forwardIfflLi1EEEvNS_4cuda6detail10TensorInfoIT_T1_EES9_S9_S9_S9_S9_S9_S8_S8_,"a",@progbits
	.sectionflags	@""
	.align	4
.nv.constant0._ZN2at6native38_GLOBAL__N__9a469cfd_6_RNN_cu_eca79a6d6kernel16gru_cell_forwardIfflLi1EEEvNS_4cuda6detail10TensorInfoIT_T1_EES9_S9_S9_S9_S9_S9_S8_S8_:
	.zero		3824


//--------------------- .nv.constant0._ZN2at6native38_GLOBAL__N__9a469cfd_6_RNN_cu_eca79a6d6kernel16gru_cell_forwardIffiLi2EEEvNS_4cuda6detail10TensorInfoIT_T1_EES9_S9_S9_S9_S9_S9_S8_S8_ --------------------------
	.section	.nv.constant0._ZN2at6native38_GLOBAL__N__9a469cfd_6_RNN_cu_eca79a6d6kernel16gru_cell_forwardIffiLi2EEEvNS_4cuda6detail10TensorInfoIT_T1_EES9_S9_S9_S9_S9_S9_S8_S8_,"a",@progbits
	.sectionflags	@""
	.align	4
.nv.constant0._ZN2at6native38_GLOBAL__N__9a469cfd_6_RNN_cu_eca79a6d6kernel16gru_cell_forwardIffiLi2EEEvNS_4cuda6detail10TensorInfoIT_T1_EES9_S9_S9_S9_S9_S9_S8_S8_:
	.zero		2416


//--------------------- .nv.constant0._ZN2at6native38_GLOBAL__N__9a469cfd_6_RNN_cu_eca79a6d6kernel16gru_cell_forwardIffiLi1EEEvNS_4cuda6detail10TensorInfoIT_T1_EES9_S9_S9_S9_S9_S9_S8_S8_ --------------------------
	.section	.nv.constant0._ZN2at6native38_GLOBAL__N__9a469cfd_6_RNN_cu_eca79a6d6kernel16gru_cell_forwardIffiLi1EEEvNS_4cuda6detail10TensorInfoIT_T1_EES9_S9_S9_S9_S9_S9_S8_S8_,"a",@progbits
	.sectionflags	@""
	.align	4
.nv.constant0._ZN2at6native38_GLOBAL__N__9a469cfd_6_RNN_cu_eca79a6d6kernel16gru_cell_forwardIffiLi1EEEvNS_4cuda6detail10TensorInfoIT_T1_EES9_S9_S9_S9_S9_S9_S8_S8_:
	.zero		2416


//--------------------- .nv.constant0._ZN2at6native38_GLOBAL__N__9a469cfd_6_RNN_cu_eca79a6d6kernel16gru_cell_forwardIddlLi2EEEvNS_4cuda6detail10TensorInfoIT_T1_EES9_S9_S9_S9_S9_S9_S8_S8_ --------------------------
	.section	.nv.constant0._ZN2at6native38_GLOBAL__N__9a469cfd_6_RNN_cu_eca79a6d6kernel16gru_cell_forwardIddlLi2EEEvNS_4cuda6detail10TensorInfoIT_T1_EES9_S9_S9_S9_S9_S9_S8_S8_,"a",@progbits
	.sectionflags	@""
	.align	4
.nv.constant0._ZN2at6native38_GLOBAL__N__9a469cfd_6_RNN_cu_eca79a6d6kernel16gru_cell_forwardIddlLi2EEEvNS_4cuda6detail10TensorInfoIT_T1_EES9_S9_S9_S9_S9_S9_S8_S8_:
	.zero		3824


//--------------------- .nv.constant0._ZN2at6native38_GLOBAL__N__9a469cfd_6_RNN_cu_eca79a6d6kernel16gru_cell_forwardIddlLi1EEEvNS_4cuda6detail10TensorInfoIT_T1_EES9_S9_S9_S9_S9_S9_S8_S8_ --------------------------
	.section	.nv.constant0._ZN2at6native38_GLOBAL__N__9a469cfd_6_RNN_cu_eca79a6d6kernel16gru_cell_forwardIddlLi1EEEvNS_4cuda6detail10TensorInfoIT_T1_EES9_S9_S9_S9_S9_S9_S8_S8_,"a",@progbits
	.sectionflags	@""
	.align	4
.nv.constant0._ZN2at6native38_GLOBAL__N__9a469cfd_6_RNN_cu_eca79a6d6kernel16gru_cell_forwardIddlLi1EEEvNS_4cuda6detail10TensorInfoIT_T1_EES9_S9_S9_S9_S9_S9_S8_S8_:
	.zero		3824


//--------------------- .nv.constant0._ZN2at6native38_GLOBAL__N__9a469cfd_6_RNN_cu_eca79a6d6kernel16gru_cell_forwardIddiLi2EEEvNS_4cuda6detail10TensorInfoIT_T1_EES9_S9_S9_S9_S9_S9_S8_S8_ --------------------------
	.section	.nv.constant0._ZN2at6native38_GLOBAL__N__9a469cfd_6_RNN_cu_eca79a6d6kernel16gru_cell_forwardIddiLi2EEEvNS_4cuda6detail10TensorInfoIT_T1_EES9_S9_S9_S9_S9_S9_S8_S8_,"a",@progbits
	.sectionflags	@""
	.align	4
.nv.constant0._ZN2at6native38_GLOBAL__N__9a469cfd_6_RNN_cu_eca79a6d6kernel16gru_cell_forwardIddiLi2EEEvNS_4cuda6detail10TensorInfoIT_T1_EES9_S9_S9_S9_S9_S9_S8_S8_:
	.zero		2416


//--------------------- .nv.constant0._ZN2at6native38_GLOBAL__N__9a469cfd_6_RNN_cu_eca79a6d6kernel16gru_cell_forwardIddiLi1EEEvNS_4cuda6detail10TensorInfoIT_T1_EES9_S9_S9_S9_S9_S9_S8_S8_ --------------------------
	.section	.nv.constant0._ZN2at6native38_GLOBAL__N__9a469cfd_6_RNN_cu_eca79a6d6kernel16gru_cell_forwardIddiLi1EEEvNS_4cuda6detail10TensorInfoIT_T1_EES9_S9_S9_S9_S9_S9_S8_S8_,"a",@progbits
	.sectionflags	@""
	.align	4
.nv.constant0._ZN2at6native38_GLOBAL__N__9a469cfd_6_RNN_cu_eca79a6d6kernel16gru_cell_forwardIddiLi1EEEvNS_4cuda6detail10TensorInfoIT_T1_EES9_S9_S9_S9_S9_S9_S8_S8_:
	.zero		2416


//--------------------- .nv.constant0._ZN2at6native38_GLOBAL__N__9a469cfd_6_RNN_cu_eca79a6d6kernel18lstm_cell_backwardIN3c108BFloat16EflLi2EEEvNS_4cuda6detail10TensorInfoIT_T1_EESB_SB_SB_SB_SB_SB_SA_SA_ --------------------------
	.section	.nv.constant0._ZN2at6native38_GLOBAL__N__9a469cfd_6_RNN_cu_eca79a6d6kernel18lstm_cell_backwardIN3c108BFloat16EflLi2EEEvNS_4cuda6detail10TensorInfoIT_T1_EESB_SB_SB_SB_SB_SB_SA_SA_,"a",@progbits
	.sectionflags	@""
	.align	4
.nv.constant0._ZN2at6native38_GLOBAL__N__9a469cfd_6_RNN_cu_eca79a6d6kernel18lstm_cell_backwardIN3c108BFloat16EflLi2EEEvNS_4cuda6detail10TensorInfoIT_T1_EESB_SB_SB_SB_SB_SB_SA_SA_:
	.zero		3824


//--------------------- .nv.constant0._ZN2at6native38_GLOBAL__N__9a469cfd_6_RNN_cu_eca79a6d6kernel18lstm_cell_backwardIN3c108BFloat16EflLi1EEEvNS_4cuda6detail10TensorInfoIT_T1_EESB_SB_SB_SB_SB_SB_SA_SA_ --------------------------
	.section	.nv.constant0._ZN2at6native38_GLOBAL__N__9a469cfd_6_RNN_cu_eca79a6d6kernel18lstm_cell_backwardIN3c108BFloat16EflLi1EEEvNS_4cuda6detail10TensorInfoIT_T1_EESB_SB_SB_SB_SB_SB_SA_SA_,"a",@progbits
	.sectionflags	@""
	.align	4
.nv.constant0._ZN2at6native38_GLOBAL__N__9a469cfd_6_RNN_cu_eca79a6d6kernel18lstm_cell_backwardIN3c108BFloat16EflLi1EEEvNS_4cuda6detail10TensorInfoIT_T1_EESB_SB_SB_SB_SB_SB_SA_SA_:
	.zero		3824


//--------------------- .nv.constant0._ZN2at6native38_GLOBAL__N__9a469cfd_6_RNN_cu_eca79a6d6kernel18lstm_cell_backwardIN3c108BFloat16EfiLi2EEEvNS_4cuda6detail10TensorInfoIT_T1_EESB_SB_SB_SB_SB_SB_SA_SA_ --------------------------
	.section	.nv.constant0._ZN2at6native38_GLOBAL__N__9a469cfd_6_RNN_cu_eca79a6d6kernel18lstm_cell_backwardIN3c108BFloat16EfiLi2EEEvNS_4cuda6detail10TensorInfoIT_T1_EESB_SB_SB_SB_SB_SB_SA_SA_,"a",@progbits
	.sectionflags	@""
	.align	4
.nv.constant0._ZN2at6native38_GLOBAL__N__9a469cfd_6_RNN_cu_eca79a6d6kernel18lstm_cell_backwardIN3c108BFloat16EfiLi2EEEvNS_4cuda6detail10TensorInfoIT_T1_EESB_SB_SB_SB_SB_SB_SA_SA_:
	.zero		2416


//--------------------- .nv.constant0._ZN2at6native38_GLOBAL__N__9a469cfd_6_RNN_cu_eca79a6d6kernel18lstm_cell_backwardIN3c108BFloat16EfiLi1EEEvNS_4cuda6detail10TensorInfoIT_T1_EESB_SB_SB_SB_SB_SB_SA_SA_ --------------------------
	.section	.nv.constant0._ZN2at6native38_GLOBAL__N__9a469cfd_6_RNN_cu_eca79a6d6kernel18lstm_cell_backwardIN3c108BFloat16EfiLi1EEEvNS_4cuda6detail10TensorInfoIT_T1_EESB_SB_SB_SB_SB_SB_SA_SA_,"a",@progbits
	.sectionflags	@""
	.align	4
.nv.constant0._ZN2at6native38_GLOBAL__N__9a469cfd_6_RNN_cu_eca79a6d6kernel18lstm_cell_backwardIN3c108BFloat16EfiLi1EEEvNS_4cuda6detail10TensorInfoIT_T1_EESB_SB_SB_SB_SB_SB_SA_SA_:
	.zero		2416


//--------------------- .nv.constant0._ZN2at6native38_GLOBAL__N__9a469cfd_6_RNN_cu_eca79a6d6kernel18lstm_cell_backwardIN3c104HalfEflLi2EEEvNS_4cuda6detail10TensorInfoIT_T1_EESB_SB_SB_SB_SB_SB_SA_SA_ --------------------------
	.section	.nv.constant0._ZN2at6native38_GLOBAL__N__9a469cfd_6_RNN_cu_eca79a6d6kernel18lstm_cell_backwardIN3c104HalfEflLi2EEEvNS_4cuda6detail10TensorInfoIT_T1_EESB_SB_SB_SB_SB_SB_SA_SA_,"a",@progbits
	.sectionflags	@""
	.align	4
.nv.constant0._ZN2at6native38_GLOBAL__N__9a469cfd_6_RNN_cu_eca79a6d6kernel18lstm_cell_backwardIN3c104HalfEflLi2EEEvNS_4cuda6detail10TensorInfoIT_T1_EESB_SB_SB_SB_SB_SB_SA_SA_:
	.zero		3824


//--------------------- .nv.constant0._ZN2at6native38_GLOBAL__N__9a469cfd_6_RNN_cu_eca79a6d6kernel18lstm_cell_backwardIN3c104HalfEflLi1EEEvNS_4cuda6detail10TensorInfoIT_T1_EESB_SB_SB_SB_SB_SB_SA_SA_ --------------------------
	.section	.nv.constant0._ZN2at6native38_GLOBAL__N__9a469cfd_6_RNN_cu_eca79a6d6kernel18lstm_cell_backwardIN3c104HalfEflLi1EEEvNS_4cuda6detail10TensorInfoIT_T1_EESB_SB_SB_SB_SB_SB_SA_SA_,"a",@progbits
	.sectionflags	@""
	.align	4
.nv.constant0._ZN2at6native38_GLOBAL__N__9a469cfd_6_RNN_cu_eca79a6d6kernel18lstm_cell_backwardIN3c104HalfEflLi1EEEvNS_4cuda6detail10TensorInfoIT_T1_EESB_SB_SB_SB_SB_SB_SA_SA_:
	.zero		3824


//--------------------- .nv.constant0._ZN2at6native38_GLOBAL__N__9a469cfd_6_RNN_cu_eca79a6d6kernel18lstm_cell_backwardIN3c104HalfEfiLi2EEEvNS_4cuda6detail10TensorInfoIT_T1_EESB_SB_SB_SB_SB_SB_SA_SA_ --------------------------
	.section	.nv.constant0._ZN2at6native38_GLOBAL__N__9a469cfd_6_RNN_cu_eca79a6d6kernel18lstm_cell_backwardIN3c104HalfEfiLi2EEEvNS_4cuda6detail10TensorInfoIT_T1_EESB_SB_SB_SB_SB_SB_SA_SA_,"a",@progbits
	.sectionflags	@""
	.align	4
.nv.constant0._ZN2at6native38_GLOBAL__N__9a469cfd_6_RNN_cu_eca79a6d6kernel18lstm_cell_backwardIN3c104HalfEfiLi2EEEvNS_4cuda6detail10TensorInfoIT_T1_EESB_SB_SB_SB_SB_SB_SA_SA_:
	.zero		2416


//--------------------- .nv.constant0._ZN2at6native38_GLOBAL__N__9a469cfd_6_RNN_cu_eca79a6d6kernel18lstm_cell_backwardIN3c104HalfEfiLi1EEEvNS_4cuda6detail10TensorInfoIT_T1_EESB_SB_SB_SB_SB_SB_SA_SA_ --------------------------
	.section	.nv.constant0._ZN2at6native38_GLOBAL__N__9a469cfd_6_RNN_cu_eca79a6d6kernel18lstm_cell_backwardIN3c104HalfEfiLi1EEEvNS_4cuda6detail10TensorInfoIT_T1_EESB_SB_SB_SB_SB_SB_SA_SA_,"a",@progbits
	.sectionflags	@""
	.align	4
.nv.constant0._ZN2at6native38_GLOBAL__N__9a469cfd_6_RNN_cu_eca79a6d6kernel18lstm_cell_backwardIN3c104HalfEfiLi1EEEvNS_4cuda6detail10TensorInfoIT_T1_EESB_SB_SB_SB_SB_SB_SA_SA_:
	.zero		2416


//--------------------- .nv.constant0._ZN2at6native38_GLOBAL__N__9a469cfd_6_RNN_cu_eca79a6d6kernel18lstm_cell_backwardIfflLi2EEEvNS_4cuda6detail10TensorInfoIT_T1_EES9_S9_S9_S9_S9_S9_S8_S8_ --------------------------
	.section	.nv.constant0._ZN2at6native38_GLOBAL__N__9a469cfd_6_RNN_cu_eca79a6d6kernel18lstm_cell_backwardIfflLi2EEEvNS_4cuda6detail10TensorInfoIT_T1_EES9_S9_S9_S9_S9_S9_S8_S8_,"a",@progbits
	.sectionflags	@""
	.align	4
.nv.constant0._ZN2at6native38_GLOBAL__N__9a469cfd_6_RNN_cu_eca79a6d6kernel18lstm_cell_backwardIfflLi2EEEvNS_4cuda6detail10TensorInfoIT_T1_EES9_S9_S9_S9_S9_S9_S8_S8_:
	.zero		3824


//--------------------- .nv.constant0._ZN2at6native38_GLOBAL__N__9a469cfd_6_RNN_cu_eca79a6d6kernel18lstm_cell_backwardIfflLi1EEEvNS_4cuda6detail10TensorInfoIT_T1_EES9_S9_S9_S9_S9_S9_S8_S8_ --------------------------
	.section	.nv.constant0._ZN2at6native38_GLOBAL__N__9a469cfd_6_RNN_cu_eca79a6d6kernel18lstm_cell_backwardIfflLi1EEEvNS_4cuda6detail10TensorInfoIT_T1_EES9_S9_S9_S9_S9_S9_S8_S8_,"a",@progbits
	.sectionflags	@""
	.align	4
.nv.constant0._ZN2at6native38_GLOBAL__N__9a469cfd_6_RNN_cu_eca79a6d6kernel18lstm_cell_backwardIfflLi1EEEvNS_4cuda6detail10TensorInfoIT_T1_EES9_S9_S9_S9_S9_S9_S8_S8_:
	.zero		3824


//--------------------- .nv.constant0._ZN2at6native38_GLOBAL__N__9a469cfd_6_RNN_cu_eca79a6d6kernel18lstm_cell_backwardIffiLi2EEEvNS_4cuda6detail10TensorInfoIT_T1_EES9_S9_S9_S9_S9_S9_S8_S8_ --------------------------
	.section	.nv.constant0._ZN2at6native38_GLOBAL__N__9a469cfd_6_RNN_cu_eca79a6d6kernel18lstm_cell_backwardIffiLi2EEEvNS_4cuda6detail10TensorInfoIT_T1_EES9_S9_S9_S9_S9_S9_S8_S8_,"a",@progbits
	.sectionflags	@""
	.align	4
.nv.constant0._ZN2at6native38_GLOBAL__N__9a469cfd_6_RNN_cu_eca79a6d6kernel18lstm_cell_backwardIffiLi2EEEvNS_4cuda6detail10TensorInfoIT_T1_EES9_S9_S9_S9_S9_S9_S8_S8_:
	.zero		2416


//--------------------- .nv.constant0._ZN2at6native38_GLOBAL__N__9a469cfd_6_RNN_cu_eca79a6d6kernel18lstm_cell_backwardIffiLi1EEEvNS_4cuda6detail10TensorInfoIT_T1_EES9_S9_S9_S9_S9_S9_S8_S8_ --------------------------
	.section	.nv.constant0._ZN2at6native38_GLOBAL__N__9a469cfd_6_RNN_cu_eca79a6d6kernel18lstm_cell_backwardIffiLi1EEEvNS_4cuda6detail10TensorInfoIT_T1_EES9_S9_S9_S9_S9_S9_S8_S8_,"a",@progbits
	.sectionflags	@""
	.align	4
.nv.constant0._ZN2at6native38_GLOBAL__N__9a469cfd_6_RNN_cu_eca79a6d6kernel18lstm_cell_backwardIffiLi1EEEvNS_4cuda6detail10TensorInfoIT_T1_EES9_S9_S9_S9_S9_S9_S8_S8_:
	.zero		2416


//--------------------- .nv.constant0._ZN2at6native38_GLOBAL__N__9a469cfd_6_RNN_cu_eca79a6d6kernel18lstm_cell_backwardIddlLi2EEEvNS_4cuda6detail10TensorInfoIT_T1_EES9_S9_S9_S9_S9_S9_S8_S8_ --------------------------
	.section	.nv.constant0._ZN2at6native38_GLOBAL__N__9a469cfd_6_RNN_cu_eca79a6d6kernel18lstm_cell_backwardIddlLi2EEEvNS_4cuda6detail10TensorInfoIT_T1_EES9_S9_S9_S9_S9_S9_S8_S8_,"a",@progbits
	.sectionflags	@""
	.align	4
.nv.constant0._ZN2at6native38_GLOBAL__N__9a469cfd_6_RNN_cu_eca79a6d6kernel18lstm_cell_backwardIddlLi2EEEvNS_4cuda6detail10TensorInfoIT_T1_EES9_S9_S9_S9_S9_S9_S8_S8_:
	.zero		3824


//--------------------- .nv.constant0._ZN2at6native38_GLOBAL__N__9a469cfd_6_RNN_cu_eca79a6d6kernel18lstm_cell_backwardIddlLi1EEEvNS_4cuda6detail10TensorInfoIT_T1_EES9_S9_S9_S9_S9_S9_S8_S8_ --------------------------
	.section	.nv.constant0._ZN2at6native38_GLOBAL__N__9a469cfd_6_RNN_cu_eca79a6d6kernel18lstm_cell_backwardIddlLi1EEEvNS_4cuda6detail10TensorInfoIT_T1_EES9_S9_S9_S9_S9_S9_S8_S8_,"a",@progbits
	.sectionflags	@""
	.align	4
.nv.constant0._ZN2at6native38_GLOBAL__N__9a469cfd_6_RNN_cu_eca79a6d6kernel18lstm_cell_backwardIddlLi1EEEvNS_4cuda6detail10TensorInfoIT_T1_EES9_S9_S9_S9_S9_S9_S8_S8_:
	.zero		3824


//--------------------- .nv.constant0._ZN2at6native38_GLOBAL__N__9a469cfd_6_RNN_cu_eca79a6d6kernel18lstm_cell_backwardIddiLi2EEEvNS_4cuda6detail10TensorInfoIT_T1_EES9_S9_S9_S9_S9_S9_S8_S8_ --------------------------
	.section	.nv.constant0._ZN2at6native38_GLOBAL__N__9a469cfd_6_RNN_cu_eca79a6d6kernel18lstm_cell_backwardIddiLi2EEEvNS_4cuda6detail10TensorInfoIT_T1_EES9_S9_S9_S9_S9_S9_S8_S8_,"a",@progbits
	.sectionflags	@""
	.align	4
.nv.constant0._ZN2at6native38_GLOBAL__N__9a469cfd_6_RNN_cu_eca79a6d6kernel18lstm_cell_backwardIddiLi2EEEvNS_4cuda6detail10TensorInfoIT_T1_EES9_S9_S9_S9_S9_S9_S8_S8_:
	.zero		2416


//--------------------- .nv.constant0._ZN2at6native38_GLOBAL__N__9a469cfd_6_RNN_cu_eca79a6d6kernel18lstm_cell_backwardIddiLi1EEEvNS_4cuda6detail10TensorInfoIT_T1_EES9_S9_S9_S9_S9_S9_S8_S8_ --------------------------
	.section	.nv.constant0._ZN2at6native38_GLOBAL__N__9a469cfd_6_RNN_cu_eca79a6d6kernel18lstm_cell_backwardIddiLi1EEEvNS_4cuda6detail10TensorInfoIT_T1_EES9_S9_S9_S9_S9_S9_S8_S8_,"a",@progbits
	.sectionflags	@""
	.align	4
.nv.constant0._ZN2at6native38_GLOBAL__N__9a469cfd_6_RNN_cu_eca79a6d6kernel18lstm_cell_backwardIddiLi1EEEvNS_4cuda6detail10TensorInfoIT_T1_EES9_S9_S9_S9_S9_S9_S8_S8_:
	.zero		2416


//--------------------- .nv.constant0._ZN2at6native38_GLOBAL__N__9a469cfd_6_RNN_cu_eca79a6d6kernel17lstm_cell_forwardIN3c108BFloat16EflLi2EEEvNS_4cuda6detail10TensorInfoIT_T1_EESB_SB_SB_SB_SB_SB_SB_SA_SA_ --------------------------
	.section	.nv.constant0._ZN2at6native38_GLOBAL__N__9a469cfd_6_RNN_cu_eca79a6d6kernel17lstm_cell_forwardIN3c108BFloat16EflLi2EEEvNS_4cuda6detail10TensorInfoIT_T1_EESB_SB_SB_SB_SB_SB_SB_SA_SA_,"a",@progbits
	.sectionflags	@""
	.align	4
.nv.constant0._ZN2at6native38_GLOBAL__N__9a469cfd_6_RNN_cu_eca79a6d6kernel17lstm_cell_forwardIN3c108BFloat16EflLi2EEEvNS_4cuda6detail10TensorInfoIT_T1_EESB_SB_SB_SB_SB_SB_SB_SA_SA_:
	.zero		4240


//--------------------- .nv.constant0._ZN2at6native38_GLOBAL__N__9a469cfd_6_RNN_cu_eca79a6d6kernel17lstm_cell_forwardIN3c108BFloat16EflLi1EEEvNS_4cuda6detail10TensorInfoIT_T1_EESB_SB_SB_SB_SB_SB_SB_SA_SA_ --------------------------
	.section	.nv.constant0._ZN2at6native38_GLOBAL__N__9a469cfd_6_RNN_cu_eca79a6d6kernel17lstm_cell_forwardIN3c108BFloat16EflLi1EEEvNS_4cuda6detail10TensorInfoIT_T1_EESB_SB_SB_SB_SB_SB_SB_SA_SA_,"a",@progbits
	.sectionflags	@""
	.align	4
.nv.constant0._ZN2at6native38_GLOBAL__N__9a469cfd_6_RNN_cu_eca79a6d6kernel17lstm_cell_forwardIN3c108BFloat16EflLi1EEEvNS_4cuda6detail10TensorInfoIT_T1_EESB_SB_SB_SB_SB_SB_SB_SA_SA_:
	.zero		4240


//--------------------- .nv.constant0._ZN2at6native38_GLOBAL__N__9a469cfd_6_RNN_cu_eca79a6d6kernel17lstm_cell_forwardIN3c108BFloat16EfiLi2EEEvNS_4cuda6detail10TensorInfoIT_T1_EESB_SB_SB_SB_SB_SB_SB_SA_SA_ --------------------------
	.section	.nv.constant0._ZN2at6native38_GLOBAL__N__9a469cfd_6_RNN_cu_eca79a6d6kernel17lstm_cell_forwardIN3c108BFloat16EfiLi2EEEvNS_4cuda6detail10TensorInfoIT_T1_EESB_SB_SB_SB_SB_SB_SB_SA_SA_,"a",@progbits
	.sectionflags	@""
	.align	4
.nv.constant0._ZN2at6native38_GLOBAL__N__9a469cfd_6_RNN_cu_eca79a6d6kernel17lstm_cell_forwardIN3c108BFloat16EfiLi2EEEvNS_4cuda6detail10TensorInfoIT_T1_EESB_SB_SB_SB_SB_SB_SB_SA_SA_:
	.zero		2632


//--------------------- .nv.constant0._ZN2at6native38_GLOBAL__N__9a469cfd_6_RNN_cu_eca79a6d6kernel17lstm_cell_forwardIN3c108BFloat16EfiLi1EEEvNS_4cuda6detail10TensorInfoIT_T1_EESB_SB_SB_SB_SB_SB_SB_SA_SA_ --------------------------
	.section	.nv.constant0._ZN2at6native38_GLOBAL__N__9a469cfd_6_RNN_cu_eca79a6d6kernel17lstm_cell_forwardIN3c108BFloat16EfiLi1EEEvNS_4cuda6detail10TensorInfoIT_T1_EESB_SB_SB_SB_SB_SB_SB_SA_SA_,"a",@progbits
	.sectionflags	@""
	.align	4
.nv.constant0._ZN2at6native38_GLOBAL__N__9a469cfd_6_RNN_cu_eca79a6d6kernel17lstm_cell_forwardIN3c108BFloat16EfiLi1EEEvNS_4cuda6detail10TensorInfoIT_T1_EESB_SB_SB_SB_SB_SB_SB_SA_SA_:
	.zero		2632


//--------------------- .nv.constant0._ZN2at6native38_GLOBAL__N__9a469cfd_6_RNN_cu_eca79a6d6kernel17lstm_cell_forwardIN3c104HalfEflLi2EEEvNS_4cuda6detail10TensorInfoIT_T1_EESB_SB_SB_SB_SB_SB_SB_SA_SA_ --------------------------
	.section	.nv.constant0._ZN2at6native38_GLOBAL__N__9a469cfd_6_RNN_cu_eca79a6d6kernel17lstm_cell_forwardIN3c104HalfEflLi2EEEvNS_4cuda6detail10TensorInfoIT_T1_EESB_SB_SB_SB_SB_SB_SB_SA_SA_,"a",@progbits
	.sectionflags	@""
	.align	4
.nv.constant0._ZN2at6native38_GLOBAL__N__9a469cfd_6_RNN_cu_eca79a6d6kernel17lstm_cell_forwardIN3c104HalfEflLi2EEEvNS_4cuda6detail10TensorInfoIT_T1_EESB_SB_SB_SB_SB_SB_SB_SA_SA_:
	.zero		4240


//--------------------- .nv.constant0._ZN2at6native38_GLOBAL__N__9a469cfd_6_RNN_cu_eca79a6d6kernel17lstm_cell_forwardIN3c104HalfEflLi1EEEvNS_4cuda6detail10TensorInfoIT_T1_EESB_SB_SB_SB_SB_SB_SB_SA_SA_ --------------------------
	.section	.nv.constant0._ZN2at6native38_GLOBAL__N__9a469cfd_6_RNN_cu_eca79a6d6kernel17lstm_cell_forwardIN3c104HalfEflLi1EEEvNS_4cuda6detail10TensorInfoIT_T1_EESB_SB_SB_SB_SB_SB_SB_SA_SA_,"a",@progbits
	.sectionflags	@""
	.align	4
.nv.constant0._ZN2at6native38_GLOBAL__N__9a469cfd_6_RNN_cu_eca79a6d6kernel17lstm_cell_forwardIN3c104HalfEflLi1EEEvNS_4cuda6detail10TensorInfoIT_T1_EESB_SB_SB_SB_SB_SB_SB_SA_SA_:
	.zero		4240


//--------------------- .nv.constant0._ZN2at6native38_GLOBAL__N__9a469cfd_6_RNN_cu_eca79a6d6kernel17lstm_cell_forwardIN3c104HalfEfiLi2EEEvNS_4cuda6detail10TensorInfoIT_T1_EESB_SB_SB_SB_SB_SB_SB_SA_SA_ --------------------------
	.section	.nv.constant0._ZN2at6native38_GLOBAL__N__9a469cfd_6_RNN_cu_eca79a6d6kernel17lstm_cell_forwardIN3c104HalfEfiLi2EEEvNS_4cuda6detail10TensorInfoIT_T1_EESB_SB_SB_SB_SB_SB_SB_SA_SA_,"a",@progbits
	.sectionflags	@""
	.align	4
.nv.constant0._ZN2at6native38_GLOBAL__N__9a469cfd_6_RNN_cu_eca79a6d6kernel17lstm_cell_forwardIN3c104HalfEfiLi2EEEvNS_4cuda6detail10TensorInfoIT_T1_EESB_SB_SB_SB_SB_SB_SB_SA_SA_:
	.zero		2632


//--------------------- .nv.constant0._ZN2at6native38_GLOBAL__N__9a469cfd_6_RNN_cu_eca79a6d6kernel17lstm_cell_forwardIN3c104HalfEfiLi1EEEvNS_4cuda6detail10TensorInfoIT_T1_EESB_SB_SB_SB_SB_SB_SB_SA_SA_ --------------------------
	.section	.nv.constant0._ZN2at6native38_GLOBAL__N__9a469cfd_6_RNN_cu_eca79a6d6kernel17lstm_cell_forwardIN3c104HalfEfiLi1EEEvNS_4cuda6detail10TensorInfoIT_T1_EESB_SB_SB_SB_SB_SB_SB_SA_SA_,"a",@progbits
	.sectionflags	@""
	.align	4
.nv.constant0._ZN2at6native38_GLOBAL__N__9a469cfd_6_RNN_cu_eca79a6d6kernel17lstm_cell_forwardIN3c104HalfEfiLi1EEEvNS_4cuda6detail10TensorInfoIT_T1_EESB_SB_SB_SB_SB_SB_SB_SA_SA_:
	.zero		2632


//--------------------- .nv.constant0._ZN2at6native38_GLOBAL__N__9a469cfd_6_RNN_cu_eca79a6d6kernel17lstm_cell_forwardIfflLi2EEEvNS_4cuda6detail10TensorInfoIT_T1_EES9_S9_S9_S9_S9_S9_S9_S8_S8_ --------------------------
	.section	.nv.constant0._ZN2at6native38_GLOBAL__N__9a469cfd_6_RNN_cu_eca79a6d6kernel17lstm_cell_forwardIfflLi2EEEvNS_4cuda6detail10TensorInfoIT_T1_EES9_S9_S9_S9_S9_S9_S9_S8_S8_,"a",@progbits
	.sectionflags	@""
	.align	4
.nv.constant0._ZN2at6native38_GLOBAL__N__9a469cfd_6_RNN_cu_eca79a6d6kernel17lstm_cell_forwardIfflLi2EEEvNS_4cuda6detail10TensorInfoIT_T1_EES9_S9_S9_S9_S9_S9_S9_S8_S8_:
	.zero		4240


//--------------------- .nv.constant0._ZN2at6native38_GLOBAL__N__9a469cfd_6_RNN_cu_eca79a6d6kernel17lstm_cell_forwardIfflLi1EEEvNS_4cuda6detail10TensorInfoIT_T1_EES9_S9_S9_S9_S9_S9_S9_S8_S8_ --------------------------
	.section	.nv.constant0._ZN2at6native38_GLOBAL__N__9a469cfd_6_RNN_cu_eca79a6d6kernel17lstm_cell_forwardIfflLi1EEEvNS_4cuda6detail10TensorInfoIT_T1_EES9_S9_S9_S9_S9_S9_S9_S8_S8_,"a",@progbits
	.sectionflags	@""
	.align	4
.nv.constant0._ZN2at6native38_GLOBAL__N__9a469cfd_6_RNN_cu_eca79a6d6kernel17lstm_cell_forwardIfflLi1EEEvNS_4cuda6detail10TensorInfoIT_T1_EES9_S9_S9_S9_S9_S9_S9_S8_S8_:
	.zero		4240


//--------------------- .nv.constant0._ZN2at6native38_GLOBAL__N__9a469cfd_6_RNN_cu_eca79a6d6kernel17lstm_cell_forwardIffiLi2EEEvNS_4cuda6detail10TensorInfoIT_T1_EES9_S9_S9_S9_S9_S9_S9_S8_S8_ --------------------------
	.section	.nv.constant0._ZN2at6native38_GLOBAL__N__9a469cfd_6_RNN_cu_eca79a6d6kernel17lstm_cell_forwardIffiLi2EEEvNS_4cuda6detail10TensorInfoIT_T1_EES9_S9_S9_S9_S9_S9_S9_S8_S8_,"a",@progbits
	.sectionflags	@""
	.align	4
.nv.constant0._ZN2at6native38_GLOBAL__N__9a469cfd_6_RNN_cu_eca79a6d6kernel17lstm_cell_forwardIffiLi2EEEvNS_4cuda6detail10TensorInfoIT_T1_EES9_S9_S9_S9_S9_S9_S9_S8_S8_:
	.zero		2632


//--------------------- .nv.constant0._ZN2at6native38_GLOBAL__N__9a469cfd_6_RNN_cu_eca79a6d6kernel17lstm_cell_forwardIffiLi1EEEvNS_4cuda6detail10TensorInfoIT_T1_EES9_S9_S9_S9_S9_S9_S9_S8_S8_ --------------------------
	.section	.nv.constant0._ZN2at6native38_GLOBAL__N__9a469cfd_6_RNN_cu_eca79a6d6kernel17lstm_cell_forwardIffiLi1EEEvNS_4cuda6detail10TensorInfoIT_T1_EES9_S9_S9_S9_S9_S9_S9_S8_S8_,"a",@progbits
	.sectionflags	@""
	.align	4
.nv.constant0._ZN2at6native38_GLOBAL__N__9a469cfd_6_RNN_cu_eca79a6d6kernel17lstm_cell_forwardIffiLi1EEEvNS_4cuda6detail10TensorInfoIT_T1_EES9_S9_S9_S9_S9_S9_S9_S8_S8_:
	.zero		2632


//--------------------- .nv.constant0._ZN2at6native38_GLOBAL__N__9a469cfd_6_RNN_cu_eca79a6d6kernel17lstm_cell_forwardIddlLi2EEEvNS_4cuda6detail10TensorInfoIT_T1_EES9_S9_S9_S9_S9_S9_S9_S8_S8_ --------------------------
	.section	.nv.constant0._ZN2at6native38_GLOBAL__N__9a469cfd_6_RNN_cu_eca79a6d6kernel17lstm_cell_forwardIddlLi2EEEvNS_4cuda6detail10TensorInfoIT_T1_EES9_S9_S9_S9_S9_S9_S9_S8_S8_,"a",@progbits
	.sectionflags	@""
	.align	4
.nv.constant0._ZN2at6native38_GLOBAL__N__9a469cfd_6_RNN_cu_eca79a6d6kernel17lstm_cell_forwardIddlLi2EEEvNS_4cuda6detail10TensorInfoIT_T1_EES9_S9_S9_S9_S9_S9_S9_S8_S8_:
	.zero		4240


//--------------------- .nv.constant0._ZN2at6native38_GLOBAL__N__9a469cfd_6_RNN_cu_eca79a6d6kernel17lstm_cell_forwardIddlLi1EEEvNS_4cuda6detail10TensorInfoIT_T1_EES9_S9_S9_S9_S9_S9_S9_S8_S8_ --------------------------
	.section	.nv.constant0._ZN2at6native38_GLOBAL__N__9a469cfd_6_RNN_cu_eca79a6d6kernel17lstm_cell_forwardIddlLi1EEEvNS_4cuda6detail10TensorInfoIT_T1_EES9_S9_S9_S9_S9_S9_S9_S8_S8_,"a",@progbits
	.sectionflags	@""
	.align	4
.nv.constant0._ZN2at6native38_GLOBAL__N__9a469cfd_6_RNN_cu_eca79a6d6kernel17lstm_cell_forwardIddlLi1EEEvNS_4cuda6detail10TensorInfoIT_T1_EES9_S9_S9_S9_S9_S9_S9_S8_S8_:
	.zero		4240


//--------------------- .nv.constant0._ZN2at6native38_GLOBAL__N__9a469cfd_6_RNN_cu_eca79a6d6kernel17lstm_cell_forwardIddiLi2EEEvNS_4cuda6detail10TensorInfoIT_T1_EES9_S9_S9_S9_S9_S9_S9_S8_S8_ --------------------------
	.section	.nv.constant0._ZN2at6native38_GLOBAL__N__9a469cfd_6_RNN_cu_eca79a6d6kernel17lstm_cell_forwardIddiLi2EEEvNS_4cuda6detail10TensorInfoIT_T1_EES9_S9_S9_S9_S9_S9_S9_S8_S8_,"a",@progbits
	.sectionflags	@""
	.align	4
.nv.constant0._ZN2at6native38_GLOBAL__N__9a469cfd_6_RNN_cu_eca79a6d6kernel17lstm_cell_forwardIddiLi2EEEvNS_4cuda6detail10TensorInfoIT_T1_EES9_S9_S9_S9_S9_S9_S9_S8_S8_:
	.zero		2632


//--------------------- .nv.constant0._ZN2at6native38_GLOBAL__N__9a469cfd_6_RNN_cu_eca79a6d6kernel17lstm_cell_forwardIddiLi1EEEvNS_4cuda6detail10TensorInfoIT_T1_EES9_S9_S9_S9_S9_S9_S9_S8_S8_ --------------------------
	.section	.nv.constant0._ZN2at6native38_GLOBAL__N__9a469cfd_6_RNN_cu_eca79a6d6kernel17lstm_cell_forwardIddiLi1EEEvNS_4cuda6detail10TensorInfoIT_T1_EES9_S9_S9_S9_S9_S9_S9_S8_S8_,"a",@progbits
	.sectionflags	@""
	.align	4
.nv.constant0._ZN2at6native38_GLOBAL__N__9a469cfd_6_RNN_cu_eca79a6d6kernel17lstm_cell_forwardIddiLi1EEEvNS_4cuda6detail10TensorInfoIT_T1_EES9_S9_S9_S9_S9_S9_S9_S8_S8_:
	.zero		2632


//--------------------- SYMBOLS --------------------------

	.type		.nv.reservedSmem.offset0,@object
	.size		.nv.reservedSmem.offset0,0x4
